//
// Generated by NVIDIA NVVM Compiler
//
// Compiler Build ID: CL-36424714
// Cuda compilation tools, release 13.0, V13.0.88
// Based on NVVM 20.0.0
//

.version 9.0
.target sm_100
.address_size 64

	// .globl	vec_set
.func  (.param .align 16 .b8 func_retval0[16]) __internal_trig_reduction_slowpathd
(
	.param .b64 __internal_trig_reduction_slowpathd_param_0
)
;
.func  (.param .b64 func_retval0) __internal_accurate_pow
(
	.param .b64 __internal_accurate_pow_param_0,
	.param .b64 __internal_accurate_pow_param_1
)
;
.func  (.param .b64 func_retval0) __internal_lgamma_pos
(
	.param .b64 __internal_lgamma_pos_param_0
)
;
.global .align 8 .b8 __cudart_i2opi_d[144] = {8, 93, 141, 31, 177, 95, 251, 107, 234, 146, 82, 138, 247, 57, 7, 61, 123, 241, 229, 235, 199, 186, 39, 117, 45, 234, 95, 158, 102, 63, 70, 79, 183, 9, 203, 39, 207, 126, 54, 109, 31, 109, 10, 90, 139, 17, 47, 239, 15, 152, 5, 222, 255, 151, 248, 31, 59, 40, 249, 189, 139, 95, 132, 156, 244, 57, 83, 131, 57, 214, 145, 57, 65, 126, 95, 180, 38, 112, 156, 233, 132, 68, 187, 46, 245, 53, 130, 232, 62, 167, 41, 177, 28, 235, 29, 254, 28, 146, 209, 9, 234, 46, 73, 6, 224, 210, 77, 66, 58, 110, 36, 183, 97, 197, 187, 222, 171, 99, 81, 254, 65, 144, 67, 60, 153, 149, 98, 219, 192, 221, 52, 245, 209, 87, 39, 252, 41, 21, 68, 78, 110, 131, 249, 162};
.global .align 16 .b8 __cudart_sin_cos_coeffs[128] = {70, 210, 176, 44, 241, 229, 90, 190, 146, 227, 172, 105, 227, 29, 199, 62, 161, 98, 219, 25, 160, 1, 42, 191, 24, 8, 17, 17, 17, 17, 129, 63, 84, 85, 85, 85, 85, 85, 197, 191, 0, 0, 0, 0, 0, 0, 0, 0, 0, 0, 0, 0, 0, 0, 0, 0, 100, 129, 253, 32, 131, 255, 168, 189, 40, 133, 239, 193, 167, 238, 33, 62, 217, 230, 6, 142, 79, 126, 146, 190, 233, 188, 221, 25, 160, 1, 250, 62, 71, 93, 193, 22, 108, 193, 86, 191, 81, 85, 85, 85, 85, 85, 165, 63, 0, 0, 0, 0, 0, 0, 224, 191, 0, 0, 0, 0, 0, 0, 240, 63};

.visible .entry vec_set(
	.param .u64 vec_set_param_0,
	.param .u64 .ptr .align 1 vec_set_param_1,
	.param .f64 vec_set_param_2
)
{
	.reg .pred 	%p<2>;
	.reg .b32 	%r<5>;
	.reg .b64 	%rd<7>;
	.reg .b64 	%fd<2>;

	ld.param.u64 	%rd3, [vec_set_param_0];
	ld.param.u64 	%rd2, [vec_set_param_1];
	ld.param.f64 	%fd1, [vec_set_param_2];
	mov.u32 	%r1, %tid.x;
	mov.u32 	%r2, %ctaid.x;
	mov.u32 	%r3, %ntid.x;
	mad.lo.s32 	%r4, %r2, %r3, %r1;
	cvt.s64.s32 	%rd1, %r4;
	setp.le.u64 	%p1, %rd3, %rd1;
	@%p1 bra 	$L__BB0_2;
	cvta.to.global.u64 	%rd4, %rd2;
	shl.b64 	%rd5, %rd1, 3;
	add.s64 	%rd6, %rd4, %rd5;
	st.global.f64 	[%rd6], %fd1;
$L__BB0_2:
	ret;

}
	// .globl	vec_add
.visible .entry vec_add(
	.param .u64 vec_add_param_0,
	.param .u64 .ptr .align 1 vec_add_param_1,
	.param .u64 .ptr .align 1 vec_add_param_2,
	.param .u64 .ptr .align 1 vec_add_param_3
)
{
	.reg .pred 	%p<2>;
	.reg .b32 	%r<5>;
	.reg .b64 	%rd<13>;
	.reg .b64 	%fd<4>;

	ld.param.u64 	%rd5, [vec_add_param_0];
	ld.param.u64 	%rd2, [vec_add_param_1];
	ld.param.u64 	%rd3, [vec_add_param_2];
	ld.param.u64 	%rd4, [vec_add_param_3];
	mov.u32 	%r1, %tid.x;
	mov.u32 	%r2, %ctaid.x;
	mov.u32 	%r3, %ntid.x;
	mad.lo.s32 	%r4, %r2, %r3, %r1;
	cvt.s64.s32 	%rd1, %r4;
	setp.le.u64 	%p1, %rd5, %rd1;
	@%p1 bra 	$L__BB1_2;
	cvta.to.global.u64 	%rd6, %rd3;
	cvta.to.global.u64 	%rd7, %rd4;
	cvta.to.global.u64 	%rd8, %rd2;
	shl.b64 	%rd9, %rd1, 3;
	add.s64 	%rd10, %rd6, %rd9;
	ld.global.f64 	%fd1, [%rd10];
	add.s64 	%rd11, %rd7, %rd9;
	ld.global.f64 	%fd2, [%rd11];
	add.f64 	%fd3, %fd1, %fd2;
	add.s64 	%rd12, %rd8, %rd9;
	st.global.f64 	[%rd12], %fd3;
$L__BB1_2:
	ret;

}
	// .globl	vec_sub
.visible .entry vec_sub(
	.param .u64 vec_sub_param_0,
	.param .u64 .ptr .align 1 vec_sub_param_1,
	.param .u64 .ptr .align 1 vec_sub_param_2,
	.param .u64 .ptr .align 1 vec_sub_param_3
)
{
	.reg .pred 	%p<2>;
	.reg .b32 	%r<5>;
	.reg .b64 	%rd<13>;
	.reg .b64 	%fd<4>;

	ld.param.u64 	%rd5, [vec_sub_param_0];
	ld.param.u64 	%rd2, [vec_sub_param_1];
	ld.param.u64 	%rd3, [vec_sub_param_2];
	ld.param.u64 	%rd4, [vec_sub_param_3];
	mov.u32 	%r1, %tid.x;
	mov.u32 	%r2, %ctaid.x;
	mov.u32 	%r3, %ntid.x;
	mad.lo.s32 	%r4, %r2, %r3, %r1;
	cvt.s64.s32 	%rd1, %r4;
	setp.le.u64 	%p1, %rd5, %rd1;
	@%p1 bra 	$L__BB2_2;
	cvta.to.global.u64 	%rd6, %rd3;
	cvta.to.global.u64 	%rd7, %rd4;
	cvta.to.global.u64 	%rd8, %rd2;
	shl.b64 	%rd9, %rd1, 3;
	add.s64 	%rd10, %rd6, %rd9;
	ld.global.f64 	%fd1, [%rd10];
	add.s64 	%rd11, %rd7, %rd9;
	ld.global.f64 	%fd2, [%rd11];
	sub.f64 	%fd3, %fd1, %fd2;
	add.s64 	%rd12, %rd8, %rd9;
	st.global.f64 	[%rd12], %fd3;
$L__BB2_2:
	ret;

}
	// .globl	vec_mul
.visible .entry vec_mul(
	.param .u64 vec_mul_param_0,
	.param .u64 .ptr .align 1 vec_mul_param_1,
	.param .u64 .ptr .align 1 vec_mul_param_2,
	.param .u64 .ptr .align 1 vec_mul_param_3
)
{
	.reg .pred 	%p<2>;
	.reg .b32 	%r<5>;
	.reg .b64 	%rd<13>;
	.reg .b64 	%fd<4>;

	ld.param.u64 	%rd5, [vec_mul_param_0];
	ld.param.u64 	%rd2, [vec_mul_param_1];
	ld.param.u64 	%rd3, [vec_mul_param_2];
	ld.param.u64 	%rd4, [vec_mul_param_3];
	mov.u32 	%r1, %tid.x;
	mov.u32 	%r2, %ctaid.x;
	mov.u32 	%r3, %ntid.x;
	mad.lo.s32 	%r4, %r2, %r3, %r1;
	cvt.s64.s32 	%rd1, %r4;
	setp.le.u64 	%p1, %rd5, %rd1;
	@%p1 bra 	$L__BB3_2;
	cvta.to.global.u64 	%rd6, %rd3;
	cvta.to.global.u64 	%rd7, %rd4;
	cvta.to.global.u64 	%rd8, %rd2;
	shl.b64 	%rd9, %rd1, 3;
	add.s64 	%rd10, %rd6, %rd9;
	ld.global.f64 	%fd1, [%rd10];
	add.s64 	%rd11, %rd7, %rd9;
	ld.global.f64 	%fd2, [%rd11];
	mul.f64 	%fd3, %fd1, %fd2;
	add.s64 	%rd12, %rd8, %rd9;
	st.global.f64 	[%rd12], %fd3;
$L__BB3_2:
	ret;

}
	// .globl	vec_div
.visible .entry vec_div(
	.param .u64 vec_div_param_0,
	.param .u64 .ptr .align 1 vec_div_param_1,
	.param .u64 .ptr .align 1 vec_div_param_2,
	.param .u64 .ptr .align 1 vec_div_param_3
)
{
	.reg .pred 	%p<2>;
	.reg .b32 	%r<5>;
	.reg .b64 	%rd<13>;
	.reg .b64 	%fd<4>;

	ld.param.u64 	%rd5, [vec_div_param_0];
	ld.param.u64 	%rd2, [vec_div_param_1];
	ld.param.u64 	%rd3, [vec_div_param_2];
	ld.param.u64 	%rd4, [vec_div_param_3];
	mov.u32 	%r1, %tid.x;
	mov.u32 	%r2, %ctaid.x;
	mov.u32 	%r3, %ntid.x;
	mad.lo.s32 	%r4, %r2, %r3, %r1;
	cvt.s64.s32 	%rd1, %r4;
	setp.le.u64 	%p1, %rd5, %rd1;
	@%p1 bra 	$L__BB4_2;
	cvta.to.global.u64 	%rd6, %rd3;
	cvta.to.global.u64 	%rd7, %rd4;
	cvta.to.global.u64 	%rd8, %rd2;
	shl.b64 	%rd9, %rd1, 3;
	add.s64 	%rd10, %rd6, %rd9;
	ld.global.f64 	%fd1, [%rd10];
	add.s64 	%rd11, %rd7, %rd9;
	ld.global.f64 	%fd2, [%rd11];
	div.rn.f64 	%fd3, %fd1, %fd2;
	add.s64 	%rd12, %rd8, %rd9;
	st.global.f64 	[%rd12], %fd3;
$L__BB4_2:
	ret;

}
	// .globl	vec_negate
.visible .entry vec_negate(
	.param .u64 vec_negate_param_0,
	.param .u64 .ptr .align 1 vec_negate_param_1,
	.param .u64 .ptr .align 1 vec_negate_param_2
)
{
	.reg .pred 	%p<2>;
	.reg .b32 	%r<5>;
	.reg .b64 	%rd<10>;
	.reg .b64 	%fd<3>;

	ld.param.u64 	%rd4, [vec_negate_param_0];
	ld.param.u64 	%rd2, [vec_negate_param_1];
	ld.param.u64 	%rd3, [vec_negate_param_2];
	mov.u32 	%r1, %tid.x;
	mov.u32 	%r2, %ctaid.x;
	mov.u32 	%r3, %ntid.x;
	mad.lo.s32 	%r4, %r2, %r3, %r1;
	cvt.s64.s32 	%rd1, %r4;
	setp.le.u64 	%p1, %rd4, %rd1;
	@%p1 bra 	$L__BB5_2;
	cvta.to.global.u64 	%rd5, %rd3;
	cvta.to.global.u64 	%rd6, %rd2;
	shl.b64 	%rd7, %rd1, 3;
	add.s64 	%rd8, %rd5, %rd7;
	ld.global.f64 	%fd1, [%rd8];
	neg.f64 	%fd2, %fd1;
	add.s64 	%rd9, %rd6, %rd7;
	st.global.f64 	[%rd9], %fd2;
$L__BB5_2:
	ret;

}
	// .globl	vec_addScalar
.visible .entry vec_addScalar(
	.param .u64 vec_addScalar_param_0,
	.param .u64 .ptr .align 1 vec_addScalar_param_1,
	.param .u64 .ptr .align 1 vec_addScalar_param_2,
	.param .f64 vec_addScalar_param_3
)
{
	.reg .pred 	%p<2>;
	.reg .b32 	%r<5>;
	.reg .b64 	%rd<10>;
	.reg .b64 	%fd<4>;

	ld.param.u64 	%rd4, [vec_addScalar_param_0];
	ld.param.u64 	%rd2, [vec_addScalar_param_1];
	ld.param.u64 	%rd3, [vec_addScalar_param_2];
	ld.param.f64 	%fd1, [vec_addScalar_param_3];
	mov.u32 	%r1, %tid.x;
	mov.u32 	%r2, %ctaid.x;
	mov.u32 	%r3, %ntid.x;
	mad.lo.s32 	%r4, %r2, %r3, %r1;
	cvt.s64.s32 	%rd1, %r4;
	setp.le.u64 	%p1, %rd4, %rd1;
	@%p1 bra 	$L__BB6_2;
	cvta.to.global.u64 	%rd5, %rd3;
	cvta.to.global.u64 	%rd6, %rd2;
	shl.b64 	%rd7, %rd1, 3;
	add.s64 	%rd8, %rd5, %rd7;
	ld.global.f64 	%fd2, [%rd8];
	add.f64 	%fd3, %fd1, %fd2;
	add.s64 	%rd9, %rd6, %rd7;
	st.global.f64 	[%rd9], %fd3;
$L__BB6_2:
	ret;

}
	// .globl	vec_subScalar
.visible .entry vec_subScalar(
	.param .u64 vec_subScalar_param_0,
	.param .u64 .ptr .align 1 vec_subScalar_param_1,
	.param .u64 .ptr .align 1 vec_subScalar_param_2,
	.param .f64 vec_subScalar_param_3
)
{
	.reg .pred 	%p<2>;
	.reg .b32 	%r<5>;
	.reg .b64 	%rd<10>;
	.reg .b64 	%fd<4>;

	ld.param.u64 	%rd4, [vec_subScalar_param_0];
	ld.param.u64 	%rd2, [vec_subScalar_param_1];
	ld.param.u64 	%rd3, [vec_subScalar_param_2];
	ld.param.f64 	%fd1, [vec_subScalar_param_3];
	mov.u32 	%r1, %tid.x;
	mov.u32 	%r2, %ctaid.x;
	mov.u32 	%r3, %ntid.x;
	mad.lo.s32 	%r4, %r2, %r3, %r1;
	cvt.s64.s32 	%rd1, %r4;
	setp.le.u64 	%p1, %rd4, %rd1;
	@%p1 bra 	$L__BB7_2;
	cvta.to.global.u64 	%rd5, %rd3;
	cvta.to.global.u64 	%rd6, %rd2;
	shl.b64 	%rd7, %rd1, 3;
	add.s64 	%rd8, %rd5, %rd7;
	ld.global.f64 	%fd2, [%rd8];
	sub.f64 	%fd3, %fd2, %fd1;
	add.s64 	%rd9, %rd6, %rd7;
	st.global.f64 	[%rd9], %fd3;
$L__BB7_2:
	ret;

}
	// .globl	vec_mulScalar
.visible .entry vec_mulScalar(
	.param .u64 vec_mulScalar_param_0,
	.param .u64 .ptr .align 1 vec_mulScalar_param_1,
	.param .u64 .ptr .align 1 vec_mulScalar_param_2,
	.param .f64 vec_mulScalar_param_3
)
{
	.reg .pred 	%p<2>;
	.reg .b32 	%r<5>;
	.reg .b64 	%rd<10>;
	.reg .b64 	%fd<4>;

	ld.param.u64 	%rd4, [vec_mulScalar_param_0];
	ld.param.u64 	%rd2, [vec_mulScalar_param_1];
	ld.param.u64 	%rd3, [vec_mulScalar_param_2];
	ld.param.f64 	%fd1, [vec_mulScalar_param_3];
	mov.u32 	%r1, %tid.x;
	mov.u32 	%r2, %ctaid.x;
	mov.u32 	%r3, %ntid.x;
	mad.lo.s32 	%r4, %r2, %r3, %r1;
	cvt.s64.s32 	%rd1, %r4;
	setp.le.u64 	%p1, %rd4, %rd1;
	@%p1 bra 	$L__BB8_2;
	cvta.to.global.u64 	%rd5, %rd3;
	cvta.to.global.u64 	%rd6, %rd2;
	shl.b64 	%rd7, %rd1, 3;
	add.s64 	%rd8, %rd5, %rd7;
	ld.global.f64 	%fd2, [%rd8];
	mul.f64 	%fd3, %fd1, %fd2;
	add.s64 	%rd9, %rd6, %rd7;
	st.global.f64 	[%rd9], %fd3;
$L__BB8_2:
	ret;

}
	// .globl	vec_divScalar
.visible .entry vec_divScalar(
	.param .u64 vec_divScalar_param_0,
	.param .u64 .ptr .align 1 vec_divScalar_param_1,
	.param .u64 .ptr .align 1 vec_divScalar_param_2,
	.param .f64 vec_divScalar_param_3
)
{
	.reg .pred 	%p<2>;
	.reg .b32 	%r<5>;
	.reg .b64 	%rd<10>;
	.reg .b64 	%fd<4>;

	ld.param.u64 	%rd4, [vec_divScalar_param_0];
	ld.param.u64 	%rd2, [vec_divScalar_param_1];
	ld.param.u64 	%rd3, [vec_divScalar_param_2];
	ld.param.f64 	%fd1, [vec_divScalar_param_3];
	mov.u32 	%r1, %tid.x;
	mov.u32 	%r2, %ctaid.x;
	mov.u32 	%r3, %ntid.x;
	mad.lo.s32 	%r4, %r2, %r3, %r1;
	cvt.s64.s32 	%rd1, %r4;
	setp.le.u64 	%p1, %rd4, %rd1;
	@%p1 bra 	$L__BB9_2;
	cvta.to.global.u64 	%rd5, %rd3;
	cvta.to.global.u64 	%rd6, %rd2;
	shl.b64 	%rd7, %rd1, 3;
	add.s64 	%rd8, %rd5, %rd7;
	ld.global.f64 	%fd2, [%rd8];
	div.rn.f64 	%fd3, %fd2, %fd1;
	add.s64 	%rd9, %rd6, %rd7;
	st.global.f64 	[%rd9], %fd3;
$L__BB9_2:
	ret;

}
	// .globl	vec_scalarAdd
.visible .entry vec_scalarAdd(
	.param .u64 vec_scalarAdd_param_0,
	.param .u64 .ptr .align 1 vec_scalarAdd_param_1,
	.param .f64 vec_scalarAdd_param_2,
	.param .u64 .ptr .align 1 vec_scalarAdd_param_3
)
{
	.reg .pred 	%p<2>;
	.reg .b32 	%r<5>;
	.reg .b64 	%rd<10>;
	.reg .b64 	%fd<4>;

	ld.param.u64 	%rd4, [vec_scalarAdd_param_0];
	ld.param.u64 	%rd2, [vec_scalarAdd_param_1];
	ld.param.f64 	%fd1, [vec_scalarAdd_param_2];
	ld.param.u64 	%rd3, [vec_scalarAdd_param_3];
	mov.u32 	%r1, %tid.x;
	mov.u32 	%r2, %ctaid.x;
	mov.u32 	%r3, %ntid.x;
	mad.lo.s32 	%r4, %r2, %r3, %r1;
	cvt.s64.s32 	%rd1, %r4;
	setp.le.u64 	%p1, %rd4, %rd1;
	@%p1 bra 	$L__BB10_2;
	cvta.to.global.u64 	%rd5, %rd3;
	cvta.to.global.u64 	%rd6, %rd2;
	shl.b64 	%rd7, %rd1, 3;
	add.s64 	%rd8, %rd5, %rd7;
	ld.global.f64 	%fd2, [%rd8];
	add.f64 	%fd3, %fd1, %fd2;
	add.s64 	%rd9, %rd6, %rd7;
	st.global.f64 	[%rd9], %fd3;
$L__BB10_2:
	ret;

}
	// .globl	vec_scalarSub
.visible .entry vec_scalarSub(
	.param .u64 vec_scalarSub_param_0,
	.param .u64 .ptr .align 1 vec_scalarSub_param_1,
	.param .f64 vec_scalarSub_param_2,
	.param .u64 .ptr .align 1 vec_scalarSub_param_3
)
{
	.reg .pred 	%p<2>;
	.reg .b32 	%r<5>;
	.reg .b64 	%rd<10>;
	.reg .b64 	%fd<4>;

	ld.param.u64 	%rd4, [vec_scalarSub_param_0];
	ld.param.u64 	%rd2, [vec_scalarSub_param_1];
	ld.param.f64 	%fd1, [vec_scalarSub_param_2];
	ld.param.u64 	%rd3, [vec_scalarSub_param_3];
	mov.u32 	%r1, %tid.x;
	mov.u32 	%r2, %ctaid.x;
	mov.u32 	%r3, %ntid.x;
	mad.lo.s32 	%r4, %r2, %r3, %r1;
	cvt.s64.s32 	%rd1, %r4;
	setp.le.u64 	%p1, %rd4, %rd1;
	@%p1 bra 	$L__BB11_2;
	cvta.to.global.u64 	%rd5, %rd3;
	cvta.to.global.u64 	%rd6, %rd2;
	shl.b64 	%rd7, %rd1, 3;
	add.s64 	%rd8, %rd5, %rd7;
	ld.global.f64 	%fd2, [%rd8];
	sub.f64 	%fd3, %fd1, %fd2;
	add.s64 	%rd9, %rd6, %rd7;
	st.global.f64 	[%rd9], %fd3;
$L__BB11_2:
	ret;

}
	// .globl	vec_scalarMul
.visible .entry vec_scalarMul(
	.param .u64 vec_scalarMul_param_0,
	.param .u64 .ptr .align 1 vec_scalarMul_param_1,
	.param .f64 vec_scalarMul_param_2,
	.param .u64 .ptr .align 1 vec_scalarMul_param_3
)
{
	.reg .pred 	%p<2>;
	.reg .b32 	%r<5>;
	.reg .b64 	%rd<10>;
	.reg .b64 	%fd<4>;

	ld.param.u64 	%rd4, [vec_scalarMul_param_0];
	ld.param.u64 	%rd2, [vec_scalarMul_param_1];
	ld.param.f64 	%fd1, [vec_scalarMul_param_2];
	ld.param.u64 	%rd3, [vec_scalarMul_param_3];
	mov.u32 	%r1, %tid.x;
	mov.u32 	%r2, %ctaid.x;
	mov.u32 	%r3, %ntid.x;
	mad.lo.s32 	%r4, %r2, %r3, %r1;
	cvt.s64.s32 	%rd1, %r4;
	setp.le.u64 	%p1, %rd4, %rd1;
	@%p1 bra 	$L__BB12_2;
	cvta.to.global.u64 	%rd5, %rd3;
	cvta.to.global.u64 	%rd6, %rd2;
	shl.b64 	%rd7, %rd1, 3;
	add.s64 	%rd8, %rd5, %rd7;
	ld.global.f64 	%fd2, [%rd8];
	mul.f64 	%fd3, %fd1, %fd2;
	add.s64 	%rd9, %rd6, %rd7;
	st.global.f64 	[%rd9], %fd3;
$L__BB12_2:
	ret;

}
	// .globl	vec_scalarDiv
.visible .entry vec_scalarDiv(
	.param .u64 vec_scalarDiv_param_0,
	.param .u64 .ptr .align 1 vec_scalarDiv_param_1,
	.param .f64 vec_scalarDiv_param_2,
	.param .u64 .ptr .align 1 vec_scalarDiv_param_3
)
{
	.reg .pred 	%p<2>;
	.reg .b32 	%r<5>;
	.reg .b64 	%rd<10>;
	.reg .b64 	%fd<4>;

	ld.param.u64 	%rd4, [vec_scalarDiv_param_0];
	ld.param.u64 	%rd2, [vec_scalarDiv_param_1];
	ld.param.f64 	%fd1, [vec_scalarDiv_param_2];
	ld.param.u64 	%rd3, [vec_scalarDiv_param_3];
	mov.u32 	%r1, %tid.x;
	mov.u32 	%r2, %ctaid.x;
	mov.u32 	%r3, %ntid.x;
	mad.lo.s32 	%r4, %r2, %r3, %r1;
	cvt.s64.s32 	%rd1, %r4;
	setp.le.u64 	%p1, %rd4, %rd1;
	@%p1 bra 	$L__BB13_2;
	cvta.to.global.u64 	%rd5, %rd3;
	cvta.to.global.u64 	%rd6, %rd2;
	shl.b64 	%rd7, %rd1, 3;
	add.s64 	%rd8, %rd5, %rd7;
	ld.global.f64 	%fd2, [%rd8];
	div.rn.f64 	%fd3, %fd1, %fd2;
	add.s64 	%rd9, %rd6, %rd7;
	st.global.f64 	[%rd9], %fd3;
$L__BB13_2:
	ret;

}
	// .globl	vec_lt
.visible .entry vec_lt(
	.param .u64 vec_lt_param_0,
	.param .u64 .ptr .align 1 vec_lt_param_1,
	.param .u64 .ptr .align 1 vec_lt_param_2,
	.param .u64 .ptr .align 1 vec_lt_param_3
)
{
	.reg .pred 	%p<3>;
	.reg .b32 	%r<5>;
	.reg .b64 	%rd<13>;
	.reg .b64 	%fd<4>;

	ld.param.u64 	%rd5, [vec_lt_param_0];
	ld.param.u64 	%rd2, [vec_lt_param_1];
	ld.param.u64 	%rd3, [vec_lt_param_2];
	ld.param.u64 	%rd4, [vec_lt_param_3];
	mov.u32 	%r1, %tid.x;
	mov.u32 	%r2, %ctaid.x;
	mov.u32 	%r3, %ntid.x;
	mad.lo.s32 	%r4, %r2, %r3, %r1;
	cvt.s64.s32 	%rd1, %r4;
	setp.le.u64 	%p1, %rd5, %rd1;
	@%p1 bra 	$L__BB14_2;
	cvta.to.global.u64 	%rd6, %rd3;
	cvta.to.global.u64 	%rd7, %rd4;
	cvta.to.global.u64 	%rd8, %rd2;
	shl.b64 	%rd9, %rd1, 3;
	add.s64 	%rd10, %rd6, %rd9;
	ld.global.f64 	%fd1, [%rd10];
	add.s64 	%rd11, %rd7, %rd9;
	ld.global.f64 	%fd2, [%rd11];
	setp.lt.f64 	%p2, %fd1, %fd2;
	selp.f64 	%fd3, 0d3FF0000000000000, 0d0000000000000000, %p2;
	add.s64 	%rd12, %rd8, %rd9;
	st.global.f64 	[%rd12], %fd3;
$L__BB14_2:
	ret;

}
	// .globl	vec_lte
.visible .entry vec_lte(
	.param .u64 vec_lte_param_0,
	.param .u64 .ptr .align 1 vec_lte_param_1,
	.param .u64 .ptr .align 1 vec_lte_param_2,
	.param .u64 .ptr .align 1 vec_lte_param_3
)
{
	.reg .pred 	%p<3>;
	.reg .b32 	%r<5>;
	.reg .b64 	%rd<13>;
	.reg .b64 	%fd<4>;

	ld.param.u64 	%rd5, [vec_lte_param_0];
	ld.param.u64 	%rd2, [vec_lte_param_1];
	ld.param.u64 	%rd3, [vec_lte_param_2];
	ld.param.u64 	%rd4, [vec_lte_param_3];
	mov.u32 	%r1, %tid.x;
	mov.u32 	%r2, %ctaid.x;
	mov.u32 	%r3, %ntid.x;
	mad.lo.s32 	%r4, %r2, %r3, %r1;
	cvt.s64.s32 	%rd1, %r4;
	setp.le.u64 	%p1, %rd5, %rd1;
	@%p1 bra 	$L__BB15_2;
	cvta.to.global.u64 	%rd6, %rd3;
	cvta.to.global.u64 	%rd7, %rd4;
	cvta.to.global.u64 	%rd8, %rd2;
	shl.b64 	%rd9, %rd1, 3;
	add.s64 	%rd10, %rd6, %rd9;
	ld.global.f64 	%fd1, [%rd10];
	add.s64 	%rd11, %rd7, %rd9;
	ld.global.f64 	%fd2, [%rd11];
	setp.le.f64 	%p2, %fd1, %fd2;
	selp.f64 	%fd3, 0d3FF0000000000000, 0d0000000000000000, %p2;
	add.s64 	%rd12, %rd8, %rd9;
	st.global.f64 	[%rd12], %fd3;
$L__BB15_2:
	ret;

}
	// .globl	vec_eq
.visible .entry vec_eq(
	.param .u64 vec_eq_param_0,
	.param .u64 .ptr .align 1 vec_eq_param_1,
	.param .u64 .ptr .align 1 vec_eq_param_2,
	.param .u64 .ptr .align 1 vec_eq_param_3
)
{
	.reg .pred 	%p<3>;
	.reg .b32 	%r<5>;
	.reg .b64 	%rd<13>;
	.reg .b64 	%fd<4>;

	ld.param.u64 	%rd5, [vec_eq_param_0];
	ld.param.u64 	%rd2, [vec_eq_param_1];
	ld.param.u64 	%rd3, [vec_eq_param_2];
	ld.param.u64 	%rd4, [vec_eq_param_3];
	mov.u32 	%r1, %tid.x;
	mov.u32 	%r2, %ctaid.x;
	mov.u32 	%r3, %ntid.x;
	mad.lo.s32 	%r4, %r2, %r3, %r1;
	cvt.s64.s32 	%rd1, %r4;
	setp.le.u64 	%p1, %rd5, %rd1;
	@%p1 bra 	$L__BB16_2;
	cvta.to.global.u64 	%rd6, %rd3;
	cvta.to.global.u64 	%rd7, %rd4;
	cvta.to.global.u64 	%rd8, %rd2;
	shl.b64 	%rd9, %rd1, 3;
	add.s64 	%rd10, %rd6, %rd9;
	ld.global.f64 	%fd1, [%rd10];
	add.s64 	%rd11, %rd7, %rd9;
	ld.global.f64 	%fd2, [%rd11];
	setp.eq.f64 	%p2, %fd1, %fd2;
	selp.f64 	%fd3, 0d3FF0000000000000, 0d0000000000000000, %p2;
	add.s64 	%rd12, %rd8, %rd9;
	st.global.f64 	[%rd12], %fd3;
$L__BB16_2:
	ret;

}
	// .globl	vec_gte
.visible .entry vec_gte(
	.param .u64 vec_gte_param_0,
	.param .u64 .ptr .align 1 vec_gte_param_1,
	.param .u64 .ptr .align 1 vec_gte_param_2,
	.param .u64 .ptr .align 1 vec_gte_param_3
)
{
	.reg .pred 	%p<3>;
	.reg .b32 	%r<5>;
	.reg .b64 	%rd<13>;
	.reg .b64 	%fd<4>;

	ld.param.u64 	%rd5, [vec_gte_param_0];
	ld.param.u64 	%rd2, [vec_gte_param_1];
	ld.param.u64 	%rd3, [vec_gte_param_2];
	ld.param.u64 	%rd4, [vec_gte_param_3];
	mov.u32 	%r1, %tid.x;
	mov.u32 	%r2, %ctaid.x;
	mov.u32 	%r3, %ntid.x;
	mad.lo.s32 	%r4, %r2, %r3, %r1;
	cvt.s64.s32 	%rd1, %r4;
	setp.le.u64 	%p1, %rd5, %rd1;
	@%p1 bra 	$L__BB17_2;
	cvta.to.global.u64 	%rd6, %rd3;
	cvta.to.global.u64 	%rd7, %rd4;
	cvta.to.global.u64 	%rd8, %rd2;
	shl.b64 	%rd9, %rd1, 3;
	add.s64 	%rd10, %rd6, %rd9;
	ld.global.f64 	%fd1, [%rd10];
	add.s64 	%rd11, %rd7, %rd9;
	ld.global.f64 	%fd2, [%rd11];
	setp.ge.f64 	%p2, %fd1, %fd2;
	selp.f64 	%fd3, 0d3FF0000000000000, 0d0000000000000000, %p2;
	add.s64 	%rd12, %rd8, %rd9;
	st.global.f64 	[%rd12], %fd3;
$L__BB17_2:
	ret;

}
	// .globl	vec_gt
.visible .entry vec_gt(
	.param .u64 vec_gt_param_0,
	.param .u64 .ptr .align 1 vec_gt_param_1,
	.param .u64 .ptr .align 1 vec_gt_param_2,
	.param .u64 .ptr .align 1 vec_gt_param_3
)
{
	.reg .pred 	%p<3>;
	.reg .b32 	%r<5>;
	.reg .b64 	%rd<13>;
	.reg .b64 	%fd<4>;

	ld.param.u64 	%rd5, [vec_gt_param_0];
	ld.param.u64 	%rd2, [vec_gt_param_1];
	ld.param.u64 	%rd3, [vec_gt_param_2];
	ld.param.u64 	%rd4, [vec_gt_param_3];
	mov.u32 	%r1, %tid.x;
	mov.u32 	%r2, %ctaid.x;
	mov.u32 	%r3, %ntid.x;
	mad.lo.s32 	%r4, %r2, %r3, %r1;
	cvt.s64.s32 	%rd1, %r4;
	setp.le.u64 	%p1, %rd5, %rd1;
	@%p1 bra 	$L__BB18_2;
	cvta.to.global.u64 	%rd6, %rd3;
	cvta.to.global.u64 	%rd7, %rd4;
	cvta.to.global.u64 	%rd8, %rd2;
	shl.b64 	%rd9, %rd1, 3;
	add.s64 	%rd10, %rd6, %rd9;
	ld.global.f64 	%fd1, [%rd10];
	add.s64 	%rd11, %rd7, %rd9;
	ld.global.f64 	%fd2, [%rd11];
	setp.gt.f64 	%p2, %fd1, %fd2;
	selp.f64 	%fd3, 0d3FF0000000000000, 0d0000000000000000, %p2;
	add.s64 	%rd12, %rd8, %rd9;
	st.global.f64 	[%rd12], %fd3;
$L__BB18_2:
	ret;

}
	// .globl	vec_ne
.visible .entry vec_ne(
	.param .u64 vec_ne_param_0,
	.param .u64 .ptr .align 1 vec_ne_param_1,
	.param .u64 .ptr .align 1 vec_ne_param_2,
	.param .u64 .ptr .align 1 vec_ne_param_3
)
{
	.reg .pred 	%p<3>;
	.reg .b32 	%r<5>;
	.reg .b64 	%rd<13>;
	.reg .b64 	%fd<4>;

	ld.param.u64 	%rd5, [vec_ne_param_0];
	ld.param.u64 	%rd2, [vec_ne_param_1];
	ld.param.u64 	%rd3, [vec_ne_param_2];
	ld.param.u64 	%rd4, [vec_ne_param_3];
	mov.u32 	%r1, %tid.x;
	mov.u32 	%r2, %ctaid.x;
	mov.u32 	%r3, %ntid.x;
	mad.lo.s32 	%r4, %r2, %r3, %r1;
	cvt.s64.s32 	%rd1, %r4;
	setp.le.u64 	%p1, %rd5, %rd1;
	@%p1 bra 	$L__BB19_2;
	cvta.to.global.u64 	%rd6, %rd3;
	cvta.to.global.u64 	%rd7, %rd4;
	cvta.to.global.u64 	%rd8, %rd2;
	shl.b64 	%rd9, %rd1, 3;
	add.s64 	%rd10, %rd6, %rd9;
	ld.global.f64 	%fd1, [%rd10];
	add.s64 	%rd11, %rd7, %rd9;
	ld.global.f64 	%fd2, [%rd11];
	setp.neu.f64 	%p2, %fd1, %fd2;
	selp.f64 	%fd3, 0d3FF0000000000000, 0d0000000000000000, %p2;
	add.s64 	%rd12, %rd8, %rd9;
	st.global.f64 	[%rd12], %fd3;
$L__BB19_2:
	ret;

}
	// .globl	vec_ltScalar
.visible .entry vec_ltScalar(
	.param .u64 vec_ltScalar_param_0,
	.param .u64 .ptr .align 1 vec_ltScalar_param_1,
	.param .u64 .ptr .align 1 vec_ltScalar_param_2,
	.param .f64 vec_ltScalar_param_3
)
{
	.reg .pred 	%p<3>;
	.reg .b32 	%r<5>;
	.reg .b64 	%rd<10>;
	.reg .b64 	%fd<4>;

	ld.param.u64 	%rd4, [vec_ltScalar_param_0];
	ld.param.u64 	%rd2, [vec_ltScalar_param_1];
	ld.param.u64 	%rd3, [vec_ltScalar_param_2];
	ld.param.f64 	%fd1, [vec_ltScalar_param_3];
	mov.u32 	%r1, %tid.x;
	mov.u32 	%r2, %ctaid.x;
	mov.u32 	%r3, %ntid.x;
	mad.lo.s32 	%r4, %r2, %r3, %r1;
	cvt.s64.s32 	%rd1, %r4;
	setp.le.u64 	%p1, %rd4, %rd1;
	@%p1 bra 	$L__BB20_2;
	cvta.to.global.u64 	%rd5, %rd3;
	cvta.to.global.u64 	%rd6, %rd2;
	shl.b64 	%rd7, %rd1, 3;
	add.s64 	%rd8, %rd5, %rd7;
	ld.global.f64 	%fd2, [%rd8];
	setp.lt.f64 	%p2, %fd2, %fd1;
	selp.f64 	%fd3, 0d3FF0000000000000, 0d0000000000000000, %p2;
	add.s64 	%rd9, %rd6, %rd7;
	st.global.f64 	[%rd9], %fd3;
$L__BB20_2:
	ret;

}
	// .globl	vec_lteScalar
.visible .entry vec_lteScalar(
	.param .u64 vec_lteScalar_param_0,
	.param .u64 .ptr .align 1 vec_lteScalar_param_1,
	.param .u64 .ptr .align 1 vec_lteScalar_param_2,
	.param .f64 vec_lteScalar_param_3
)
{
	.reg .pred 	%p<3>;
	.reg .b32 	%r<5>;
	.reg .b64 	%rd<10>;
	.reg .b64 	%fd<4>;

	ld.param.u64 	%rd4, [vec_lteScalar_param_0];
	ld.param.u64 	%rd2, [vec_lteScalar_param_1];
	ld.param.u64 	%rd3, [vec_lteScalar_param_2];
	ld.param.f64 	%fd1, [vec_lteScalar_param_3];
	mov.u32 	%r1, %tid.x;
	mov.u32 	%r2, %ctaid.x;
	mov.u32 	%r3, %ntid.x;
	mad.lo.s32 	%r4, %r2, %r3, %r1;
	cvt.s64.s32 	%rd1, %r4;
	setp.le.u64 	%p1, %rd4, %rd1;
	@%p1 bra 	$L__BB21_2;
	cvta.to.global.u64 	%rd5, %rd3;
	cvta.to.global.u64 	%rd6, %rd2;
	shl.b64 	%rd7, %rd1, 3;
	add.s64 	%rd8, %rd5, %rd7;
	ld.global.f64 	%fd2, [%rd8];
	setp.le.f64 	%p2, %fd2, %fd1;
	selp.f64 	%fd3, 0d3FF0000000000000, 0d0000000000000000, %p2;
	add.s64 	%rd9, %rd6, %rd7;
	st.global.f64 	[%rd9], %fd3;
$L__BB21_2:
	ret;

}
	// .globl	vec_eqScalar
.visible .entry vec_eqScalar(
	.param .u64 vec_eqScalar_param_0,
	.param .u64 .ptr .align 1 vec_eqScalar_param_1,
	.param .u64 .ptr .align 1 vec_eqScalar_param_2,
	.param .f64 vec_eqScalar_param_3
)
{
	.reg .pred 	%p<3>;
	.reg .b32 	%r<5>;
	.reg .b64 	%rd<10>;
	.reg .b64 	%fd<4>;

	ld.param.u64 	%rd4, [vec_eqScalar_param_0];
	ld.param.u64 	%rd2, [vec_eqScalar_param_1];
	ld.param.u64 	%rd3, [vec_eqScalar_param_2];
	ld.param.f64 	%fd1, [vec_eqScalar_param_3];
	mov.u32 	%r1, %tid.x;
	mov.u32 	%r2, %ctaid.x;
	mov.u32 	%r3, %ntid.x;
	mad.lo.s32 	%r4, %r2, %r3, %r1;
	cvt.s64.s32 	%rd1, %r4;
	setp.le.u64 	%p1, %rd4, %rd1;
	@%p1 bra 	$L__BB22_2;
	cvta.to.global.u64 	%rd5, %rd3;
	cvta.to.global.u64 	%rd6, %rd2;
	shl.b64 	%rd7, %rd1, 3;
	add.s64 	%rd8, %rd5, %rd7;
	ld.global.f64 	%fd2, [%rd8];
	setp.eq.f64 	%p2, %fd2, %fd1;
	selp.f64 	%fd3, 0d3FF0000000000000, 0d0000000000000000, %p2;
	add.s64 	%rd9, %rd6, %rd7;
	st.global.f64 	[%rd9], %fd3;
$L__BB22_2:
	ret;

}
	// .globl	vec_gteScalar
.visible .entry vec_gteScalar(
	.param .u64 vec_gteScalar_param_0,
	.param .u64 .ptr .align 1 vec_gteScalar_param_1,
	.param .u64 .ptr .align 1 vec_gteScalar_param_2,
	.param .f64 vec_gteScalar_param_3
)
{
	.reg .pred 	%p<3>;
	.reg .b32 	%r<5>;
	.reg .b64 	%rd<10>;
	.reg .b64 	%fd<4>;

	ld.param.u64 	%rd4, [vec_gteScalar_param_0];
	ld.param.u64 	%rd2, [vec_gteScalar_param_1];
	ld.param.u64 	%rd3, [vec_gteScalar_param_2];
	ld.param.f64 	%fd1, [vec_gteScalar_param_3];
	mov.u32 	%r1, %tid.x;
	mov.u32 	%r2, %ctaid.x;
	mov.u32 	%r3, %ntid.x;
	mad.lo.s32 	%r4, %r2, %r3, %r1;
	cvt.s64.s32 	%rd1, %r4;
	setp.le.u64 	%p1, %rd4, %rd1;
	@%p1 bra 	$L__BB23_2;
	cvta.to.global.u64 	%rd5, %rd3;
	cvta.to.global.u64 	%rd6, %rd2;
	shl.b64 	%rd7, %rd1, 3;
	add.s64 	%rd8, %rd5, %rd7;
	ld.global.f64 	%fd2, [%rd8];
	setp.ge.f64 	%p2, %fd2, %fd1;
	selp.f64 	%fd3, 0d3FF0000000000000, 0d0000000000000000, %p2;
	add.s64 	%rd9, %rd6, %rd7;
	st.global.f64 	[%rd9], %fd3;
$L__BB23_2:
	ret;

}
	// .globl	vec_gtScalar
.visible .entry vec_gtScalar(
	.param .u64 vec_gtScalar_param_0,
	.param .u64 .ptr .align 1 vec_gtScalar_param_1,
	.param .u64 .ptr .align 1 vec_gtScalar_param_2,
	.param .f64 vec_gtScalar_param_3
)
{
	.reg .pred 	%p<3>;
	.reg .b32 	%r<5>;
	.reg .b64 	%rd<10>;
	.reg .b64 	%fd<4>;

	ld.param.u64 	%rd4, [vec_gtScalar_param_0];
	ld.param.u64 	%rd2, [vec_gtScalar_param_1];
	ld.param.u64 	%rd3, [vec_gtScalar_param_2];
	ld.param.f64 	%fd1, [vec_gtScalar_param_3];
	mov.u32 	%r1, %tid.x;
	mov.u32 	%r2, %ctaid.x;
	mov.u32 	%r3, %ntid.x;
	mad.lo.s32 	%r4, %r2, %r3, %r1;
	cvt.s64.s32 	%rd1, %r4;
	setp.le.u64 	%p1, %rd4, %rd1;
	@%p1 bra 	$L__BB24_2;
	cvta.to.global.u64 	%rd5, %rd3;
	cvta.to.global.u64 	%rd6, %rd2;
	shl.b64 	%rd7, %rd1, 3;
	add.s64 	%rd8, %rd5, %rd7;
	ld.global.f64 	%fd2, [%rd8];
	setp.gt.f64 	%p2, %fd2, %fd1;
	selp.f64 	%fd3, 0d3FF0000000000000, 0d0000000000000000, %p2;
	add.s64 	%rd9, %rd6, %rd7;
	st.global.f64 	[%rd9], %fd3;
$L__BB24_2:
	ret;

}
	// .globl	vec_neScalar
.visible .entry vec_neScalar(
	.param .u64 vec_neScalar_param_0,
	.param .u64 .ptr .align 1 vec_neScalar_param_1,
	.param .u64 .ptr .align 1 vec_neScalar_param_2,
	.param .f64 vec_neScalar_param_3
)
{
	.reg .pred 	%p<3>;
	.reg .b32 	%r<5>;
	.reg .b64 	%rd<10>;
	.reg .b64 	%fd<4>;

	ld.param.u64 	%rd4, [vec_neScalar_param_0];
	ld.param.u64 	%rd2, [vec_neScalar_param_1];
	ld.param.u64 	%rd3, [vec_neScalar_param_2];
	ld.param.f64 	%fd1, [vec_neScalar_param_3];
	mov.u32 	%r1, %tid.x;
	mov.u32 	%r2, %ctaid.x;
	mov.u32 	%r3, %ntid.x;
	mad.lo.s32 	%r4, %r2, %r3, %r1;
	cvt.s64.s32 	%rd1, %r4;
	setp.le.u64 	%p1, %rd4, %rd1;
	@%p1 bra 	$L__BB25_2;
	cvta.to.global.u64 	%rd5, %rd3;
	cvta.to.global.u64 	%rd6, %rd2;
	shl.b64 	%rd7, %rd1, 3;
	add.s64 	%rd8, %rd5, %rd7;
	ld.global.f64 	%fd2, [%rd8];
	setp.neu.f64 	%p2, %fd2, %fd1;
	selp.f64 	%fd3, 0d3FF0000000000000, 0d0000000000000000, %p2;
	add.s64 	%rd9, %rd6, %rd7;
	st.global.f64 	[%rd9], %fd3;
$L__BB25_2:
	ret;

}
	// .globl	vec_acos
.visible .entry vec_acos(
	.param .u64 vec_acos_param_0,
	.param .u64 .ptr .align 1 vec_acos_param_1,
	.param .u64 .ptr .align 1 vec_acos_param_2
)
{
	.reg .pred 	%p<7>;
	.reg .b32 	%r<16>;
	.reg .b64 	%rd<11>;
	.reg .b64 	%fd<70>;

	ld.param.u64 	%rd4, [vec_acos_param_0];
	ld.param.u64 	%rd2, [vec_acos_param_1];
	ld.param.u64 	%rd3, [vec_acos_param_2];
	mov.u32 	%r2, %tid.x;
	mov.u32 	%r3, %ctaid.x;
	mov.u32 	%r4, %ntid.x;
	mad.lo.s32 	%r5, %r3, %r4, %r2;
	cvt.s64.s32 	%rd1, %r5;
	setp.le.u64 	%p1, %rd4, %rd1;
	@%p1 bra 	$L__BB26_7;
	cvta.to.global.u64 	%rd5, %rd3;
	shl.b64 	%rd6, %rd1, 3;
	add.s64 	%rd7, %rd5, %rd6;
	ld.global.f64 	%fd1, [%rd7];
	{
	.reg .b32 %temp; 
	mov.b64 	{%temp, %r1}, %fd1;
	}
	abs.f64 	%fd2, %fd1;
	{
	.reg .b32 %temp; 
	mov.b64 	{%temp, %r6}, %fd2;
	}
	setp.gt.s32 	%p2, %r6, 1071801957;
	@%p2 bra 	$L__BB26_5;
	mul.f64 	%fd48, %fd1, %fd1;
	fma.rn.f64 	%fd49, %fd48, 0d3FB0066BDC1895E9, 0dBFB3823B180754AF;
	fma.rn.f64 	%fd50, %fd49, %fd48, 0d3FB11E52CC2F79AE;
	fma.rn.f64 	%fd51, %fd50, %fd48, 0dBF924EAF3526861B;
	fma.rn.f64 	%fd52, %fd51, %fd48, 0d3F91DF02A31E6CB7;
	fma.rn.f64 	%fd53, %fd52, %fd48, 0d3F847D18B0EEC6CC;
	fma.rn.f64 	%fd54, %fd53, %fd48, 0d3F8D0AF961BA53B0;
	fma.rn.f64 	%fd55, %fd54, %fd48, 0d3F91BF7734CF1C48;
	fma.rn.f64 	%fd56, %fd55, %fd48, 0d3F96E91483144EF7;
	fma.rn.f64 	%fd57, %fd56, %fd48, 0d3F9F1C6E0A4F9F81;
	fma.rn.f64 	%fd58, %fd57, %fd48, 0d3FA6DB6DC27FA92B;
	fma.rn.f64 	%fd59, %fd58, %fd48, 0d3FB333333320F91B;
	fma.rn.f64 	%fd60, %fd59, %fd48, 0d3FC5555555555F4D;
	mul.f64 	%fd61, %fd48, %fd60;
	fma.rn.f64 	%fd3, %fd61, %fd2, %fd2;
	setp.gt.s32 	%p6, %r1, -1;
	@%p6 bra 	$L__BB26_4;
	mov.f64 	%fd66, 0d3C91A62633145C07;
	add.rn.f64 	%fd67, %fd3, %fd66;
	mov.f64 	%fd68, 0d3FF921FB54442D18;
	add.rn.f64 	%fd69, %fd68, %fd67;
	bra.uni 	$L__BB26_6;
$L__BB26_4:
	mov.f64 	%fd62, 0dBC91A62633145C07;
	add.rn.f64 	%fd63, %fd3, %fd62;
	neg.f64 	%fd64, %fd63;
	mov.f64 	%fd65, 0d3FF921FB54442D18;
	add.rn.f64 	%fd69, %fd65, %fd64;
	bra.uni 	$L__BB26_6;
$L__BB26_5:
	mov.f64 	%fd8, 0d3FF0000000000000;
	sub.f64 	%fd9, %fd8, %fd2;
	{
	.reg .b32 %temp; 
	mov.b64 	{%r7, %temp}, %fd9;
	}
	{
	.reg .b32 %temp; 
	mov.b64 	{%temp, %r8}, %fd9;
	}
	add.s32 	%r9, %r8, -1048576;
	mov.b64 	%fd10, {%r7, %r9};
	rsqrt.approx.ftz.f64 	%fd11, %fd10;
	{
	.reg .b32 %temp; 
	mov.b64 	{%r10, %temp}, %fd11;
	}
	{
	.reg .b32 %temp; 
	mov.b64 	{%temp, %r11}, %fd11;
	}
	add.s32 	%r12, %r11, -1048576;
	mov.b64 	%fd12, {%r10, %r12};
	mul.f64 	%fd13, %fd10, %fd11;
	neg.f64 	%fd14, %fd13;
	fma.rn.f64 	%fd15, %fd13, %fd14, %fd10;
	fma.rn.f64 	%fd16, %fd15, %fd12, %fd13;
	neg.f64 	%fd17, %fd16;
	fma.rn.f64 	%fd18, %fd11, %fd17, 0d3FF0000000000000;
	fma.rn.f64 	%fd19, %fd18, %fd12, %fd12;
	fma.rn.f64 	%fd20, %fd16, %fd17, %fd10;
	fma.rn.f64 	%fd21, %fd20, %fd19, %fd16;
	{
	.reg .b32 %temp; 
	mov.b64 	{%r13, %temp}, %fd21;
	}
	{
	.reg .b32 %temp; 
	mov.b64 	{%temp, %r14}, %fd21;
	}
	add.s32 	%r15, %r14, 1048576;
	mov.b64 	%fd22, {%r13, %r15};
	fma.rn.f64 	%fd23, %fd9, 0d3EC715B371155F70, 0dBEBAC2FE66FAAC4B;
	fma.rn.f64 	%fd24, %fd23, %fd9, 0d3ED9A9B88EFCD9B8;
	fma.rn.f64 	%fd25, %fd24, %fd9, 0d3EDD0F40A8A0C4C3;
	fma.rn.f64 	%fd26, %fd25, %fd9, 0d3EF46D4CFA9E0E1F;
	fma.rn.f64 	%fd27, %fd26, %fd9, 0d3F079C168D1E2422;
	fma.rn.f64 	%fd28, %fd27, %fd9, 0d3F1C9A88C3BCA540;
	fma.rn.f64 	%fd29, %fd28, %fd9, 0d3F31C4E64BD476DF;
	fma.rn.f64 	%fd30, %fd29, %fd9, 0d3F46E8BA60009C8F;
	fma.rn.f64 	%fd31, %fd30, %fd9, 0d3F5F1C71C62B05A2;
	fma.rn.f64 	%fd32, %fd31, %fd9, 0d3F76DB6DB6DC9F2C;
	fma.rn.f64 	%fd33, %fd32, %fd9, 0d3F9333333333329C;
	fma.rn.f64 	%fd34, %fd33, %fd9, 0d3FB5555555555555;
	setp.lt.s32 	%p3, %r8, 1;
	mov.f64 	%fd35, 0d0000000000000000;
	mul.rn.f64 	%fd36, %fd2, %fd35;
	mul.f64 	%fd37, %fd9, %fd34;
	fma.rn.f64 	%fd38, %fd37, %fd22, %fd22;
	selp.f64 	%fd39, %fd36, %fd38, %p3;
	setp.lt.s32 	%p4, %r8, 0;
	mov.f64 	%fd40, 0d7FF0000000000000;
	mul.rn.f64 	%fd41, %fd39, %fd40;
	selp.f64 	%fd42, %fd41, %fd39, %p4;
	setp.lt.s32 	%p5, %r1, 0;
	mov.f64 	%fd43, 0dBCA1A62633145C07;
	add.rn.f64 	%fd44, %fd42, %fd43;
	neg.f64 	%fd45, %fd44;
	mov.f64 	%fd46, 0d400921FB54442D18;
	add.rn.f64 	%fd47, %fd46, %fd45;
	selp.f64 	%fd69, %fd47, %fd42, %p5;
$L__BB26_6:
	cvta.to.global.u64 	%rd8, %rd2;
	add.s64 	%rd10, %rd8, %rd6;
	st.global.f64 	[%rd10], %fd69;
$L__BB26_7:
	ret;

}
	// .globl	vec_acosh
.visible .entry vec_acosh(
	.param .u64 vec_acosh_param_0,
	.param .u64 .ptr .align 1 vec_acosh_param_1,
	.param .u64 .ptr .align 1 vec_acosh_param_2
)
{
	.reg .pred 	%p<12>;
	.reg .b32 	%r<38>;
	.reg .b32 	%f<2>;
	.reg .b64 	%rd<11>;
	.reg .b64 	%fd<82>;

	ld.param.u64 	%rd4, [vec_acosh_param_0];
	ld.param.u64 	%rd2, [vec_acosh_param_1];
	ld.param.u64 	%rd3, [vec_acosh_param_2];
	mov.u32 	%r12, %tid.x;
	mov.u32 	%r13, %ctaid.x;
	mov.u32 	%r14, %ntid.x;
	mad.lo.s32 	%r15, %r13, %r14, %r12;
	cvt.s64.s32 	%rd1, %r15;
	setp.le.u64 	%p1, %rd4, %rd1;
	@%p1 bra 	$L__BB27_11;
	cvta.to.global.u64 	%rd5, %rd3;
	shl.b64 	%rd6, %rd1, 3;
	add.s64 	%rd7, %rd5, %rd6;
	ld.global.f64 	%fd12, [%rd7];
	mov.f64 	%fd13, 0dBFF0000000000000;
	add.rn.f64 	%fd14, %fd12, %fd13;
	{
	.reg .b32 %temp; 
	mov.b64 	{%temp, %r1}, %fd14;
	}
	setp.gt.u32 	%p2, %r1, 1127219199;
	fma.rn.f64 	%fd15, %fd12, %fd12, 0dBFF0000000000000;
	rsqrt.approx.ftz.f64 	%fd16, %fd15;
	{
	.reg .b32 %temp; 
	mov.b64 	{%r16, %temp}, %fd16;
	}
	{
	.reg .b32 %temp; 
	mov.b64 	{%temp, %r17}, %fd16;
	}
	add.s32 	%r18, %r17, -1048576;
	mov.b64 	%fd17, {%r16, %r18};
	mul.f64 	%fd18, %fd15, %fd16;
	neg.f64 	%fd19, %fd18;
	fma.rn.f64 	%fd20, %fd18, %fd19, %fd15;
	fma.rn.f64 	%fd21, %fd20, %fd17, %fd18;
	neg.f64 	%fd22, %fd21;
	fma.rn.f64 	%fd23, %fd16, %fd22, 0d3FF0000000000000;
	fma.rn.f64 	%fd24, %fd23, %fd17, %fd17;
	fma.rn.f64 	%fd25, %fd21, %fd22, %fd15;
	fma.rn.f64 	%fd26, %fd25, %fd24, %fd21;
	setp.eq.s32 	%p3, %r1, 0;
	selp.f64 	%fd27, 0d0000000000000000, %fd26, %p3;
	selp.f64 	%fd28, 0dBFF0000000000001, %fd27, %p2;
	add.f64 	%fd1, %fd14, %fd28;
	{
	.reg .b32 %temp; 
	mov.b64 	{%temp, %r19}, %fd1;
	}
	mov.b32 	%f1, %r19;
	setp.geu.f32 	%p4, %f1, 0f3FE55555;
	setp.leu.f32 	%p5, %f1, 0fBFD99999;
	or.pred  	%p6, %p4, %p5;
	@%p6 bra 	$L__BB27_3;
	add.f64 	%fd62, %fd1, 0d4000000000000000;
	div.rn.f64 	%fd63, %fd1, %fd62;
	neg.f64 	%fd64, %fd1;
	mul.f64 	%fd65, %fd63, %fd64;
	add.f64 	%fd66, %fd1, %fd65;
	mul.f64 	%fd67, %fd66, %fd66;
	fma.rn.f64 	%fd68, %fd67, 0d3EB372FB2FBE14B5, 0d3ED087FFCEB2DC44;
	fma.rn.f64 	%fd69, %fd68, %fd67, 0d3EF3B9FF890F468C;
	fma.rn.f64 	%fd70, %fd69, %fd67, 0d3F17457EFD51BAF8;
	fma.rn.f64 	%fd71, %fd70, %fd67, 0d3F3C71C8DE3CE825;
	fma.rn.f64 	%fd72, %fd71, %fd67, 0d3F6249248FA4661F;
	fma.rn.f64 	%fd73, %fd72, %fd67, 0d3F899999999D70C4;
	fma.rn.f64 	%fd74, %fd73, %fd67, 0d3FB5555555555462;
	mul.f64 	%fd75, %fd67, %fd74;
	fma.rn.f64 	%fd76, %fd75, %fd66, %fd65;
	add.f64 	%fd81, %fd1, %fd76;
	bra.uni 	$L__BB27_10;
$L__BB27_3:
	add.f64 	%fd79, %fd1, 0d3FF0000000000000;
	{
	.reg .b32 %temp; 
	mov.b64 	{%temp, %r34}, %fd79;
	}
	{
	.reg .b32 %temp; 
	mov.b64 	{%r35, %temp}, %fd79;
	}
	setp.gt.s32 	%p7, %r34, 1048575;
	mov.b32 	%r36, -1023;
	@%p7 bra 	$L__BB27_5;
	mul.f64 	%fd79, %fd79, 0d4350000000000000;
	{
	.reg .b32 %temp; 
	mov.b64 	{%temp, %r34}, %fd79;
	}
	{
	.reg .b32 %temp; 
	mov.b64 	{%r35, %temp}, %fd79;
	}
	mov.b32 	%r36, -1077;
$L__BB27_5:
	add.s32 	%r22, %r34, -1;
	setp.gt.u32 	%p8, %r22, 2146435070;
	@%p8 bra 	$L__BB27_9;
	shr.u32 	%r25, %r34, 20;
	add.s32 	%r37, %r36, %r25;
	and.b32  	%r26, %r34, 1048575;
	or.b32  	%r27, %r26, 1072693248;
	mov.b64 	%fd80, {%r35, %r27};
	setp.lt.u32 	%p10, %r27, 1073127583;
	@%p10 bra 	$L__BB27_8;
	{
	.reg .b32 %temp; 
	mov.b64 	{%r28, %temp}, %fd80;
	}
	{
	.reg .b32 %temp; 
	mov.b64 	{%temp, %r29}, %fd80;
	}
	add.s32 	%r30, %r29, -1048576;
	mov.b64 	%fd80, {%r28, %r30};
	add.s32 	%r37, %r37, 1;
$L__BB27_8:
	add.f64 	%fd30, %fd80, 0dBFF0000000000000;
	add.f64 	%fd31, %fd80, 0d3FF0000000000000;
	rcp.approx.ftz.f64 	%fd32, %fd31;
	neg.f64 	%fd33, %fd31;
	fma.rn.f64 	%fd34, %fd33, %fd32, 0d3FF0000000000000;
	fma.rn.f64 	%fd35, %fd34, %fd34, %fd34;
	fma.rn.f64 	%fd36, %fd35, %fd32, %fd32;
	mul.f64 	%fd37, %fd30, %fd36;
	fma.rn.f64 	%fd38, %fd30, %fd36, %fd37;
	mul.f64 	%fd39, %fd38, %fd38;
	fma.rn.f64 	%fd40, %fd39, 0d3EB1380B3AE80F1E, 0d3ED0EE258B7A8B04;
	fma.rn.f64 	%fd41, %fd40, %fd39, 0d3EF3B2669F02676F;
	fma.rn.f64 	%fd42, %fd41, %fd39, 0d3F1745CBA9AB0956;
	fma.rn.f64 	%fd43, %fd42, %fd39, 0d3F3C71C72D1B5154;
	fma.rn.f64 	%fd44, %fd43, %fd39, 0d3F624924923BE72D;
	fma.rn.f64 	%fd45, %fd44, %fd39, 0d3F8999999999A3C4;
	fma.rn.f64 	%fd46, %fd45, %fd39, 0d3FB5555555555554;
	sub.f64 	%fd47, %fd30, %fd38;
	add.f64 	%fd48, %fd47, %fd47;
	neg.f64 	%fd49, %fd38;
	fma.rn.f64 	%fd50, %fd49, %fd30, %fd48;
	mul.f64 	%fd51, %fd36, %fd50;
	mul.f64 	%fd52, %fd39, %fd46;
	fma.rn.f64 	%fd53, %fd52, %fd38, %fd51;
	xor.b32  	%r31, %r37, -2147483648;
	mov.b32 	%r32, 1127219200;
	mov.b64 	%fd54, {%r31, %r32};
	mov.b32 	%r33, -2147483648;
	mov.b64 	%fd55, {%r33, %r32};
	sub.f64 	%fd56, %fd54, %fd55;
	fma.rn.f64 	%fd57, %fd56, 0d3FE62E42FEFA39EF, %fd38;
	fma.rn.f64 	%fd58, %fd56, 0dBFE62E42FEFA39EF, %fd57;
	sub.f64 	%fd59, %fd58, %fd38;
	sub.f64 	%fd60, %fd53, %fd59;
	fma.rn.f64 	%fd61, %fd56, 0d3C7ABC9E3B39803F, %fd60;
	add.f64 	%fd81, %fd57, %fd61;
	bra.uni 	$L__BB27_10;
$L__BB27_9:
	fma.rn.f64 	%fd29, %fd79, 0d7FF0000000000000, 0d7FF0000000000000;
	{
	.reg .b32 %temp; 
	mov.b64 	{%temp, %r23}, %fd79;
	}
	and.b32  	%r24, %r23, 2147483647;
	setp.eq.s32 	%p9, %r24, 0;
	selp.f64 	%fd81, 0dFFF0000000000000, %fd29, %p9;
$L__BB27_10:
	setp.gt.u32 	%p11, %r1, 1127219199;
	add.f64 	%fd77, %fd81, 0d3FE62E42FEFA39EF;
	selp.f64 	%fd78, %fd77, %fd81, %p11;
	cvta.to.global.u64 	%rd8, %rd2;
	add.s64 	%rd10, %rd8, %rd6;
	st.global.f64 	[%rd10], %fd78;
$L__BB27_11:
	ret;

}
	// .globl	vec_asin
.visible .entry vec_asin(
	.param .u64 vec_asin_param_0,
	.param .u64 .ptr .align 1 vec_asin_param_1,
	.param .u64 .ptr .align 1 vec_asin_param_2
)
{
	.reg .pred 	%p<5>;
	.reg .b32 	%r<10>;
	.reg .b32 	%f<3>;
	.reg .b64 	%rd<11>;
	.reg .b64 	%fd<53>;

	ld.param.u64 	%rd4, [vec_asin_param_0];
	ld.param.u64 	%rd2, [vec_asin_param_1];
	ld.param.u64 	%rd3, [vec_asin_param_2];
	mov.u32 	%r1, %tid.x;
	mov.u32 	%r2, %ctaid.x;
	mov.u32 	%r3, %ntid.x;
	mad.lo.s32 	%r4, %r2, %r3, %r1;
	cvt.s64.s32 	%rd1, %r4;
	setp.le.u64 	%p1, %rd4, %rd1;
	@%p1 bra 	$L__BB28_5;
	cvta.to.global.u64 	%rd5, %rd3;
	shl.b64 	%rd6, %rd1, 3;
	add.s64 	%rd7, %rd5, %rd6;
	ld.global.f64 	%fd1, [%rd7];
	{
	.reg .b32 %temp; 
	mov.b64 	{%temp, %r5}, %fd1;
	}
	mov.b32 	%f1, %r5;
	abs.f32 	%f2, %f1;
	setp.geu.f32 	%p2, %f2, 0f3FE26666;
	@%p2 bra 	$L__BB28_3;
	mul.f64 	%fd38, %fd1, %fd1;
	fma.rn.f64 	%fd39, %fd38, 0d3FB0066BDC1895E9, 0dBFB3823B180754AF;
	fma.rn.f64 	%fd40, %fd39, %fd38, 0d3FB11E52CC2F79AE;
	fma.rn.f64 	%fd41, %fd40, %fd38, 0dBF924EAF3526861B;
	fma.rn.f64 	%fd42, %fd41, %fd38, 0d3F91DF02A31E6CB7;
	fma.rn.f64 	%fd43, %fd42, %fd38, 0d3F847D18B0EEC6CC;
	fma.rn.f64 	%fd44, %fd43, %fd38, 0d3F8D0AF961BA53B0;
	fma.rn.f64 	%fd45, %fd44, %fd38, 0d3F91BF7734CF1C48;
	fma.rn.f64 	%fd46, %fd45, %fd38, 0d3F96E91483144EF7;
	fma.rn.f64 	%fd47, %fd46, %fd38, 0d3F9F1C6E0A4F9F81;
	fma.rn.f64 	%fd48, %fd47, %fd38, 0d3FA6DB6DC27FA92B;
	fma.rn.f64 	%fd49, %fd48, %fd38, 0d3FB333333320F91B;
	fma.rn.f64 	%fd50, %fd49, %fd38, 0d3FC5555555555F4D;
	mul.f64 	%fd51, %fd38, %fd50;
	fma.rn.f64 	%fd52, %fd51, %fd1, %fd1;
	bra.uni 	$L__BB28_4;
$L__BB28_3:
	abs.f64 	%fd5, %fd1;
	fma.rn.f64 	%fd6, %fd5, 0dBFE0000000000000, 0d3FE0000000000000;
	rsqrt.approx.ftz.f64 	%fd7, %fd6;
	{
	.reg .b32 %temp; 
	mov.b64 	{%r6, %temp}, %fd7;
	}
	{
	.reg .b32 %temp; 
	mov.b64 	{%temp, %r7}, %fd7;
	}
	add.s32 	%r8, %r7, -1048576;
	mov.b64 	%fd8, {%r6, %r8};
	mul.f64 	%fd9, %fd6, %fd7;
	neg.f64 	%fd10, %fd9;
	fma.rn.f64 	%fd11, %fd9, %fd10, %fd6;
	fma.rn.f64 	%fd12, %fd11, %fd8, %fd9;
	neg.f64 	%fd13, %fd12;
	fma.rn.f64 	%fd14, %fd7, %fd13, 0d3FF0000000000000;
	fma.rn.f64 	%fd15, %fd14, %fd8, %fd8;
	fma.rn.f64 	%fd16, %fd12, %fd13, %fd6;
	fma.rn.f64 	%fd17, %fd16, %fd15, %fd12;
	{
	.reg .b32 %temp; 
	mov.b64 	{%temp, %r9}, %fd6;
	}
	setp.lt.s32 	%p3, %r9, 0;
	selp.f64 	%fd18, 0dFFF8000000000000, %fd17, %p3;
	setp.ne.f64 	%p4, %fd6, 0d0000000000000000;
	selp.f64 	%fd19, %fd18, %fd6, %p4;
	fma.rn.f64 	%fd20, %fd6, 0d3FB0066BDC1895E9, 0dBFB3823B180754AF;
	fma.rn.f64 	%fd21, %fd20, %fd6, 0d3FB11E52CC2F79AE;
	fma.rn.f64 	%fd22, %fd21, %fd6, 0dBF924EAF3526861B;
	fma.rn.f64 	%fd23, %fd22, %fd6, 0d3F91DF02A31E6CB7;
	fma.rn.f64 	%fd24, %fd23, %fd6, 0d3F847D18B0EEC6CC;
	fma.rn.f64 	%fd25, %fd24, %fd6, 0d3F8D0AF961BA53B0;
	fma.rn.f64 	%fd26, %fd25, %fd6, 0d3F91BF7734CF1C48;
	fma.rn.f64 	%fd27, %fd26, %fd6, 0d3F96E91483144EF7;
	fma.rn.f64 	%fd28, %fd27, %fd6, 0d3F9F1C6E0A4F9F81;
	fma.rn.f64 	%fd29, %fd28, %fd6, 0d3FA6DB6DC27FA92B;
	fma.rn.f64 	%fd30, %fd29, %fd6, 0d3FB333333320F91B;
	fma.rn.f64 	%fd31, %fd30, %fd6, 0d3FC5555555555F4D;
	mul.f64 	%fd32, %fd6, %fd31;
	mul.f64 	%fd33, %fd19, 0dC000000000000000;
	fma.rn.f64 	%fd34, %fd33, %fd32, 0d3C91A62633145C07;
	add.f64 	%fd35, %fd33, 0d3FE921FB54442D18;
	add.f64 	%fd36, %fd35, %fd34;
	add.f64 	%fd37, %fd36, 0d3FE921FB54442D18;
	copysign.f64 	%fd52, %fd1, %fd37;
$L__BB28_4:
	cvta.to.global.u64 	%rd8, %rd2;
	add.s64 	%rd10, %rd8, %rd6;
	st.global.f64 	[%rd10], %fd52;
$L__BB28_5:
	ret;

}
	// .globl	vec_asinh
.visible .entry vec_asinh(
	.param .u64 vec_asinh_param_0,
	.param .u64 .ptr .align 1 vec_asinh_param_1,
	.param .u64 .ptr .align 1 vec_asinh_param_2
)
{
	.reg .pred 	%p<11>;
	.reg .b32 	%r<37>;
	.reg .b32 	%f<2>;
	.reg .b64 	%rd<11>;
	.reg .b64 	%fd<84>;

	ld.param.u64 	%rd4, [vec_asinh_param_0];
	ld.param.u64 	%rd2, [vec_asinh_param_1];
	ld.param.u64 	%rd3, [vec_asinh_param_2];
	mov.u32 	%r12, %tid.x;
	mov.u32 	%r13, %ctaid.x;
	mov.u32 	%r14, %ntid.x;
	mad.lo.s32 	%r15, %r13, %r14, %r12;
	cvt.s64.s32 	%rd1, %r15;
	setp.le.u64 	%p1, %rd4, %rd1;
	@%p1 bra 	$L__BB29_11;
	cvta.to.global.u64 	%rd5, %rd3;
	shl.b64 	%rd6, %rd1, 3;
	add.s64 	%rd7, %rd5, %rd6;
	ld.global.f64 	%fd1, [%rd7];
	{
	.reg .b32 %temp; 
	mov.b64 	{%temp, %r16}, %fd1;
	}
	{
	.reg .b32 %temp; 
	mov.b64 	{%r17, %temp}, %fd1;
	}
	and.b32  	%r1, %r16, 2147483647;
	mov.b64 	%fd13, {%r17, %r1};
	fma.rn.f64 	%fd14, %fd1, %fd1, 0d3FF0000000000000;
	rsqrt.approx.ftz.f64 	%fd15, %fd14;
	mul.rn.f64 	%fd16, %fd15, %fd15;
	neg.f64 	%fd17, %fd16;
	fma.rn.f64 	%fd18, %fd14, %fd17, 0d3FF0000000000000;
	fma.rn.f64 	%fd19, %fd18, 0d3FD8000000000000, 0d3FE0000000000000;
	mul.rn.f64 	%fd20, %fd18, %fd15;
	fma.rn.f64 	%fd21, %fd19, %fd20, %fd15;
	fma.rn.f64 	%fd22, %fd14, %fd21, 0d3FF0000000000000;
	rcp.approx.ftz.f64 	%fd23, %fd22;
	neg.f64 	%fd24, %fd22;
	fma.rn.f64 	%fd25, %fd24, %fd23, 0d3FF0000000000000;
	fma.rn.f64 	%fd26, %fd25, %fd25, %fd25;
	fma.rn.f64 	%fd27, %fd26, %fd23, %fd23;
	mul.f64 	%fd28, %fd13, %fd27;
	fma.rn.f64 	%fd29, %fd13, %fd28, %fd13;
	setp.gt.u32 	%p2, %r1, 1138753535;
	selp.f64 	%fd2, %fd13, %fd29, %p2;
	{
	.reg .b32 %temp; 
	mov.b64 	{%temp, %r18}, %fd2;
	}
	mov.b32 	%f1, %r18;
	setp.geu.f32 	%p3, %f1, 0f3FE55555;
	setp.leu.f32 	%p4, %f1, 0fBFD99999;
	or.pred  	%p5, %p3, %p4;
	@%p5 bra 	$L__BB29_3;
	add.f64 	%fd63, %fd2, 0d4000000000000000;
	div.rn.f64 	%fd64, %fd2, %fd63;
	neg.f64 	%fd65, %fd2;
	mul.f64 	%fd66, %fd64, %fd65;
	add.f64 	%fd67, %fd2, %fd66;
	mul.f64 	%fd68, %fd67, %fd67;
	fma.rn.f64 	%fd69, %fd68, 0d3EB372FB2FBE14B5, 0d3ED087FFCEB2DC44;
	fma.rn.f64 	%fd70, %fd69, %fd68, 0d3EF3B9FF890F468C;
	fma.rn.f64 	%fd71, %fd70, %fd68, 0d3F17457EFD51BAF8;
	fma.rn.f64 	%fd72, %fd71, %fd68, 0d3F3C71C8DE3CE825;
	fma.rn.f64 	%fd73, %fd72, %fd68, 0d3F6249248FA4661F;
	fma.rn.f64 	%fd74, %fd73, %fd68, 0d3F899999999D70C4;
	fma.rn.f64 	%fd75, %fd74, %fd68, 0d3FB5555555555462;
	mul.f64 	%fd76, %fd68, %fd75;
	fma.rn.f64 	%fd77, %fd76, %fd67, %fd66;
	add.f64 	%fd83, %fd2, %fd77;
	bra.uni 	$L__BB29_10;
$L__BB29_3:
	add.f64 	%fd81, %fd2, 0d3FF0000000000000;
	{
	.reg .b32 %temp; 
	mov.b64 	{%temp, %r33}, %fd81;
	}
	{
	.reg .b32 %temp; 
	mov.b64 	{%r34, %temp}, %fd81;
	}
	setp.gt.s32 	%p6, %r33, 1048575;
	mov.b32 	%r35, -1023;
	@%p6 bra 	$L__BB29_5;
	mul.f64 	%fd81, %fd81, 0d4350000000000000;
	{
	.reg .b32 %temp; 
	mov.b64 	{%temp, %r33}, %fd81;
	}
	{
	.reg .b32 %temp; 
	mov.b64 	{%r34, %temp}, %fd81;
	}
	mov.b32 	%r35, -1077;
$L__BB29_5:
	add.s32 	%r21, %r33, -1;
	setp.gt.u32 	%p7, %r21, 2146435070;
	@%p7 bra 	$L__BB29_9;
	shr.u32 	%r24, %r33, 20;
	add.s32 	%r36, %r35, %r24;
	and.b32  	%r25, %r33, 1048575;
	or.b32  	%r26, %r25, 1072693248;
	mov.b64 	%fd82, {%r34, %r26};
	setp.lt.u32 	%p9, %r26, 1073127583;
	@%p9 bra 	$L__BB29_8;
	{
	.reg .b32 %temp; 
	mov.b64 	{%r27, %temp}, %fd82;
	}
	{
	.reg .b32 %temp; 
	mov.b64 	{%temp, %r28}, %fd82;
	}
	add.s32 	%r29, %r28, -1048576;
	mov.b64 	%fd82, {%r27, %r29};
	add.s32 	%r36, %r36, 1;
$L__BB29_8:
	add.f64 	%fd31, %fd82, 0dBFF0000000000000;
	add.f64 	%fd32, %fd82, 0d3FF0000000000000;
	rcp.approx.ftz.f64 	%fd33, %fd32;
	neg.f64 	%fd34, %fd32;
	fma.rn.f64 	%fd35, %fd34, %fd33, 0d3FF0000000000000;
	fma.rn.f64 	%fd36, %fd35, %fd35, %fd35;
	fma.rn.f64 	%fd37, %fd36, %fd33, %fd33;
	mul.f64 	%fd38, %fd31, %fd37;
	fma.rn.f64 	%fd39, %fd31, %fd37, %fd38;
	mul.f64 	%fd40, %fd39, %fd39;
	fma.rn.f64 	%fd41, %fd40, 0d3EB1380B3AE80F1E, 0d3ED0EE258B7A8B04;
	fma.rn.f64 	%fd42, %fd41, %fd40, 0d3EF3B2669F02676F;
	fma.rn.f64 	%fd43, %fd42, %fd40, 0d3F1745CBA9AB0956;
	fma.rn.f64 	%fd44, %fd43, %fd40, 0d3F3C71C72D1B5154;
	fma.rn.f64 	%fd45, %fd44, %fd40, 0d3F624924923BE72D;
	fma.rn.f64 	%fd46, %fd45, %fd40, 0d3F8999999999A3C4;
	fma.rn.f64 	%fd47, %fd46, %fd40, 0d3FB5555555555554;
	sub.f64 	%fd48, %fd31, %fd39;
	add.f64 	%fd49, %fd48, %fd48;
	neg.f64 	%fd50, %fd39;
	fma.rn.f64 	%fd51, %fd50, %fd31, %fd49;
	mul.f64 	%fd52, %fd37, %fd51;
	mul.f64 	%fd53, %fd40, %fd47;
	fma.rn.f64 	%fd54, %fd53, %fd39, %fd52;
	xor.b32  	%r30, %r36, -2147483648;
	mov.b32 	%r31, 1127219200;
	mov.b64 	%fd55, {%r30, %r31};
	mov.b32 	%r32, -2147483648;
	mov.b64 	%fd56, {%r32, %r31};
	sub.f64 	%fd57, %fd55, %fd56;
	fma.rn.f64 	%fd58, %fd57, 0d3FE62E42FEFA39EF, %fd39;
	fma.rn.f64 	%fd59, %fd57, 0dBFE62E42FEFA39EF, %fd58;
	sub.f64 	%fd60, %fd59, %fd39;
	sub.f64 	%fd61, %fd54, %fd60;
	fma.rn.f64 	%fd62, %fd57, 0d3C7ABC9E3B39803F, %fd61;
	add.f64 	%fd83, %fd58, %fd62;
	bra.uni 	$L__BB29_10;
$L__BB29_9:
	fma.rn.f64 	%fd30, %fd81, 0d7FF0000000000000, 0d7FF0000000000000;
	{
	.reg .b32 %temp; 
	mov.b64 	{%temp, %r22}, %fd81;
	}
	and.b32  	%r23, %r22, 2147483647;
	setp.eq.s32 	%p8, %r23, 0;
	selp.f64 	%fd83, 0dFFF0000000000000, %fd30, %p8;
$L__BB29_10:
	setp.gt.u32 	%p10, %r1, 1138753535;
	add.f64 	%fd78, %fd83, 0d3FE62E42FEFA39EF;
	selp.f64 	%fd79, %fd78, %fd83, %p10;
	copysign.f64 	%fd80, %fd1, %fd79;
	cvta.to.global.u64 	%rd8, %rd2;
	add.s64 	%rd10, %rd8, %rd6;
	st.global.f64 	[%rd10], %fd80;
$L__BB29_11:
	ret;

}
	// .globl	vec_atan
.visible .entry vec_atan(
	.param .u64 vec_atan_param_0,
	.param .u64 .ptr .align 1 vec_atan_param_1,
	.param .u64 .ptr .align 1 vec_atan_param_2
)
{
	.reg .pred 	%p<5>;
	.reg .b32 	%r<5>;
	.reg .b64 	%rd<11>;
	.reg .b64 	%fd<36>;

	ld.param.u64 	%rd4, [vec_atan_param_0];
	ld.param.u64 	%rd2, [vec_atan_param_1];
	ld.param.u64 	%rd3, [vec_atan_param_2];
	mov.u32 	%r1, %tid.x;
	mov.u32 	%r2, %ctaid.x;
	mov.u32 	%r3, %ntid.x;
	mad.lo.s32 	%r4, %r2, %r3, %r1;
	cvt.s64.s32 	%rd1, %r4;
	setp.le.u64 	%p1, %rd4, %rd1;
	@%p1 bra 	$L__BB30_4;
	cvta.to.global.u64 	%rd5, %rd3;
	shl.b64 	%rd6, %rd1, 3;
	add.s64 	%rd7, %rd5, %rd6;
	ld.global.f64 	%fd1, [%rd7];
	abs.f64 	%fd2, %fd1;
	setp.leu.f64 	%p2, %fd2, 0d3FF0000000000000;
	mov.f64 	%fd35, %fd2;
	@%p2 bra 	$L__BB30_3;
	rcp.approx.ftz.f64 	%fd5, %fd2;
	neg.f64 	%fd6, %fd2;
	fma.rn.f64 	%fd7, %fd6, %fd5, 0d3FF0000000000000;
	fma.rn.f64 	%fd8, %fd7, %fd7, %fd7;
	fma.rn.f64 	%fd9, %fd8, %fd5, %fd5;
	setp.eq.f64 	%p3, %fd2, 0d7FF0000000000000;
	selp.f64 	%fd35, 0d0000000000000000, %fd9, %p3;
$L__BB30_3:
	setp.gt.f64 	%p4, %fd2, 0d3FF0000000000000;
	mul.f64 	%fd10, %fd35, %fd35;
	fma.rn.f64 	%fd11, %fd10, 0dBEF53E1D2A25FF7E, 0d3F2D3B63DBB65B49;
	fma.rn.f64 	%fd12, %fd11, %fd10, 0dBF5312788DDE082E;
	fma.rn.f64 	%fd13, %fd12, %fd10, 0d3F6F9690C8249315;
	fma.rn.f64 	%fd14, %fd13, %fd10, 0dBF82CF5AABC7CF0D;
	fma.rn.f64 	%fd15, %fd14, %fd10, 0d3F9162B0B2A3BFDE;
	fma.rn.f64 	%fd16, %fd15, %fd10, 0dBF9A7256FEB6FC6B;
	fma.rn.f64 	%fd17, %fd16, %fd10, 0d3FA171560CE4A489;
	fma.rn.f64 	%fd18, %fd17, %fd10, 0dBFA4F44D841450E4;
	fma.rn.f64 	%fd19, %fd18, %fd10, 0d3FA7EE3D3F36BB95;
	fma.rn.f64 	%fd20, %fd19, %fd10, 0dBFAAD32AE04A9FD1;
	fma.rn.f64 	%fd21, %fd20, %fd10, 0d3FAE17813D66954F;
	fma.rn.f64 	%fd22, %fd21, %fd10, 0dBFB11089CA9A5BCD;
	fma.rn.f64 	%fd23, %fd22, %fd10, 0d3FB3B12B2DB51738;
	fma.rn.f64 	%fd24, %fd23, %fd10, 0dBFB745D022F8DC5C;
	fma.rn.f64 	%fd25, %fd24, %fd10, 0d3FBC71C709DFE927;
	fma.rn.f64 	%fd26, %fd25, %fd10, 0dBFC2492491FA1744;
	fma.rn.f64 	%fd27, %fd26, %fd10, 0d3FC99999999840D2;
	fma.rn.f64 	%fd28, %fd27, %fd10, 0dBFD555555555544C;
	mul.f64 	%fd29, %fd10, %fd28;
	fma.rn.f64 	%fd30, %fd29, %fd35, %fd35;
	mov.f64 	%fd31, 0d3FF921FB54442D18;
	sub.f64 	%fd32, %fd31, %fd30;
	selp.f64 	%fd33, %fd32, %fd30, %p4;
	copysign.f64 	%fd34, %fd1, %fd33;
	cvta.to.global.u64 	%rd8, %rd2;
	add.s64 	%rd10, %rd8, %rd6;
	st.global.f64 	[%rd10], %fd34;
$L__BB30_4:
	ret;

}
	// .globl	vec_atanh
.visible .entry vec_atanh(
	.param .u64 vec_atanh_param_0,
	.param .u64 .ptr .align 1 vec_atanh_param_1,
	.param .u64 .ptr .align 1 vec_atanh_param_2
)
{
	.reg .pred 	%p<9>;
	.reg .b32 	%r<34>;
	.reg .b32 	%f<2>;
	.reg .b64 	%rd<11>;
	.reg .b64 	%fd<70>;

	ld.param.u64 	%rd4, [vec_atanh_param_0];
	ld.param.u64 	%rd2, [vec_atanh_param_1];
	ld.param.u64 	%rd3, [vec_atanh_param_2];
	mov.u32 	%r11, %tid.x;
	mov.u32 	%r12, %ctaid.x;
	mov.u32 	%r13, %ntid.x;
	mad.lo.s32 	%r14, %r12, %r13, %r11;
	cvt.s64.s32 	%rd1, %r14;
	setp.le.u64 	%p1, %rd4, %rd1;
	@%p1 bra 	$L__BB31_11;
	cvta.to.global.u64 	%rd5, %rd3;
	shl.b64 	%rd6, %rd1, 3;
	add.s64 	%rd7, %rd5, %rd6;
	ld.global.f64 	%fd1, [%rd7];
	abs.f64 	%fd13, %fd1;
	add.f64 	%fd14, %fd13, %fd13;
	mov.f64 	%fd15, 0d3FF0000000000000;
	sub.f64 	%fd16, %fd15, %fd13;
	div.rn.f64 	%fd2, %fd14, %fd16;
	{
	.reg .b32 %temp; 
	mov.b64 	{%temp, %r15}, %fd2;
	}
	mov.b32 	%f1, %r15;
	setp.geu.f32 	%p2, %f1, 0f3FE55555;
	setp.leu.f32 	%p3, %f1, 0fBFD99999;
	or.pred  	%p4, %p2, %p3;
	@%p4 bra 	$L__BB31_3;
	add.f64 	%fd50, %fd2, 0d4000000000000000;
	div.rn.f64 	%fd51, %fd2, %fd50;
	neg.f64 	%fd52, %fd2;
	mul.f64 	%fd53, %fd51, %fd52;
	add.f64 	%fd54, %fd2, %fd53;
	mul.f64 	%fd55, %fd54, %fd54;
	fma.rn.f64 	%fd56, %fd55, 0d3EB372FB2FBE14B5, 0d3ED087FFCEB2DC44;
	fma.rn.f64 	%fd57, %fd56, %fd55, 0d3EF3B9FF890F468C;
	fma.rn.f64 	%fd58, %fd57, %fd55, 0d3F17457EFD51BAF8;
	fma.rn.f64 	%fd59, %fd58, %fd55, 0d3F3C71C8DE3CE825;
	fma.rn.f64 	%fd60, %fd59, %fd55, 0d3F6249248FA4661F;
	fma.rn.f64 	%fd61, %fd60, %fd55, 0d3F899999999D70C4;
	fma.rn.f64 	%fd62, %fd61, %fd55, 0d3FB5555555555462;
	mul.f64 	%fd63, %fd55, %fd62;
	fma.rn.f64 	%fd64, %fd63, %fd54, %fd53;
	add.f64 	%fd69, %fd2, %fd64;
	bra.uni 	$L__BB31_10;
$L__BB31_3:
	add.f64 	%fd67, %fd2, 0d3FF0000000000000;
	{
	.reg .b32 %temp; 
	mov.b64 	{%temp, %r30}, %fd67;
	}
	{
	.reg .b32 %temp; 
	mov.b64 	{%r31, %temp}, %fd67;
	}
	setp.gt.s32 	%p5, %r30, 1048575;
	mov.b32 	%r32, -1023;
	@%p5 bra 	$L__BB31_5;
	mul.f64 	%fd67, %fd67, 0d4350000000000000;
	{
	.reg .b32 %temp; 
	mov.b64 	{%temp, %r30}, %fd67;
	}
	{
	.reg .b32 %temp; 
	mov.b64 	{%r31, %temp}, %fd67;
	}
	mov.b32 	%r32, -1077;
$L__BB31_5:
	add.s32 	%r18, %r30, -1;
	setp.gt.u32 	%p6, %r18, 2146435070;
	@%p6 bra 	$L__BB31_9;
	shr.u32 	%r21, %r30, 20;
	add.s32 	%r33, %r32, %r21;
	and.b32  	%r22, %r30, 1048575;
	or.b32  	%r23, %r22, 1072693248;
	mov.b64 	%fd68, {%r31, %r23};
	setp.lt.u32 	%p8, %r23, 1073127583;
	@%p8 bra 	$L__BB31_8;
	{
	.reg .b32 %temp; 
	mov.b64 	{%r24, %temp}, %fd68;
	}
	{
	.reg .b32 %temp; 
	mov.b64 	{%temp, %r25}, %fd68;
	}
	add.s32 	%r26, %r25, -1048576;
	mov.b64 	%fd68, {%r24, %r26};
	add.s32 	%r33, %r33, 1;
$L__BB31_8:
	add.f64 	%fd18, %fd68, 0dBFF0000000000000;
	add.f64 	%fd19, %fd68, 0d3FF0000000000000;
	rcp.approx.ftz.f64 	%fd20, %fd19;
	neg.f64 	%fd21, %fd19;
	fma.rn.f64 	%fd22, %fd21, %fd20, 0d3FF0000000000000;
	fma.rn.f64 	%fd23, %fd22, %fd22, %fd22;
	fma.rn.f64 	%fd24, %fd23, %fd20, %fd20;
	mul.f64 	%fd25, %fd18, %fd24;
	fma.rn.f64 	%fd26, %fd18, %fd24, %fd25;
	mul.f64 	%fd27, %fd26, %fd26;
	fma.rn.f64 	%fd28, %fd27, 0d3EB1380B3AE80F1E, 0d3ED0EE258B7A8B04;
	fma.rn.f64 	%fd29, %fd28, %fd27, 0d3EF3B2669F02676F;
	fma.rn.f64 	%fd30, %fd29, %fd27, 0d3F1745CBA9AB0956;
	fma.rn.f64 	%fd31, %fd30, %fd27, 0d3F3C71C72D1B5154;
	fma.rn.f64 	%fd32, %fd31, %fd27, 0d3F624924923BE72D;
	fma.rn.f64 	%fd33, %fd32, %fd27, 0d3F8999999999A3C4;
	fma.rn.f64 	%fd34, %fd33, %fd27, 0d3FB5555555555554;
	sub.f64 	%fd35, %fd18, %fd26;
	add.f64 	%fd36, %fd35, %fd35;
	neg.f64 	%fd37, %fd26;
	fma.rn.f64 	%fd38, %fd37, %fd18, %fd36;
	mul.f64 	%fd39, %fd24, %fd38;
	mul.f64 	%fd40, %fd27, %fd34;
	fma.rn.f64 	%fd41, %fd40, %fd26, %fd39;
	xor.b32  	%r27, %r33, -2147483648;
	mov.b32 	%r28, 1127219200;
	mov.b64 	%fd42, {%r27, %r28};
	mov.b32 	%r29, -2147483648;
	mov.b64 	%fd43, {%r29, %r28};
	sub.f64 	%fd44, %fd42, %fd43;
	fma.rn.f64 	%fd45, %fd44, 0d3FE62E42FEFA39EF, %fd26;
	fma.rn.f64 	%fd46, %fd44, 0dBFE62E42FEFA39EF, %fd45;
	sub.f64 	%fd47, %fd46, %fd26;
	sub.f64 	%fd48, %fd41, %fd47;
	fma.rn.f64 	%fd49, %fd44, 0d3C7ABC9E3B39803F, %fd48;
	add.f64 	%fd69, %fd45, %fd49;
	bra.uni 	$L__BB31_10;
$L__BB31_9:
	fma.rn.f64 	%fd17, %fd67, 0d7FF0000000000000, 0d7FF0000000000000;
	{
	.reg .b32 %temp; 
	mov.b64 	{%temp, %r19}, %fd67;
	}
	and.b32  	%r20, %r19, 2147483647;
	setp.eq.s32 	%p7, %r20, 0;
	selp.f64 	%fd69, 0dFFF0000000000000, %fd17, %p7;
$L__BB31_10:
	mul.f64 	%fd65, %fd69, 0d3FE0000000000000;
	copysign.f64 	%fd66, %fd1, %fd65;
	cvta.to.global.u64 	%rd8, %rd2;
	add.s64 	%rd10, %rd8, %rd6;
	st.global.f64 	[%rd10], %fd66;
$L__BB31_11:
	ret;

}
	// .globl	vec_cbrt
.visible .entry vec_cbrt(
	.param .u64 vec_cbrt_param_0,
	.param .u64 .ptr .align 1 vec_cbrt_param_1,
	.param .u64 .ptr .align 1 vec_cbrt_param_2
)
{
	.reg .pred 	%p<4>;
	.reg .b32 	%r<25>;
	.reg .b32 	%f<7>;
	.reg .b64 	%rd<10>;
	.reg .b64 	%fd<22>;

	ld.param.u64 	%rd4, [vec_cbrt_param_0];
	ld.param.u64 	%rd2, [vec_cbrt_param_1];
	ld.param.u64 	%rd3, [vec_cbrt_param_2];
	mov.u32 	%r1, %tid.x;
	mov.u32 	%r2, %ctaid.x;
	mov.u32 	%r3, %ntid.x;
	mad.lo.s32 	%r4, %r2, %r3, %r1;
	cvt.s64.s32 	%rd1, %r4;
	setp.le.u64 	%p1, %rd4, %rd1;
	@%p1 bra 	$L__BB32_2;
	cvta.to.global.u64 	%rd5, %rd3;
	cvta.to.global.u64 	%rd6, %rd2;
	shl.b64 	%rd7, %rd1, 3;
	add.s64 	%rd8, %rd5, %rd7;
	ld.global.f64 	%fd1, [%rd8];
	{
	.reg .b32 %temp; 
	mov.b64 	{%r5, %temp}, %fd1;
	}
	{
	.reg .b32 %temp; 
	mov.b64 	{%temp, %r6}, %fd1;
	}
	and.b32  	%r7, %r6, 2147483647;
	setp.lt.u32 	%p2, %r7, 1048576;
	mov.b64 	%fd2, {%r5, %r7};
	mul.f64 	%fd3, %fd2, 0d4350000000000000;
	{
	.reg .b32 %temp; 
	mov.b64 	{%r8, %temp}, %fd3;
	}
	{
	.reg .b32 %temp; 
	mov.b64 	{%temp, %r9}, %fd3;
	}
	selp.b32 	%r10, %r8, %r5, %p2;
	selp.b32 	%r11, %r9, %r7, %p2;
	selp.b32 	%r12, 4078, 1048576, %p2;
	shr.u32 	%r13, %r11, 20;
	add.s32 	%r14, %r13, -1022;
	cvt.rn.f32.s32 	%f1, %r14;
	mul.f32 	%f2, %f1, 0f3EAAAAAB;
	cvt.rni.s32.f32 	%r15, %f2;
	mad.lo.s32 	%r16, %r15, -3145728, %r11;
	mov.b64 	%fd4, {%r10, %r16};
	cvt.rn.f32.f64 	%f3, %fd4;
	lg2.approx.ftz.f32 	%f4, %f3;
	mul.f32 	%f5, %f4, 0f3EAAAAAB;
	ex2.approx.ftz.f32 	%f6, %f5;
	cvt.f64.f32 	%fd5, %f6;
	mul.f64 	%fd6, %fd5, %fd5;
	{
	.reg .b32 %temp; 
	mov.b64 	{%r17, %temp}, %fd6;
	}
	{
	.reg .b32 %temp; 
	mov.b64 	{%temp, %r18}, %fd6;
	}
	add.s32 	%r19, %r18, 1048576;
	mov.b64 	%fd7, {%r17, %r19};
	fma.rn.f64 	%fd8, %fd7, %fd5, %fd4;
	rcp.approx.ftz.f64 	%fd9, %fd8;
	neg.f64 	%fd10, %fd8;
	fma.rn.f64 	%fd11, %fd10, %fd9, 0d3FF0000000000000;
	fma.rn.f64 	%fd12, %fd11, %fd11, %fd11;
	fma.rn.f64 	%fd13, %fd12, %fd9, %fd9;
	neg.f64 	%fd14, %fd5;
	fma.rn.f64 	%fd15, %fd6, %fd14, %fd4;
	mul.f64 	%fd16, %fd15, %fd13;
	fma.rn.f64 	%fd17, %fd5, %fd16, %fd5;
	{
	.reg .b32 %temp; 
	mov.b64 	{%r20, %temp}, %fd17;
	}
	{
	.reg .b32 %temp; 
	mov.b64 	{%temp, %r21}, %fd17;
	}
	add.s32 	%r22, %r15, %r12;
	shl.b32 	%r23, %r22, 20;
	add.s32 	%r24, %r21, %r23;
	mov.b64 	%fd18, {%r20, %r24};
	copysign.f64 	%fd19, %fd1, %fd18;
	add.f64 	%fd20, %fd1, %fd1;
	setp.equ.f64 	%p3, %fd20, %fd1;
	selp.f64 	%fd21, %fd20, %fd19, %p3;
	add.s64 	%rd9, %rd6, %rd7;
	st.global.f64 	[%rd9], %fd21;
$L__BB32_2:
	ret;

}
	// .globl	vec_ceil
.visible .entry vec_ceil(
	.param .u64 vec_ceil_param_0,
	.param .u64 .ptr .align 1 vec_ceil_param_1,
	.param .u64 .ptr .align 1 vec_ceil_param_2
)
{
	.reg .pred 	%p<2>;
	.reg .b32 	%r<5>;
	.reg .b64 	%rd<10>;
	.reg .b64 	%fd<3>;

	ld.param.u64 	%rd4, [vec_ceil_param_0];
	ld.param.u64 	%rd2, [vec_ceil_param_1];
	ld.param.u64 	%rd3, [vec_ceil_param_2];
	mov.u32 	%r1, %tid.x;
	mov.u32 	%r2, %ctaid.x;
	mov.u32 	%r3, %ntid.x;
	mad.lo.s32 	%r4, %r2, %r3, %r1;
	cvt.s64.s32 	%rd1, %r4;
	setp.le.u64 	%p1, %rd4, %rd1;
	@%p1 bra 	$L__BB33_2;
	cvta.to.global.u64 	%rd5, %rd3;
	cvta.to.global.u64 	%rd6, %rd2;
	shl.b64 	%rd7, %rd1, 3;
	add.s64 	%rd8, %rd5, %rd7;
	ld.global.f64 	%fd1, [%rd8];
	cvt.rpi.f64.f64 	%fd2, %fd1;
	add.s64 	%rd9, %rd6, %rd7;
	st.global.f64 	[%rd9], %fd2;
$L__BB33_2:
	ret;

}
	// .globl	vec_cos
.visible .entry vec_cos(
	.param .u64 vec_cos_param_0,
	.param .u64 .ptr .align 1 vec_cos_param_1,
	.param .u64 .ptr .align 1 vec_cos_param_2
)
{
	.reg .pred 	%p<6>;
	.reg .b32 	%r<17>;
	.reg .b64 	%rd<15>;
	.reg .b64 	%fd<36>;

	ld.param.u64 	%rd4, [vec_cos_param_0];
	ld.param.u64 	%rd2, [vec_cos_param_1];
	ld.param.u64 	%rd3, [vec_cos_param_2];
	mov.u32 	%r6, %tid.x;
	mov.u32 	%r7, %ctaid.x;
	mov.u32 	%r8, %ntid.x;
	mad.lo.s32 	%r9, %r7, %r8, %r6;
	cvt.s64.s32 	%rd1, %r9;
	setp.le.u64 	%p1, %rd4, %rd1;
	@%p1 bra 	$L__BB34_7;
	cvta.to.global.u64 	%rd5, %rd3;
	shl.b64 	%rd6, %rd1, 3;
	add.s64 	%rd7, %rd5, %rd6;
	ld.global.f64 	%fd1, [%rd7];
	abs.f64 	%fd2, %fd1;
	setp.neu.f64 	%p2, %fd2, 0d7FF0000000000000;
	@%p2 bra 	$L__BB34_3;
	mov.f64 	%fd13, 0d0000000000000000;
	mul.rn.f64 	%fd35, %fd1, %fd13;
	mov.b32 	%r16, 1;
	bra.uni 	$L__BB34_6;
$L__BB34_3:
	mul.f64 	%fd8, %fd1, 0d3FE45F306DC9C883;
	cvt.rni.s32.f64 	%r15, %fd8;
	cvt.rn.f64.s32 	%fd9, %r15;
	fma.rn.f64 	%fd10, %fd9, 0dBFF921FB54442D18, %fd1;
	fma.rn.f64 	%fd11, %fd9, 0dBC91A62633145C00, %fd10;
	fma.rn.f64 	%fd35, %fd9, 0dB97B839A252049C0, %fd11;
	setp.ltu.f64 	%p3, %fd2, 0d41E0000000000000;
	@%p3 bra 	$L__BB34_5;
	{ // callseq 0, 0
	.param .b64 param0;
	st.param.f64 	[param0], %fd1;
	.param .align 16 .b8 retval0[16];
	call.uni (retval0), 
	__internal_trig_reduction_slowpathd, 
	(
	param0
	);
	ld.param.f64 	%fd35, [retval0];
	ld.param.b32 	%r15, [retval0+8];
	} // callseq 0
$L__BB34_5:
	add.s32 	%r16, %r15, 1;
$L__BB34_6:
	shl.b32 	%r12, %r16, 6;
	cvt.u64.u32 	%rd8, %r12;
	and.b64  	%rd9, %rd8, 64;
	mov.u64 	%rd10, __cudart_sin_cos_coeffs;
	add.s64 	%rd11, %rd10, %rd9;
	mul.rn.f64 	%fd14, %fd35, %fd35;
	and.b32  	%r13, %r16, 1;
	setp.eq.b32 	%p4, %r13, 1;
	selp.f64 	%fd15, 0dBDA8FF8320FD8164, 0d3DE5DB65F9785EBA, %p4;
	ld.global.nc.v2.f64 	{%fd16, %fd17}, [%rd11];
	fma.rn.f64 	%fd18, %fd15, %fd14, %fd16;
	fma.rn.f64 	%fd19, %fd18, %fd14, %fd17;
	ld.global.nc.v2.f64 	{%fd20, %fd21}, [%rd11+16];
	fma.rn.f64 	%fd22, %fd19, %fd14, %fd20;
	fma.rn.f64 	%fd23, %fd22, %fd14, %fd21;
	ld.global.nc.v2.f64 	{%fd24, %fd25}, [%rd11+32];
	fma.rn.f64 	%fd26, %fd23, %fd14, %fd24;
	fma.rn.f64 	%fd27, %fd26, %fd14, %fd25;
	fma.rn.f64 	%fd28, %fd27, %fd35, %fd35;
	fma.rn.f64 	%fd29, %fd27, %fd14, 0d3FF0000000000000;
	selp.f64 	%fd30, %fd29, %fd28, %p4;
	and.b32  	%r14, %r16, 2;
	setp.eq.s32 	%p5, %r14, 0;
	mov.f64 	%fd31, 0d0000000000000000;
	sub.f64 	%fd32, %fd31, %fd30;
	selp.f64 	%fd33, %fd30, %fd32, %p5;
	cvta.to.global.u64 	%rd12, %rd2;
	add.s64 	%rd14, %rd12, %rd6;
	st.global.f64 	[%rd14], %fd33;
$L__BB34_7:
	ret;

}
	// .globl	vec_cosh
.visible .entry vec_cosh(
	.param .u64 vec_cosh_param_0,
	.param .u64 .ptr .align 1 vec_cosh_param_1,
	.param .u64 .ptr .align 1 vec_cosh_param_2
)
{
	.reg .pred 	%p<4>;
	.reg .b32 	%r<15>;
	.reg .b64 	%rd<11>;
	.reg .b64 	%fd<30>;

	ld.param.u64 	%rd4, [vec_cosh_param_0];
	ld.param.u64 	%rd2, [vec_cosh_param_1];
	ld.param.u64 	%rd3, [vec_cosh_param_2];
	mov.u32 	%r1, %tid.x;
	mov.u32 	%r2, %ctaid.x;
	mov.u32 	%r3, %ntid.x;
	mad.lo.s32 	%r4, %r2, %r3, %r1;
	cvt.s64.s32 	%rd1, %r4;
	setp.le.u64 	%p1, %rd4, %rd1;
	@%p1 bra 	$L__BB35_5;
	cvta.to.global.u64 	%rd5, %rd3;
	shl.b64 	%rd6, %rd1, 3;
	add.s64 	%rd7, %rd5, %rd6;
	ld.global.f64 	%fd1, [%rd7];
	{
	.reg .b32 %temp; 
	mov.b64 	{%temp, %r5}, %fd1;
	}
	and.b32  	%r6, %r5, 2147483647;
	{
	.reg .b32 %temp; 
	mov.b64 	{%r7, %temp}, %fd1;
	}
	mov.b64 	%fd2, {%r7, %r6};
	{
	.reg .b32 %temp; 
	mov.b64 	{%temp, %r8}, %fd2;
	}
	setp.gt.u32 	%p2, %r8, 1082536910;
	@%p2 bra 	$L__BB35_3;
	fma.rn.f64 	%fd6, %fd2, 0d3FF71547652B82FE, 0d4338000000000000;
	{
	.reg .b32 %temp; 
	mov.b64 	{%r9, %temp}, %fd6;
	}
	mov.f64 	%fd7, 0dC338000000000000;
	add.rn.f64 	%fd8, %fd6, %fd7;
	fma.rn.f64 	%fd9, %fd8, 0dBFE62E42FEFA39EF, %fd2;
	fma.rn.f64 	%fd10, %fd8, 0dBC7ABC9E3B39803F, %fd9;
	fma.rn.f64 	%fd11, %fd10, 0d3E5ADE1569CE2BDF, 0d3E928AF3FCA213EA;
	fma.rn.f64 	%fd12, %fd11, %fd10, 0d3EC71DEE62401315;
	fma.rn.f64 	%fd13, %fd12, %fd10, 0d3EFA01997C89EB71;
	fma.rn.f64 	%fd14, %fd13, %fd10, 0d3F2A01A014761F65;
	fma.rn.f64 	%fd15, %fd14, %fd10, 0d3F56C16C1852B7AF;
	fma.rn.f64 	%fd16, %fd15, %fd10, 0d3F81111111122322;
	fma.rn.f64 	%fd17, %fd16, %fd10, 0d3FA55555555502A1;
	fma.rn.f64 	%fd18, %fd17, %fd10, 0d3FC5555555555511;
	fma.rn.f64 	%fd19, %fd18, %fd10, 0d3FE000000000000B;
	fma.rn.f64 	%fd20, %fd19, %fd10, 0d3FF0000000000000;
	fma.rn.f64 	%fd21, %fd20, %fd10, 0d3FF0000000000000;
	shl.b32 	%r10, %r9, 20;
	{
	.reg .b32 %temp; 
	mov.b64 	{%r11, %temp}, %fd21;
	}
	{
	.reg .b32 %temp; 
	mov.b64 	{%temp, %r12}, %fd21;
	}
	add.s32 	%r13, %r10, %r12;
	add.s32 	%r14, %r13, -2097152;
	mov.b64 	%fd22, {%r11, %r14};
	rcp.approx.ftz.f64 	%fd23, %fd22;
	neg.f64 	%fd24, %fd22;
	fma.rn.f64 	%fd25, %fd24, %fd23, 0d3FF0000000000000;
	fma.rn.f64 	%fd26, %fd25, %fd25, %fd25;
	fma.rn.f64 	%fd27, %fd26, %fd23, %fd23;
	fma.rn.f64 	%fd29, %fd27, 0d3FB0000000000000, %fd22;
	bra.uni 	$L__BB35_4;
$L__BB35_3:
	setp.le.f64 	%p3, %fd1, 0d7FF0000000000000;
	selp.f64 	%fd29, 0d7FF0000000000000, %fd1, %p3;
$L__BB35_4:
	add.f64 	%fd28, %fd29, %fd29;
	cvta.to.global.u64 	%rd8, %rd2;
	add.s64 	%rd10, %rd8, %rd6;
	st.global.f64 	[%rd10], %fd28;
$L__BB35_5:
	ret;

}
	// .globl	vec_cospi
.visible .entry vec_cospi(
	.param .u64 vec_cospi_param_0,
	.param .u64 .ptr .align 1 vec_cospi_param_1,
	.param .u64 .ptr .align 1 vec_cospi_param_2
)
{
	.reg .pred 	%p<5>;
	.reg .b32 	%r<14>;
	.reg .b64 	%rd<16>;
	.reg .b64 	%fd<29>;

	ld.param.u64 	%rd4, [vec_cospi_param_0];
	ld.param.u64 	%rd2, [vec_cospi_param_1];
	ld.param.u64 	%rd3, [vec_cospi_param_2];
	mov.u32 	%r1, %tid.x;
	mov.u32 	%r2, %ctaid.x;
	mov.u32 	%r3, %ntid.x;
	mad.lo.s32 	%r4, %r2, %r3, %r1;
	cvt.s64.s32 	%rd1, %r4;
	setp.le.u64 	%p1, %rd4, %rd1;
	@%p1 bra 	$L__BB36_2;
	cvta.to.global.u64 	%rd5, %rd3;
	cvta.to.global.u64 	%rd6, %rd2;
	shl.b64 	%rd7, %rd1, 3;
	add.s64 	%rd8, %rd5, %rd7;
	ld.global.f64 	%fd1, [%rd8];
	{
	.reg .b32 %temp; 
	mov.b64 	{%temp, %r5}, %fd1;
	}
	shl.b32 	%r6, %r5, 1;
	setp.gt.u32 	%p2, %r6, -2038431744;
	mov.f64 	%fd2, 0d0000000000000000;
	mul.rn.f64 	%fd3, %fd1, %fd2;
	selp.f64 	%fd4, %fd3, %fd1, %p2;
	{
	.reg .b32 %temp; 
	mov.b64 	{%r7, %temp}, %fd4;
	}
	{
	.reg .b32 %temp; 
	mov.b64 	{%temp, %r8}, %fd4;
	}
	add.s32 	%r9, %r8, 1048576;
	mov.b64 	%fd5, {%r7, %r9};
	cvt.rni.f64.f64 	%fd6, %fd5;
	cvt.rzi.s64.f64 	%rd9, %fd6;
	cvt.u32.u64 	%r10, %rd9;
	fma.rn.f64 	%fd7, %fd6, 0dBFE0000000000000, %fd4;
	mul.f64 	%fd8, %fd7, 0d3CA1A62633145C07;
	fma.rn.f64 	%fd9, %fd7, 0d400921FB54442D18, %fd8;
	add.s32 	%r11, %r10, 1;
	shl.b32 	%r12, %r11, 6;
	cvt.u64.u32 	%rd10, %r12;
	and.b64  	%rd11, %rd10, 64;
	mov.u64 	%rd12, __cudart_sin_cos_coeffs;
	add.s64 	%rd13, %rd12, %rd11;
	mul.rn.f64 	%fd10, %fd9, %fd9;
	and.b64  	%rd14, %rd9, 1;
	setp.eq.b64 	%p3, %rd14, 1;
	selp.f64 	%fd11, 0d3DE5DB65F9785EBA, 0dBDA8FF8320FD8164, %p3;
	ld.global.nc.v2.f64 	{%fd12, %fd13}, [%rd13];
	fma.rn.f64 	%fd14, %fd11, %fd10, %fd12;
	fma.rn.f64 	%fd15, %fd14, %fd10, %fd13;
	ld.global.nc.v2.f64 	{%fd16, %fd17}, [%rd13+16];
	fma.rn.f64 	%fd18, %fd15, %fd10, %fd16;
	fma.rn.f64 	%fd19, %fd18, %fd10, %fd17;
	ld.global.nc.v2.f64 	{%fd20, %fd21}, [%rd13+32];
	fma.rn.f64 	%fd22, %fd19, %fd10, %fd20;
	fma.rn.f64 	%fd23, %fd22, %fd10, %fd21;
	fma.rn.f64 	%fd24, %fd23, %fd9, %fd9;
	fma.rn.f64 	%fd25, %fd23, %fd10, 0d3FF0000000000000;
	selp.f64 	%fd26, %fd24, %fd25, %p3;
	and.b32  	%r13, %r11, 2;
	setp.eq.s32 	%p4, %r13, 0;
	sub.f64 	%fd27, %fd2, %fd26;
	selp.f64 	%fd28, %fd26, %fd27, %p4;
	add.s64 	%rd15, %rd6, %rd7;
	st.global.f64 	[%rd15], %fd28;
$L__BB36_2:
	ret;

}
	// .globl	vec_erfc
.visible .entry vec_erfc(
	.param .u64 vec_erfc_param_0,
	.param .u64 .ptr .align 1 vec_erfc_param_1,
	.param .u64 .ptr .align 1 vec_erfc_param_2
)
{
	.reg .pred 	%p<8>;
	.reg .b32 	%r<20>;
	.reg .b64 	%rd<11>;
	.reg .b64 	%fd<86>;

	ld.param.u64 	%rd4, [vec_erfc_param_0];
	ld.param.u64 	%rd2, [vec_erfc_param_1];
	ld.param.u64 	%rd3, [vec_erfc_param_2];
	mov.u32 	%r4, %tid.x;
	mov.u32 	%r5, %ctaid.x;
	mov.u32 	%r6, %ntid.x;
	mad.lo.s32 	%r7, %r5, %r6, %r4;
	cvt.s64.s32 	%rd1, %r7;
	setp.le.u64 	%p1, %rd4, %rd1;
	@%p1 bra 	$L__BB37_5;
	cvta.to.global.u64 	%rd5, %rd3;
	shl.b64 	%rd6, %rd1, 3;
	add.s64 	%rd7, %rd5, %rd6;
	ld.global.f64 	%fd1, [%rd7];
	{
	.reg .b32 %temp; 
	mov.b64 	{%temp, %r1}, %fd1;
	}
	and.b32  	%r2, %r1, 2147483647;
	{
	.reg .b32 %temp; 
	mov.b64 	{%r3, %temp}, %fd1;
	}
	setp.gt.u32 	%p2, %r2, 2146435071;
	@%p2 bra 	$L__BB37_3;
	mov.b64 	%fd8, {%r3, %r2};
	add.f64 	%fd9, %fd8, 0dC010000000000000;
	add.f64 	%fd10, %fd8, 0d4010000000000000;
	rcp.approx.ftz.f64 	%fd11, %fd10;
	neg.f64 	%fd12, %fd10;
	fma.rn.f64 	%fd13, %fd12, %fd11, 0d3FF0000000000000;
	fma.rn.f64 	%fd14, %fd13, %fd13, %fd13;
	fma.rn.f64 	%fd15, %fd14, %fd11, %fd11;
	mul.f64 	%fd16, %fd9, %fd15;
	mov.f64 	%fd17, 0d3FF0000000000000;
	add.rn.f64 	%fd18, %fd16, %fd17;
	fma.rn.f64 	%fd19, %fd18, 0dC010000000000000, %fd8;
	neg.f64 	%fd20, %fd16;
	fma.rn.f64 	%fd21, %fd20, %fd8, %fd19;
	fma.rn.f64 	%fd22, %fd15, %fd21, %fd16;
	fma.rn.f64 	%fd23, %fd22, 0dBDF8774AD4E0BFD7, 0dBE44E1C6FD03D328;
	fma.rn.f64 	%fd24, %fd23, %fd22, 0dBE4330149F7A56B6;
	fma.rn.f64 	%fd25, %fd24, %fd22, 0d3E7BEDDED8376273;
	fma.rn.f64 	%fd26, %fd25, %fd22, 0d3E6F9254C3ABF22B;
	fma.rn.f64 	%fd27, %fd26, %fd22, 0dBEAB9068C2148CF0;
	fma.rn.f64 	%fd28, %fd27, %fd22, 0d3E94C6454DB34009;
	fma.rn.f64 	%fd29, %fd28, %fd22, 0d3ED7F1C378F2311D;
	fma.rn.f64 	%fd30, %fd29, %fd22, 0dBEE78E051C6D5C58;
	fma.rn.f64 	%fd31, %fd30, %fd22, 0dBEF995B4EAD14A90;
	fma.rn.f64 	%fd32, %fd31, %fd22, 0d3F23BE27CF0A29B2;
	fma.rn.f64 	%fd33, %fd32, %fd22, 0dBF2A1DEF3E81672E;
	fma.rn.f64 	%fd34, %fd33, %fd22, 0dBF48D4ABE68C1713;
	fma.rn.f64 	%fd35, %fd34, %fd22, 0d3F749C67210DD6B4;
	fma.rn.f64 	%fd36, %fd35, %fd22, 0dBF9096238568E357;
	fma.rn.f64 	%fd37, %fd36, %fd22, 0d3FA3079EDF8C2DC9;
	fma.rn.f64 	%fd38, %fd37, %fd22, 0dBFB0FB06DFF601FC;
	fma.rn.f64 	%fd39, %fd38, %fd22, 0d3FB7FEE004DFBCDC;
	fma.rn.f64 	%fd40, %fd39, %fd22, 0dBFB9DDB23C3DB8C6;
	fma.rn.f64 	%fd41, %fd40, %fd22, 0d3FB16ECEFCFA5FDA;
	fma.rn.f64 	%fd42, %fd41, %fd22, 0d3F8F7F5DF66FB6D6;
	fma.rn.f64 	%fd43, %fd42, %fd22, 0dBFC1DF1AD154A29D;
	fma.rn.f64 	%fd44, %fd43, %fd22, 0d3FF3BA5916E9FD7F;
	fma.rn.f64 	%fd45, %fd8, 0d4000000000000000, 0d3FF0000000000000;
	rcp.approx.ftz.f64 	%fd46, %fd45;
	neg.f64 	%fd47, %fd45;
	fma.rn.f64 	%fd48, %fd47, %fd46, 0d3FF0000000000000;
	fma.rn.f64 	%fd49, %fd48, %fd48, %fd48;
	fma.rn.f64 	%fd50, %fd49, %fd46, %fd46;
	mul.f64 	%fd51, %fd50, %fd44;
	mul.f64 	%fd52, %fd51, 0dC000000000000000;
	fma.rn.f64 	%fd53, %fd8, %fd52, %fd44;
	neg.f64 	%fd54, %fd51;
	add.rn.f64 	%fd55, %fd53, %fd54;
	fma.rn.f64 	%fd56, %fd55, %fd50, %fd51;
	neg.f64 	%fd57, %fd8;
	mul.f64 	%fd58, %fd8, %fd57;
	fma.rn.f64 	%fd59, %fd58, 0d3FF71547652B82FE, 0d4338000000000000;
	{
	.reg .b32 %temp; 
	mov.b64 	{%r8, %temp}, %fd59;
	}
	mov.f64 	%fd60, 0dC338000000000000;
	add.rn.f64 	%fd61, %fd59, %fd60;
	fma.rn.f64 	%fd62, %fd61, 0dBFE62E42FEFA39EF, %fd58;
	fma.rn.f64 	%fd63, %fd61, 0dBC7ABC9E3B39803F, %fd62;
	fma.rn.f64 	%fd64, %fd63, 0d3E5ADE1569CE2BDF, 0d3E928AF3FCA213EA;
	fma.rn.f64 	%fd65, %fd64, %fd63, 0d3EC71DEE62401315;
	fma.rn.f64 	%fd66, %fd65, %fd63, 0d3EFA01997C89EB71;
	fma.rn.f64 	%fd67, %fd66, %fd63, 0d3F2A01A014761F65;
	fma.rn.f64 	%fd68, %fd67, %fd63, 0d3F56C16C1852B7AF;
	fma.rn.f64 	%fd69, %fd68, %fd63, 0d3F81111111122322;
	fma.rn.f64 	%fd70, %fd69, %fd63, 0d3FA55555555502A1;
	fma.rn.f64 	%fd71, %fd70, %fd63, 0d3FC5555555555511;
	fma.rn.f64 	%fd72, %fd71, %fd63, 0d3FE000000000000B;
	fma.rn.f64 	%fd73, %fd72, %fd63, 0d3FF0000000000000;
	fma.rn.f64 	%fd74, %fd73, %fd63, 0d3FF0000000000000;
	shr.u32 	%r9, %r8, 31;
	add.s32 	%r10, %r8, %r9;
	shr.s32 	%r11, %r10, 1;
	{
	.reg .b32 %temp; 
	mov.b64 	{%r12, %temp}, %fd74;
	}
	{
	.reg .b32 %temp; 
	mov.b64 	{%temp, %r13}, %fd74;
	}
	shl.b32 	%r14, %r11, 20;
	add.s32 	%r15, %r13, %r14;
	mov.b64 	%fd75, {%r12, %r15};
	sub.s32 	%r16, %r8, %r11;
	shl.b32 	%r17, %r16, 20;
	add.s32 	%r18, %r17, 1072693248;
	mov.b32 	%r19, 0;
	mov.b64 	%fd76, {%r19, %r18};
	mul.f64 	%fd77, %fd76, %fd75;
	neg.f64 	%fd78, %fd58;
	fma.rn.f64 	%fd79, %fd57, %fd8, %fd78;
	fma.rn.f64 	%fd80, %fd77, %fd79, %fd77;
	mul.f64 	%fd81, %fd80, %fd56;
	setp.gt.u32 	%p6, %r2, 1077624832;
	selp.f64 	%fd82, 0d0000000000000000, %fd81, %p6;
	setp.lt.s32 	%p7, %r1, 0;
	mov.f64 	%fd83, 0d4000000000000000;
	sub.f64 	%fd84, %fd83, %fd82;
	selp.f64 	%fd85, %fd84, %fd82, %p7;
	bra.uni 	$L__BB37_4;
$L__BB37_3:
	setp.eq.s32 	%p3, %r2, 2146435072;
	setp.eq.s32 	%p4, %r3, 0;
	setp.lt.s32 	%p5, %r1, 0;
	selp.f64 	%fd5, 0d4000000000000000, 0d0000000000000000, %p5;
	add.f64 	%fd6, %fd1, %fd1;
	selp.f64 	%fd7, %fd5, %fd6, %p4;
	selp.f64 	%fd85, %fd7, %fd6, %p3;
$L__BB37_4:
	cvta.to.global.u64 	%rd8, %rd2;
	add.s64 	%rd10, %rd8, %rd6;
	st.global.f64 	[%rd10], %fd85;
$L__BB37_5:
	ret;

}
	// .globl	vec_erfcinv
.visible .entry vec_erfcinv(
	.param .u64 vec_erfcinv_param_0,
	.param .u64 .ptr .align 1 vec_erfcinv_param_1,
	.param .u64 .ptr .align 1 vec_erfcinv_param_2
)
{
	.reg .pred 	%p<12>;
	.reg .b32 	%r<51>;
	.reg .b32 	%f<2>;
	.reg .b64 	%rd<11>;
	.reg .b64 	%fd<179>;

	ld.param.u64 	%rd4, [vec_erfcinv_param_0];
	ld.param.u64 	%rd2, [vec_erfcinv_param_1];
	ld.param.u64 	%rd3, [vec_erfcinv_param_2];
	mov.u32 	%r12, %tid.x;
	mov.u32 	%r13, %ctaid.x;
	mov.u32 	%r14, %ntid.x;
	mad.lo.s32 	%r15, %r13, %r14, %r12;
	cvt.s64.s32 	%rd1, %r15;
	setp.le.u64 	%p1, %rd4, %rd1;
	@%p1 bra 	$L__BB38_15;
	cvta.to.global.u64 	%rd5, %rd3;
	shl.b64 	%rd6, %rd1, 3;
	add.s64 	%rd7, %rd5, %rd6;
	ld.global.f64 	%fd1, [%rd7];
	neg.f64 	%fd2, %fd1;
	mov.f64 	%fd19, 0d4000000000000000;
	add.rn.f64 	%fd3, %fd19, %fd2;
	setp.ltu.f64 	%p2, %fd1, 0d3F4FA4D2AD8F904D;
	setp.gtu.f64 	%p3, %fd1, 0d3FFFFC0B65AA4E0E;
	or.pred  	%p4, %p2, %p3;
	@%p4 bra 	$L__BB38_3;
	mul.rn.f64 	%fd119, %fd3, %fd1;
	{
	.reg .b32 %temp; 
	mov.b64 	{%temp, %r38}, %fd119;
	}
	{
	.reg .b32 %temp; 
	mov.b64 	{%r39, %temp}, %fd119;
	}
	shr.u32 	%r40, %r38, 20;
	and.b32  	%r41, %r40, 2046;
	add.s32 	%r42, %r41, 2147482626;
	mov.b32 	%r43, 1127219200;
	mov.b64 	%fd120, {%r42, %r43};
	mov.b32 	%r44, -2147483648;
	mov.b64 	%fd121, {%r44, %r43};
	sub.f64 	%fd122, %fd120, %fd121;
	and.b32  	%r45, %r38, -2145386497;
	or.b32  	%r46, %r45, 1071644672;
	mov.b64 	%fd123, {%r39, %r46};
	add.f64 	%fd124, %fd123, 0dBFF0000000000000;
	add.f64 	%fd125, %fd123, 0d3FF0000000000000;
	rcp.approx.ftz.f64 	%fd126, %fd125;
	neg.f64 	%fd127, %fd125;
	fma.rn.f64 	%fd128, %fd127, %fd126, 0d3FF0000000000000;
	fma.rn.f64 	%fd129, %fd128, %fd128, %fd128;
	fma.rn.f64 	%fd130, %fd129, %fd126, %fd126;
	mul.f64 	%fd131, %fd124, %fd130;
	fma.rn.f64 	%fd132, %fd131, 0dC000000000000000, %fd124;
	neg.f64 	%fd133, %fd131;
	fma.rn.f64 	%fd134, %fd133, %fd124, %fd132;
	fma.rn.f64 	%fd135, %fd134, %fd130, %fd131;
	mul.f64 	%fd136, %fd135, %fd135;
	fma.rn.f64 	%fd137, %fd136, 0d3FB5C5C218C775C9, 0d3FA55CF59CDC5D89;
	fma.rn.f64 	%fd138, %fd137, %fd136, 0d3FAEFD18CF6EBB9C;
	fma.rn.f64 	%fd139, %fd138, %fd136, 0d3FB10682EDCB8D1B;
	fma.rn.f64 	%fd140, %fd139, %fd136, 0d3FB3B1DD3AC7FC96;
	fma.rn.f64 	%fd141, %fd140, %fd136, 0d3FB745CB459B54A6;
	fma.rn.f64 	%fd142, %fd141, %fd136, 0d3FBC71C741A0669F;
	fma.rn.f64 	%fd143, %fd142, %fd136, 0d3FC249249209112E;
	fma.rn.f64 	%fd144, %fd143, %fd136, 0d3FC99999999A06C1;
	fma.rn.f64 	%fd145, %fd144, %fd136, 0d3FD5555555555535;
	mul.f64 	%fd146, %fd136, %fd145;
	fma.rn.f64 	%fd147, %fd146, %fd135, %fd135;
	add.f64 	%fd148, %fd147, %fd147;
	fma.rn.f64 	%fd149, %fd122, 0d3FE62E42FEFA39EF, %fd148;
	mov.f64 	%fd150, 0dC009000000000000;
	sub.f64 	%fd151, %fd150, %fd149;
	fma.rn.f64 	%fd152, %fd151, 0dBBB135D2E746E627, 0dBC08DDF93324D327;
	fma.rn.f64 	%fd153, %fd152, %fd151, 0d3C37B83EEF0B7C9F;
	fma.rn.f64 	%fd154, %fd153, %fd151, 0d3C69BA72CD589B91;
	fma.rn.f64 	%fd155, %fd154, %fd151, 0dBCA33689090A6B96;
	fma.rn.f64 	%fd156, %fd155, %fd151, 0d3C782E11898132E0;
	fma.rn.f64 	%fd157, %fd156, %fd151, 0d3CFDE4ACFD9E26BA;
	fma.rn.f64 	%fd158, %fd157, %fd151, 0dBD26D33EED66C487;
	fma.rn.f64 	%fd159, %fd158, %fd151, 0dBD36F2167040D8E2;
	fma.rn.f64 	%fd160, %fd159, %fd151, 0d3D872A22C2D77E20;
	fma.rn.f64 	%fd161, %fd160, %fd151, 0dBDAC8859C4E5C0AF;
	fma.rn.f64 	%fd162, %fd161, %fd151, 0dBDCDC583D118A561;
	fma.rn.f64 	%fd163, %fd162, %fd151, 0d3E120F47CCF46B3C;
	fma.rn.f64 	%fd164, %fd163, %fd151, 0dBE31A9E38DC84D60;
	fma.rn.f64 	%fd165, %fd164, %fd151, 0dBE5F36CD6D3D46A9;
	fma.rn.f64 	%fd166, %fd165, %fd151, 0d3E9C6B4F5D03B787;
	fma.rn.f64 	%fd167, %fd166, %fd151, 0dBEB6E8A5434AE8A2;
	fma.rn.f64 	%fd168, %fd167, %fd151, 0dBEED1D1F7B8736F6;
	fma.rn.f64 	%fd169, %fd168, %fd151, 0d3F2879C2A212F024;
	fma.rn.f64 	%fd170, %fd169, %fd151, 0dBF4845769484FCA8;
	fma.rn.f64 	%fd171, %fd170, %fd151, 0dBF78B6C33114F909;
	fma.rn.f64 	%fd172, %fd171, %fd151, 0d3FCEBD80D9B13E28;
	fma.rn.f64 	%fd173, %fd172, %fd151, 0d3FFA755E7C99AE86;
	fma.rn.f64 	%fd178, %fd173, %fd2, %fd173;
	bra.uni 	$L__BB38_14;
$L__BB38_3:
	{
	.reg .b32 %temp; 
	mov.b64 	{%temp, %r1}, %fd1;
	}
	setp.gt.s32 	%p5, %r1, 1072693247;
	selp.f64 	%fd174, %fd3, %fd1, %p5;
	{
	.reg .b32 %temp; 
	mov.b64 	{%temp, %r47}, %fd174;
	}
	mov.b32 	%f1, %r47;
	setp.ltu.f32 	%p6, %f1, 0f2B2BFF2F;
	@%p6 bra 	$L__BB38_5;
	{
	.reg .b32 %temp; 
	mov.b64 	{%r16, %temp}, %fd174;
	}
	shr.u32 	%r17, %r47, 20;
	and.b32  	%r18, %r17, 2046;
	add.s32 	%r19, %r18, 2147482626;
	mov.b32 	%r20, 1127219200;
	mov.b64 	%fd20, {%r19, %r20};
	mov.b32 	%r21, -2147483648;
	mov.b64 	%fd21, {%r21, %r20};
	sub.f64 	%fd22, %fd20, %fd21;
	and.b32  	%r22, %r47, -2145386497;
	or.b32  	%r23, %r22, 1071644672;
	mov.b64 	%fd23, {%r16, %r23};
	add.f64 	%fd24, %fd23, 0dBFF0000000000000;
	add.f64 	%fd25, %fd23, 0d3FF0000000000000;
	rcp.approx.ftz.f64 	%fd26, %fd25;
	neg.f64 	%fd27, %fd25;
	fma.rn.f64 	%fd28, %fd27, %fd26, 0d3FF0000000000000;
	fma.rn.f64 	%fd29, %fd28, %fd28, %fd28;
	fma.rn.f64 	%fd30, %fd29, %fd26, %fd26;
	mul.f64 	%fd31, %fd24, %fd30;
	fma.rn.f64 	%fd32, %fd31, 0dC000000000000000, %fd24;
	neg.f64 	%fd33, %fd31;
	fma.rn.f64 	%fd34, %fd33, %fd24, %fd32;
	fma.rn.f64 	%fd35, %fd34, %fd30, %fd31;
	mul.f64 	%fd36, %fd35, %fd35;
	fma.rn.f64 	%fd37, %fd36, 0d3FB5C5C218C775C9, 0d3FA55CF59CDC5D89;
	fma.rn.f64 	%fd38, %fd37, %fd36, 0d3FAEFD18CF6EBB9C;
	fma.rn.f64 	%fd39, %fd38, %fd36, 0d3FB10682EDCB8D1B;
	fma.rn.f64 	%fd40, %fd39, %fd36, 0d3FB3B1DD3AC7FC96;
	fma.rn.f64 	%fd41, %fd40, %fd36, 0d3FB745CB459B54A6;
	fma.rn.f64 	%fd42, %fd41, %fd36, 0d3FBC71C741A0669F;
	fma.rn.f64 	%fd43, %fd42, %fd36, 0d3FC249249209112E;
	fma.rn.f64 	%fd44, %fd43, %fd36, 0d3FC99999999A06C1;
	fma.rn.f64 	%fd45, %fd44, %fd36, 0d3FD5555555555535;
	mul.f64 	%fd46, %fd36, %fd45;
	fma.rn.f64 	%fd47, %fd46, %fd35, %fd35;
	add.f64 	%fd48, %fd47, %fd47;
	fma.rn.f64 	%fd49, %fd22, 0d3FE62E42FEFA39EF, %fd48;
	neg.f64 	%fd50, %fd49;
	rsqrt.approx.ftz.f64 	%fd51, %fd50;
	mul.rn.f64 	%fd52, %fd51, %fd51;
	fma.rn.f64 	%fd53, %fd49, %fd52, 0d3FF0000000000000;
	fma.rn.f64 	%fd54, %fd53, 0d3FD8000000000000, 0d3FE0000000000000;
	mul.rn.f64 	%fd55, %fd53, %fd51;
	fma.rn.f64 	%fd56, %fd54, %fd55, %fd51;
	fma.rn.f64 	%fd57, %fd56, 0d3FEBE9222591AFAB, 0d4000A0E7333839AA;
	fma.rn.f64 	%fd58, %fd57, %fd56, 0d4008768CF7E57D5C;
	fma.rn.f64 	%fd59, %fd58, %fd56, 0d400B77E7E28DA583;
	fma.rn.f64 	%fd60, %fd59, %fd56, 0d3FF34F26A4F99CF9;
	fma.rn.f64 	%fd61, %fd60, %fd56, 0d3FC1F674ADB019ED;
	fma.rn.f64 	%fd62, %fd61, %fd56, 0d3F75DDAE9506431D;
	fma.rn.f64 	%fd63, %fd62, %fd56, 0d3F0ADA49AA32489C;
	add.f64 	%fd64, %fd56, 0d4001E90FF51C2197;
	fma.rn.f64 	%fd65, %fd64, %fd56, 0d40111EA3A7CF3820;
	fma.rn.f64 	%fd66, %fd65, %fd56, 0d4011A0E4A4749594;
	fma.rn.f64 	%fd67, %fd66, %fd56, 0d400D4E977D38C14D;
	fma.rn.f64 	%fd68, %fd67, %fd56, 0d3FF37FD567EC0D5F;
	fma.rn.f64 	%fd69, %fd68, %fd56, 0d3FC1FB9D7F676033;
	fma.rn.f64 	%fd70, %fd69, %fd56, 0d3F75DDCDF98946E4;
	fma.rn.f64 	%fd71, %fd70, %fd56, 0d3F0ADA42D79D8DBB;
	mul.f64 	%fd72, %fd56, %fd71;
	div.rn.f64 	%fd177, %fd63, %fd72;
	bra.uni 	$L__BB38_13;
$L__BB38_5:
	{
	.reg .b32 %temp; 
	mov.b64 	{%r48, %temp}, %fd174;
	}
	setp.gt.s32 	%p7, %r47, 1048575;
	mov.b32 	%r49, -1023;
	@%p7 bra 	$L__BB38_7;
	mul.f64 	%fd174, %fd174, 0d4350000000000000;
	{
	.reg .b32 %temp; 
	mov.b64 	{%temp, %r47}, %fd174;
	}
	{
	.reg .b32 %temp; 
	mov.b64 	{%r48, %temp}, %fd174;
	}
	mov.b32 	%r49, -1077;
$L__BB38_7:
	add.s32 	%r26, %r47, -1;
	setp.gt.u32 	%p8, %r26, 2146435070;
	@%p8 bra 	$L__BB38_11;
	shr.u32 	%r29, %r47, 20;
	add.s32 	%r50, %r49, %r29;
	and.b32  	%r30, %r47, 1048575;
	or.b32  	%r31, %r30, 1072693248;
	mov.b64 	%fd175, {%r48, %r31};
	setp.lt.u32 	%p10, %r31, 1073127583;
	@%p10 bra 	$L__BB38_10;
	{
	.reg .b32 %temp; 
	mov.b64 	{%r32, %temp}, %fd175;
	}
	{
	.reg .b32 %temp; 
	mov.b64 	{%temp, %r33}, %fd175;
	}
	add.s32 	%r34, %r33, -1048576;
	mov.b64 	%fd175, {%r32, %r34};
	add.s32 	%r50, %r50, 1;
$L__BB38_10:
	add.f64 	%fd74, %fd175, 0dBFF0000000000000;
	add.f64 	%fd75, %fd175, 0d3FF0000000000000;
	rcp.approx.ftz.f64 	%fd76, %fd75;
	neg.f64 	%fd77, %fd75;
	fma.rn.f64 	%fd78, %fd77, %fd76, 0d3FF0000000000000;
	fma.rn.f64 	%fd79, %fd78, %fd78, %fd78;
	fma.rn.f64 	%fd80, %fd79, %fd76, %fd76;
	mul.f64 	%fd81, %fd74, %fd80;
	fma.rn.f64 	%fd82, %fd74, %fd80, %fd81;
	mul.f64 	%fd83, %fd82, %fd82;
	fma.rn.f64 	%fd84, %fd83, 0d3EB1380B3AE80F1E, 0d3ED0EE258B7A8B04;
	fma.rn.f64 	%fd85, %fd84, %fd83, 0d3EF3B2669F02676F;
	fma.rn.f64 	%fd86, %fd85, %fd83, 0d3F1745CBA9AB0956;
	fma.rn.f64 	%fd87, %fd86, %fd83, 0d3F3C71C72D1B5154;
	fma.rn.f64 	%fd88, %fd87, %fd83, 0d3F624924923BE72D;
	fma.rn.f64 	%fd89, %fd88, %fd83, 0d3F8999999999A3C4;
	fma.rn.f64 	%fd90, %fd89, %fd83, 0d3FB5555555555554;
	sub.f64 	%fd91, %fd74, %fd82;
	add.f64 	%fd92, %fd91, %fd91;
	neg.f64 	%fd93, %fd82;
	fma.rn.f64 	%fd94, %fd93, %fd74, %fd92;
	mul.f64 	%fd95, %fd80, %fd94;
	mul.f64 	%fd96, %fd83, %fd90;
	fma.rn.f64 	%fd97, %fd96, %fd82, %fd95;
	xor.b32  	%r35, %r50, -2147483648;
	mov.b32 	%r36, 1127219200;
	mov.b64 	%fd98, {%r35, %r36};
	mov.b32 	%r37, -2147483648;
	mov.b64 	%fd99, {%r37, %r36};
	sub.f64 	%fd100, %fd98, %fd99;
	fma.rn.f64 	%fd101, %fd100, 0d3FE62E42FEFA39EF, %fd82;
	fma.rn.f64 	%fd102, %fd100, 0dBFE62E42FEFA39EF, %fd101;
	sub.f64 	%fd103, %fd102, %fd82;
	sub.f64 	%fd104, %fd97, %fd103;
	fma.rn.f64 	%fd105, %fd100, 0d3C7ABC9E3B39803F, %fd104;
	add.f64 	%fd176, %fd101, %fd105;
	bra.uni 	$L__BB38_12;
$L__BB38_11:
	fma.rn.f64 	%fd73, %fd174, 0d7FF0000000000000, 0d7FF0000000000000;
	{
	.reg .b32 %temp; 
	mov.b64 	{%temp, %r27}, %fd174;
	}
	and.b32  	%r28, %r27, 2147483647;
	setp.eq.s32 	%p9, %r28, 0;
	selp.f64 	%fd176, 0dFFF0000000000000, %fd73, %p9;
$L__BB38_12:
	neg.f64 	%fd106, %fd176;
	rsqrt.approx.f64 	%fd107, %fd106;
	fma.rn.f64 	%fd108, %fd107, 0d3FE8E2101C71B0BF, 0d3FFA2013964E259C;
	fma.rn.f64 	%fd109, %fd108, %fd107, 0d3FDABFE90921BE68;
	fma.rn.f64 	%fd110, %fd109, %fd107, 0d3F97E41314DE00D4;
	fma.rn.f64 	%fd111, %fd110, %fd107, 0d3F311BD487102E94;
	add.f64 	%fd112, %fd107, 0d3FF59895C30BAA54;
	fma.rn.f64 	%fd113, %fd112, %fd107, 0d3FFAE8E5956A143F;
	fma.rn.f64 	%fd114, %fd113, %fd107, 0d3FDACCE85FF7383D;
	fma.rn.f64 	%fd115, %fd114, %fd107, 0d3F97E43B6CAC34FE;
	fma.rn.f64 	%fd116, %fd115, %fd107, 0d3F311BD08289EB12;
	mul.f64 	%fd117, %fd107, %fd116;
	div.rn.f64 	%fd177, %fd111, %fd117;
$L__BB38_13:
	setp.gt.s32 	%p11, %r1, 1072693247;
	neg.f64 	%fd118, %fd177;
	selp.f64 	%fd178, %fd118, %fd177, %p11;
$L__BB38_14:
	cvta.to.global.u64 	%rd8, %rd2;
	add.s64 	%rd10, %rd8, %rd6;
	st.global.f64 	[%rd10], %fd178;
$L__BB38_15:
	ret;

}
	// .globl	vec_erfcx
.visible .entry vec_erfcx(
	.param .u64 vec_erfcx_param_0,
	.param .u64 .ptr .align 1 vec_erfcx_param_1,
	.param .u64 .ptr .align 1 vec_erfcx_param_2
)
{
	.reg .pred 	%p<7>;
	.reg .b32 	%r<23>;
	.reg .b32 	%f<5>;
	.reg .b64 	%rd<11>;
	.reg .b64 	%fd<94>;

	ld.param.u64 	%rd4, [vec_erfcx_param_0];
	ld.param.u64 	%rd2, [vec_erfcx_param_1];
	ld.param.u64 	%rd3, [vec_erfcx_param_2];
	mov.u32 	%r5, %tid.x;
	mov.u32 	%r6, %ctaid.x;
	mov.u32 	%r7, %ntid.x;
	mad.lo.s32 	%r8, %r6, %r7, %r5;
	cvt.s64.s32 	%rd1, %r8;
	setp.le.u64 	%p1, %rd4, %rd1;
	@%p1 bra 	$L__BB39_10;
	cvta.to.global.u64 	%rd5, %rd3;
	shl.b64 	%rd6, %rd1, 3;
	add.s64 	%rd7, %rd5, %rd6;
	ld.global.f64 	%fd1, [%rd7];
	{
	.reg .b32 %temp; 
	mov.b64 	{%temp, %r1}, %fd1;
	}
	mov.b32 	%f2, %r1;
	abs.f32 	%f3, %f2;
	setp.geu.f32 	%p2, %f3, 0f40400000;
	@%p2 bra 	$L__BB39_3;
	{
	.reg .b32 %temp; 
	mov.b64 	{%r9, %temp}, %fd1;
	}
	and.b32  	%r10, %r1, 2147483647;
	mov.b64 	%fd20, {%r9, %r10};
	add.f64 	%fd21, %fd20, 0dC010000000000000;
	add.f64 	%fd22, %fd20, 0d4010000000000000;
	rcp.approx.ftz.f64 	%fd23, %fd22;
	neg.f64 	%fd24, %fd22;
	fma.rn.f64 	%fd25, %fd24, %fd23, 0d3FF0000000000000;
	fma.rn.f64 	%fd26, %fd25, %fd25, %fd25;
	fma.rn.f64 	%fd27, %fd26, %fd23, %fd23;
	mul.f64 	%fd28, %fd21, %fd27;
	mov.f64 	%fd29, 0d3FF0000000000000;
	add.rn.f64 	%fd30, %fd28, %fd29;
	fma.rn.f64 	%fd31, %fd30, 0dC010000000000000, %fd20;
	neg.f64 	%fd32, %fd28;
	fma.rn.f64 	%fd33, %fd32, %fd20, %fd31;
	fma.rn.f64 	%fd34, %fd27, %fd33, %fd28;
	fma.rn.f64 	%fd35, %fd34, 0dBDF8774AD4E0BFD7, 0dBE44E1C6FD03D328;
	fma.rn.f64 	%fd36, %fd35, %fd34, 0dBE4330149F7A56B6;
	fma.rn.f64 	%fd37, %fd36, %fd34, 0d3E7BEDDED8376273;
	fma.rn.f64 	%fd38, %fd37, %fd34, 0d3E6F9254C3ABF22B;
	fma.rn.f64 	%fd39, %fd38, %fd34, 0dBEAB9068C2148CF0;
	fma.rn.f64 	%fd40, %fd39, %fd34, 0d3E94C6454DB34009;
	fma.rn.f64 	%fd41, %fd40, %fd34, 0d3ED7F1C378F2311D;
	fma.rn.f64 	%fd42, %fd41, %fd34, 0dBEE78E051C6D5C58;
	fma.rn.f64 	%fd43, %fd42, %fd34, 0dBEF995B4EAD14A90;
	fma.rn.f64 	%fd44, %fd43, %fd34, 0d3F23BE27CF0A29B2;
	fma.rn.f64 	%fd45, %fd44, %fd34, 0dBF2A1DEF3E81672E;
	fma.rn.f64 	%fd46, %fd45, %fd34, 0dBF48D4ABE68C1713;
	fma.rn.f64 	%fd47, %fd46, %fd34, 0d3F749C67210DD6B4;
	fma.rn.f64 	%fd48, %fd47, %fd34, 0dBF9096238568E357;
	fma.rn.f64 	%fd49, %fd48, %fd34, 0d3FA3079EDF8C2DC9;
	fma.rn.f64 	%fd50, %fd49, %fd34, 0dBFB0FB06DFF601FC;
	fma.rn.f64 	%fd51, %fd50, %fd34, 0d3FB7FEE004DFBCDC;
	fma.rn.f64 	%fd52, %fd51, %fd34, 0dBFB9DDB23C3DB8C6;
	fma.rn.f64 	%fd53, %fd52, %fd34, 0d3FB16ECEFCFA5FDA;
	fma.rn.f64 	%fd54, %fd53, %fd34, 0d3F8F7F5DF66FB6D6;
	fma.rn.f64 	%fd55, %fd54, %fd34, 0dBFC1DF1AD154A29D;
	fma.rn.f64 	%fd56, %fd55, %fd34, 0d3FF3BA5916E9FD7F;
	fma.rn.f64 	%fd57, %fd20, 0d4000000000000000, 0d3FF0000000000000;
	rcp.approx.ftz.f64 	%fd58, %fd57;
	neg.f64 	%fd59, %fd57;
	fma.rn.f64 	%fd60, %fd59, %fd58, 0d3FF0000000000000;
	fma.rn.f64 	%fd61, %fd60, %fd60, %fd60;
	fma.rn.f64 	%fd62, %fd61, %fd58, %fd58;
	mul.f64 	%fd63, %fd62, %fd56;
	mul.f64 	%fd64, %fd63, 0dC000000000000000;
	fma.rn.f64 	%fd65, %fd20, %fd64, %fd56;
	neg.f64 	%fd66, %fd63;
	add.rn.f64 	%fd67, %fd65, %fd66;
	fma.rn.f64 	%fd93, %fd67, %fd62, %fd63;
	bra.uni 	$L__BB39_4;
$L__BB39_3:
	rcp.rn.f64 	%fd12, %fd1;
	mul.f64 	%fd13, %fd12, %fd12;
	fma.rn.f64 	%fd14, %fd13, 0dC03D880000000000, 0d401A400000000000;
	fma.rn.f64 	%fd15, %fd14, %fd13, 0dBFFE000000000000;
	fma.rn.f64 	%fd16, %fd15, %fd13, 0d3FE8000000000000;
	fma.rn.f64 	%fd17, %fd16, %fd13, 0dBFE0000000000000;
	fma.rn.f64 	%fd18, %fd17, %fd13, 0d3FF0000000000000;
	mul.f64 	%fd19, %fd12, 0d3FE20DD750429B6D;
	mul.f64 	%fd93, %fd19, %fd18;
$L__BB39_4:
	setp.gt.s32 	%p3, %r1, -1;
	@%p3 bra 	$L__BB39_9;
	mul.f64 	%fd5, %fd1, %fd1;
	fma.rn.f64 	%fd68, %fd5, 0d3FF71547652B82FE, 0d4338000000000000;
	{
	.reg .b32 %temp; 
	mov.b64 	{%r2, %temp}, %fd68;
	}
	mov.f64 	%fd69, 0dC338000000000000;
	add.rn.f64 	%fd70, %fd68, %fd69;
	fma.rn.f64 	%fd71, %fd70, 0dBFE62E42FEFA39EF, %fd5;
	fma.rn.f64 	%fd72, %fd70, 0dBC7ABC9E3B39803F, %fd71;
	fma.rn.f64 	%fd73, %fd72, 0d3E5ADE1569CE2BDF, 0d3E928AF3FCA213EA;
	fma.rn.f64 	%fd74, %fd73, %fd72, 0d3EC71DEE62401315;
	fma.rn.f64 	%fd75, %fd74, %fd72, 0d3EFA01997C89EB71;
	fma.rn.f64 	%fd76, %fd75, %fd72, 0d3F2A01A014761F65;
	fma.rn.f64 	%fd77, %fd76, %fd72, 0d3F56C16C1852B7AF;
	fma.rn.f64 	%fd78, %fd77, %fd72, 0d3F81111111122322;
	fma.rn.f64 	%fd79, %fd78, %fd72, 0d3FA55555555502A1;
	fma.rn.f64 	%fd80, %fd79, %fd72, 0d3FC5555555555511;
	fma.rn.f64 	%fd81, %fd80, %fd72, 0d3FE000000000000B;
	fma.rn.f64 	%fd82, %fd81, %fd72, 0d3FF0000000000000;
	fma.rn.f64 	%fd83, %fd82, %fd72, 0d3FF0000000000000;
	{
	.reg .b32 %temp; 
	mov.b64 	{%r3, %temp}, %fd83;
	}
	{
	.reg .b32 %temp; 
	mov.b64 	{%temp, %r4}, %fd83;
	}
	shl.b32 	%r11, %r2, 20;
	add.s32 	%r12, %r11, %r4;
	mov.b64 	%fd92, {%r3, %r12};
	{
	.reg .b32 %temp; 
	mov.b64 	{%temp, %r13}, %fd5;
	}
	mov.b32 	%f4, %r13;
	abs.f32 	%f1, %f4;
	setp.lt.f32 	%p4, %f1, 0f4086232B;
	@%p4 bra 	$L__BB39_8;
	add.f64 	%fd92, %fd5, 0d7FF0000000000000;
	setp.geu.f32 	%p5, %f1, 0f40874800;
	@%p5 bra 	$L__BB39_8;
	shr.u32 	%r14, %r2, 31;
	add.s32 	%r15, %r2, %r14;
	shr.s32 	%r16, %r15, 1;
	shl.b32 	%r17, %r16, 20;
	add.s32 	%r18, %r4, %r17;
	mov.b64 	%fd84, {%r3, %r18};
	sub.s32 	%r19, %r2, %r16;
	shl.b32 	%r20, %r19, 20;
	add.s32 	%r21, %r20, 1072693248;
	mov.b32 	%r22, 0;
	mov.b64 	%fd85, {%r22, %r21};
	mul.f64 	%fd92, %fd85, %fd84;
$L__BB39_8:
	add.f64 	%fd86, %fd92, %fd92;
	neg.f64 	%fd87, %fd5;
	fma.rn.f64 	%fd88, %fd1, %fd1, %fd87;
	fma.rn.f64 	%fd89, %fd86, %fd88, %fd86;
	sub.f64 	%fd90, %fd89, %fd93;
	setp.eq.f64 	%p6, %fd86, 0d7FF0000000000000;
	selp.f64 	%fd93, 0d7FF0000000000000, %fd90, %p6;
$L__BB39_9:
	cvta.to.global.u64 	%rd8, %rd2;
	add.s64 	%rd10, %rd8, %rd6;
	st.global.f64 	[%rd10], %fd93;
$L__BB39_10:
	ret;

}
	// .globl	vec_erf
.visible .entry vec_erf(
	.param .u64 vec_erf_param_0,
	.param .u64 .ptr .align 1 vec_erf_param_1,
	.param .u64 .ptr .align 1 vec_erf_param_2
)
{
	.reg .pred 	%p<3>;
	.reg .b32 	%r<5>;
	.reg .b32 	%f<5>;
	.reg .b64 	%rd<10>;
	.reg .b64 	%fd<52>;

	ld.param.u64 	%rd4, [vec_erf_param_0];
	ld.param.u64 	%rd2, [vec_erf_param_1];
	ld.param.u64 	%rd3, [vec_erf_param_2];
	mov.u32 	%r1, %tid.x;
	mov.u32 	%r2, %ctaid.x;
	mov.u32 	%r3, %ntid.x;
	mad.lo.s32 	%r4, %r2, %r3, %r1;
	cvt.s64.s32 	%rd1, %r4;
	setp.le.u64 	%p1, %rd4, %rd1;
	@%p1 bra 	$L__BB40_2;
	cvta.to.global.u64 	%rd5, %rd3;
	cvta.to.global.u64 	%rd6, %rd2;
	shl.b64 	%rd7, %rd1, 3;
	add.s64 	%rd8, %rd5, %rd7;
	ld.global.f64 	%fd1, [%rd8];
	abs.f64 	%fd2, %fd1;
	fma.rn.f64 	%fd3, %fd2, 0dBCF0679AFBA6F279, 0d3D47088FDB46FA5F;
	fma.rn.f64 	%fd4, %fd3, %fd2, 0dBD8DF9F9B976A9B2;
	fma.rn.f64 	%fd5, %fd4, %fd2, 0d3DC7F1F5590CC332;
	fma.rn.f64 	%fd6, %fd5, %fd2, 0dBDFA28A3CD2D56C4;
	fma.rn.f64 	%fd7, %fd6, %fd2, 0d3E2485EE67835925;
	fma.rn.f64 	%fd8, %fd7, %fd2, 0dBE476DB45919F583;
	fma.rn.f64 	%fd9, %fd8, %fd2, 0d3E62D698D98C8D71;
	fma.rn.f64 	%fd10, %fd9, %fd2, 0dBE720A2C7155D5C6;
	fma.rn.f64 	%fd11, %fd10, %fd2, 0dBE41D29B37CA1397;
	fma.rn.f64 	%fd12, %fd11, %fd2, 0d3EA2EF6CC0F67A49;
	fma.rn.f64 	%fd13, %fd12, %fd2, 0dBEC102B892333B6F;
	fma.rn.f64 	%fd14, %fd13, %fd2, 0d3ECA30375BA9A84E;
	fma.rn.f64 	%fd15, %fd14, %fd2, 0d3ECAAD18DEDEA43E;
	fma.rn.f64 	%fd16, %fd15, %fd2, 0dBEFF05355BC5B225;
	fma.rn.f64 	%fd17, %fd16, %fd2, 0d3F10E37A3108BC8B;
	fma.rn.f64 	%fd18, %fd17, %fd2, 0d3EFB292D828E5CB2;
	fma.rn.f64 	%fd19, %fd18, %fd2, 0dBF4356626EBF9BFA;
	fma.rn.f64 	%fd20, %fd19, %fd2, 0d3F5BCA68F73D6AFC;
	fma.rn.f64 	%fd21, %fd20, %fd2, 0dBF2B6B69EBBC280B;
	fma.rn.f64 	%fd22, %fd21, %fd2, 0dBF9396685912A453;
	fma.rn.f64 	%fd23, %fd22, %fd2, 0d3FBA4F4E2A1ABEF8;
	fma.rn.f64 	%fd24, %fd23, %fd2, 0d3FE45F306DC9C8BB;
	fma.rn.f64 	%fd25, %fd24, %fd2, 0d3FC06EBA8214DB69;
	fma.rn.f64 	%fd26, %fd25, %fd2, %fd2;
	sub.f64 	%fd27, %fd2, %fd26;
	fma.rn.f64 	%fd28, %fd25, %fd2, %fd27;
	neg.f64 	%fd29, %fd26;
	neg.f64 	%fd30, %fd28;
	cvt.rn.f32.f64 	%f1, %fd26;
	mul.f32 	%f2, %f1, 0fBFB8AA3B;
	cvt.rni.f32.f32 	%f3, %f2;
	cvt.f64.f32 	%fd31, %f3;
	fma.rn.f64 	%fd32, %fd31, 0dBFE62E42FEFA39EF, %fd29;
	fma.rn.f64 	%fd33, %fd32, 0d3E5AE904A4741B81, 0d3E928A27F89B6999;
	fma.rn.f64 	%fd34, %fd33, %fd32, 0d3EC71DE715FF7E07;
	fma.rn.f64 	%fd35, %fd34, %fd32, 0d3EFA019A6B0AC45A;
	fma.rn.f64 	%fd36, %fd35, %fd32, 0d3F2A01A017EED94F;
	fma.rn.f64 	%fd37, %fd36, %fd32, 0d3F56C16C17F2A71B;
	fma.rn.f64 	%fd38, %fd37, %fd32, 0d3F811111111173C4;
	fma.rn.f64 	%fd39, %fd38, %fd32, 0d3FA555555555211A;
	fma.rn.f64 	%fd40, %fd39, %fd32, 0d3FC5555555555540;
	fma.rn.f64 	%fd41, %fd40, %fd32, 0d3FE0000000000005;
	mul.f64 	%fd42, %fd32, %fd41;
	fma.rn.f64 	%fd43, %fd42, %fd32, %fd30;
	add.f64 	%fd44, %fd32, %fd43;
	ex2.approx.ftz.f32 	%f4, %f3;
	cvt.f64.f32 	%fd45, %f4;
	mov.f64 	%fd46, 0d3FF0000000000000;
	sub.f64 	%fd47, %fd46, %fd45;
	neg.f64 	%fd48, %fd44;
	fma.rn.f64 	%fd49, %fd48, %fd45, %fd47;
	setp.ge.f64 	%p2, %fd2, 0d4017AFB48DC96626;
	selp.f64 	%fd50, 0d3FF0000000000000, %fd49, %p2;
	copysign.f64 	%fd51, %fd1, %fd50;
	add.s64 	%rd9, %rd6, %rd7;
	st.global.f64 	[%rd9], %fd51;
$L__BB40_2:
	ret;

}
	// .globl	vec_erfinv
.visible .entry vec_erfinv(
	.param .u64 vec_erfinv_param_0,
	.param .u64 .ptr .align 1 vec_erfinv_param_1,
	.param .u64 .ptr .align 1 vec_erfinv_param_2
)
{
	.reg .pred 	%p<7>;
	.reg .b32 	%r<17>;
	.reg .b32 	%f<3>;
	.reg .b64 	%rd<11>;
	.reg .b64 	%fd<101>;

	ld.param.u64 	%rd4, [vec_erfinv_param_0];
	ld.param.u64 	%rd2, [vec_erfinv_param_1];
	ld.param.u64 	%rd3, [vec_erfinv_param_2];
	mov.u32 	%r1, %tid.x;
	mov.u32 	%r2, %ctaid.x;
	mov.u32 	%r3, %ntid.x;
	mad.lo.s32 	%r4, %r2, %r3, %r1;
	cvt.s64.s32 	%rd1, %r4;
	setp.le.u64 	%p1, %rd4, %rd1;
	@%p1 bra 	$L__BB41_10;
	cvta.to.global.u64 	%rd5, %rd3;
	shl.b64 	%rd6, %rd1, 3;
	add.s64 	%rd7, %rd5, %rd6;
	ld.global.f64 	%fd1, [%rd7];
	{
	.reg .b32 %temp; 
	mov.b64 	{%temp, %r5}, %fd1;
	}
	mov.b32 	%f1, %r5;
	abs.f32 	%f2, %f1;
	setp.geu.f32 	%p2, %f2, 0f3FF00000;
	@%p2 bra 	$L__BB41_7;
	neg.f64 	%fd10, %fd1;
	fma.rn.f64 	%fd11, %fd1, %fd10, 0d3FF0000000000000;
	{
	.reg .b32 %temp; 
	mov.b64 	{%temp, %r6}, %fd11;
	}
	{
	.reg .b32 %temp; 
	mov.b64 	{%r7, %temp}, %fd11;
	}
	shr.u32 	%r8, %r6, 20;
	and.b32  	%r9, %r8, 2046;
	add.s32 	%r10, %r9, 2147482626;
	mov.b32 	%r11, 1127219200;
	mov.b64 	%fd12, {%r10, %r11};
	mov.b32 	%r12, -2147483648;
	mov.b64 	%fd13, {%r12, %r11};
	sub.f64 	%fd14, %fd12, %fd13;
	and.b32  	%r13, %r6, -2145386497;
	or.b32  	%r14, %r13, 1071644672;
	mov.b64 	%fd15, {%r7, %r14};
	add.f64 	%fd16, %fd15, 0dBFF0000000000000;
	add.f64 	%fd17, %fd15, 0d3FF0000000000000;
	rcp.approx.ftz.f64 	%fd18, %fd17;
	neg.f64 	%fd19, %fd17;
	fma.rn.f64 	%fd20, %fd19, %fd18, 0d3FF0000000000000;
	fma.rn.f64 	%fd21, %fd20, %fd20, %fd20;
	fma.rn.f64 	%fd22, %fd21, %fd18, %fd18;
	mul.f64 	%fd23, %fd16, %fd22;
	fma.rn.f64 	%fd24, %fd23, 0dC000000000000000, %fd16;
	neg.f64 	%fd25, %fd23;
	fma.rn.f64 	%fd26, %fd25, %fd16, %fd24;
	fma.rn.f64 	%fd27, %fd26, %fd22, %fd23;
	mul.f64 	%fd28, %fd27, %fd27;
	fma.rn.f64 	%fd29, %fd28, 0d3FB5C5C218C775C9, 0d3FA55CF59CDC5D89;
	fma.rn.f64 	%fd30, %fd29, %fd28, 0d3FAEFD18CF6EBB9C;
	fma.rn.f64 	%fd31, %fd30, %fd28, 0d3FB10682EDCB8D1B;
	fma.rn.f64 	%fd32, %fd31, %fd28, 0d3FB3B1DD3AC7FC96;
	fma.rn.f64 	%fd33, %fd32, %fd28, 0d3FB745CB459B54A6;
	fma.rn.f64 	%fd34, %fd33, %fd28, 0d3FBC71C741A0669F;
	fma.rn.f64 	%fd35, %fd34, %fd28, 0d3FC249249209112E;
	fma.rn.f64 	%fd36, %fd35, %fd28, 0d3FC99999999A06C1;
	fma.rn.f64 	%fd37, %fd36, %fd28, 0d3FD5555555555535;
	mul.f64 	%fd38, %fd28, %fd37;
	fma.rn.f64 	%fd39, %fd38, %fd27, %fd27;
	add.f64 	%fd40, %fd39, %fd39;
	fma.rn.f64 	%fd2, %fd14, 0d3FE62E42FEFA39EF, %fd40;
	{
	.reg .b32 %temp; 
	mov.b64 	{%temp, %r15}, %fd2;
	}
	setp.gt.u32 	%p5, %r15, -1072103425;
	@%p5 bra 	$L__BB41_4;
	mov.f64 	%fd76, 0dC009000000000000;
	sub.f64 	%fd77, %fd76, %fd2;
	fma.rn.f64 	%fd78, %fd77, 0dBBB135D2E746E627, 0dBC08DDF93324D327;
	fma.rn.f64 	%fd79, %fd78, %fd77, 0d3C37B83EEF0B7C9F;
	fma.rn.f64 	%fd80, %fd79, %fd77, 0d3C69BA72CD589B91;
	fma.rn.f64 	%fd81, %fd80, %fd77, 0dBCA33689090A6B96;
	fma.rn.f64 	%fd82, %fd81, %fd77, 0d3C782E11898132E0;
	fma.rn.f64 	%fd83, %fd82, %fd77, 0d3CFDE4ACFD9E26BA;
	fma.rn.f64 	%fd84, %fd83, %fd77, 0dBD26D33EED66C487;
	fma.rn.f64 	%fd85, %fd84, %fd77, 0dBD36F2167040D8E2;
	fma.rn.f64 	%fd86, %fd85, %fd77, 0d3D872A22C2D77E20;
	fma.rn.f64 	%fd87, %fd86, %fd77, 0dBDAC8859C4E5C0AF;
	fma.rn.f64 	%fd88, %fd87, %fd77, 0dBDCDC583D118A561;
	fma.rn.f64 	%fd89, %fd88, %fd77, 0d3E120F47CCF46B3C;
	fma.rn.f64 	%fd90, %fd89, %fd77, 0dBE31A9E38DC84D60;
	fma.rn.f64 	%fd91, %fd90, %fd77, 0dBE5F36CD6D3D46A9;
	fma.rn.f64 	%fd92, %fd91, %fd77, 0d3E9C6B4F5D03B787;
	fma.rn.f64 	%fd93, %fd92, %fd77, 0dBEB6E8A5434AE8A2;
	fma.rn.f64 	%fd94, %fd93, %fd77, 0dBEED1D1F7B8736F6;
	fma.rn.f64 	%fd95, %fd94, %fd77, 0d3F2879C2A212F024;
	fma.rn.f64 	%fd96, %fd95, %fd77, 0dBF4845769484FCA8;
	fma.rn.f64 	%fd97, %fd96, %fd77, 0dBF78B6C33114F909;
	fma.rn.f64 	%fd98, %fd97, %fd77, 0d3FCEBD80D9B13E28;
	fma.rn.f64 	%fd100, %fd98, %fd77, 0d3FFA755E7C99AE86;
	bra.uni 	$L__BB41_9;
$L__BB41_4:
	neg.f64 	%fd41, %fd2;
	sqrt.rn.f64 	%fd4, %fd41;
	{
	.reg .b32 %temp; 
	mov.b64 	{%temp, %r16}, %fd4;
	}
	setp.gt.s32 	%p6, %r16, 1074790399;
	@%p6 bra 	$L__BB41_6;
	add.f64 	%fd58, %fd4, 0dC00A000000000000;
	fma.rn.f64 	%fd59, %fd58, 0d3E23040F87DBD932, 0d3E785CBE52878635;
	fma.rn.f64 	%fd60, %fd59, %fd58, 0dBE92777453DD3955;
	fma.rn.f64 	%fd61, %fd60, %fd58, 0d3E5395ABCD554C6C;
	fma.rn.f64 	%fd62, %fd61, %fd58, 0d3EB936388A3790AD;
	fma.rn.f64 	%fd63, %fd62, %fd58, 0dBED0D5DB812B5083;
	fma.rn.f64 	%fd64, %fd63, %fd58, 0d3EC8860CD5D652F6;
	fma.rn.f64 	%fd65, %fd64, %fd58, 0d3EEA29A0CACDFB23;
	fma.rn.f64 	%fd66, %fd65, %fd58, 0dBF08CEF1F80281F2;
	fma.rn.f64 	%fd67, %fd66, %fd58, 0d3F11E684D0B9188A;
	fma.rn.f64 	%fd68, %fd67, %fd58, 0d3EF932CD54C8A222;
	fma.rn.f64 	%fd69, %fd68, %fd58, 0dBF37448A89EF8AA3;
	fma.rn.f64 	%fd70, %fd69, %fd58, 0d3F4F3CC55AD40C25;
	fma.rn.f64 	%fd71, %fd70, %fd58, 0dBF5BA924132F38B1;
	fma.rn.f64 	%fd72, %fd71, %fd58, 0d3F6468EECA533CF8;
	fma.rn.f64 	%fd73, %fd72, %fd58, 0dBF6EBADABB891BBD;
	fma.rn.f64 	%fd74, %fd73, %fd58, 0d3F75FFCFE5B76AFC;
	fma.rn.f64 	%fd75, %fd74, %fd58, 0d3FF0158A6D641D39;
	fma.rn.f64 	%fd100, %fd75, %fd58, 0d4008ABCC380D5A48;
	bra.uni 	$L__BB41_9;
$L__BB41_6:
	add.f64 	%fd42, %fd4, 0dC014000000000000;
	fma.rn.f64 	%fd43, %fd42, 0dBDBDCEC3A7785389, 0dBDF18FEEC0E38727;
	fma.rn.f64 	%fd44, %fd43, %fd42, 0d3E19E6BF2DDA45E3;
	fma.rn.f64 	%fd45, %fd44, %fd42, 0dBE30468FB24E2F5F;
	fma.rn.f64 	%fd46, %fd45, %fd42, 0d3E405AC6A8FBA182;
	fma.rn.f64 	%fd47, %fd46, %fd42, 0dBE50102E495FB9C0;
	fma.rn.f64 	%fd48, %fd47, %fd42, 0d3E5F4C20E1334AF8;
	fma.rn.f64 	%fd49, %fd48, %fd42, 0dBE722D220FDF9C3E;
	fma.rn.f64 	%fd50, %fd49, %fd42, 0d3E8EBC8BB824CB54;
	fma.rn.f64 	%fd51, %fd50, %fd42, 0dBEB0A8D40EA372CC;
	fma.rn.f64 	%fd52, %fd51, %fd42, 0d3ED2FBD29D093D2B;
	fma.rn.f64 	%fd53, %fd52, %fd42, 0dBEF4A3497E1E0FAC;
	fma.rn.f64 	%fd54, %fd53, %fd42, 0d3F13EBF4EB00938F;
	fma.rn.f64 	%fd55, %fd54, %fd42, 0dBF2C2F36A8FC5D53;
	fma.rn.f64 	%fd56, %fd55, %fd42, 0dBF222EA5DF04047C;
	fma.rn.f64 	%fd57, %fd56, %fd42, 0d3FF02A30D1FBA0DC;
	fma.rn.f64 	%fd100, %fd57, %fd42, 0d4013664DDD1AD7FB;
	bra.uni 	$L__BB41_9;
$L__BB41_7:
	setp.nan.f64 	%p3, %fd1, %fd1;
	mov.f64 	%fd100, %fd1;
	@%p3 bra 	$L__BB41_9;
	abs.f64 	%fd9, %fd1;
	setp.eq.f64 	%p4, %fd9, 0d3FF0000000000000;
	selp.f64 	%fd100, 0d7FF0000000000000, 0dFFF8000000000000, %p4;
$L__BB41_9:
	mul.f64 	%fd99, %fd1, %fd100;
	cvta.to.global.u64 	%rd8, %rd2;
	add.s64 	%rd10, %rd8, %rd6;
	st.global.f64 	[%rd10], %fd99;
$L__BB41_10:
	ret;

}
	// .globl	vec_exp10
.visible .entry vec_exp10(
	.param .u64 vec_exp10_param_0,
	.param .u64 .ptr .align 1 vec_exp10_param_1,
	.param .u64 .ptr .align 1 vec_exp10_param_2
)
{
	.reg .pred 	%p<6>;
	.reg .b32 	%r<20>;
	.reg .b32 	%f<3>;
	.reg .b64 	%rd<11>;
	.reg .b64 	%fd<29>;

	ld.param.u64 	%rd4, [vec_exp10_param_0];
	ld.param.u64 	%rd2, [vec_exp10_param_1];
	ld.param.u64 	%rd3, [vec_exp10_param_2];
	mov.u32 	%r5, %tid.x;
	mov.u32 	%r6, %ctaid.x;
	mov.u32 	%r7, %ntid.x;
	mad.lo.s32 	%r8, %r6, %r7, %r5;
	cvt.s64.s32 	%rd1, %r8;
	setp.le.u64 	%p1, %rd4, %rd1;
	@%p1 bra 	$L__BB42_5;
	cvta.to.global.u64 	%rd5, %rd3;
	shl.b64 	%rd6, %rd1, 3;
	add.s64 	%rd7, %rd5, %rd6;
	ld.global.f64 	%fd1, [%rd7];
	fma.rn.f64 	%fd6, %fd1, 0d400A934F0979A371, 0d4338000000000000;
	{
	.reg .b32 %temp; 
	mov.b64 	{%r1, %temp}, %fd6;
	}
	mov.f64 	%fd7, 0dC338000000000000;
	add.rn.f64 	%fd8, %fd6, %fd7;
	fma.rn.f64 	%fd9, %fd8, 0dBFD34413509F79FF, %fd1;
	fma.rn.f64 	%fd10, %fd8, 0d3C49DC1DA994FD21, %fd9;
	mul.f64 	%fd11, %fd10, 0dBCAF48AD494EA3E9;
	fma.rn.f64 	%fd12, %fd10, 0d40026BB1BBB55516, %fd11;
	fma.rn.f64 	%fd13, %fd12, 0d3E5ADE1569CE2BDF, 0d3E928AF3FCA213EA;
	fma.rn.f64 	%fd14, %fd13, %fd12, 0d3EC71DEE62401315;
	fma.rn.f64 	%fd15, %fd14, %fd12, 0d3EFA01997C89EB71;
	fma.rn.f64 	%fd16, %fd15, %fd12, 0d3F2A01A014761F65;
	fma.rn.f64 	%fd17, %fd16, %fd12, 0d3F56C16C1852B7AF;
	fma.rn.f64 	%fd18, %fd17, %fd12, 0d3F81111111122322;
	fma.rn.f64 	%fd19, %fd18, %fd12, 0d3FA55555555502A1;
	fma.rn.f64 	%fd20, %fd19, %fd12, 0d3FC5555555555511;
	fma.rn.f64 	%fd21, %fd20, %fd12, 0d3FE000000000000B;
	fma.rn.f64 	%fd22, %fd21, %fd12, 0d3FF0000000000000;
	fma.rn.f64 	%fd23, %fd22, %fd12, 0d3FF0000000000000;
	{
	.reg .b32 %temp; 
	mov.b64 	{%r2, %temp}, %fd23;
	}
	{
	.reg .b32 %temp; 
	mov.b64 	{%temp, %r3}, %fd23;
	}
	shl.b32 	%r9, %r1, 20;
	add.s32 	%r10, %r9, %r3;
	mov.b64 	%fd28, {%r2, %r10};
	{
	.reg .b32 %temp; 
	mov.b64 	{%temp, %r4}, %fd1;
	}
	mov.b32 	%f2, %r4;
	abs.f32 	%f1, %f2;
	setp.lt.f32 	%p2, %f1, 0f40733A71;
	@%p2 bra 	$L__BB42_4;
	setp.lt.s32 	%p3, %r4, 0;
	selp.f64 	%fd24, 0d0000000000000000, 0d7FF0000000000000, %p3;
	setp.nan.f64 	%p4, %fd1, %fd1;
	add.f64 	%fd25, %fd1, %fd1;
	selp.f64 	%fd28, %fd25, %fd24, %p4;
	setp.geu.f32 	%p5, %f1, 0f407439B8;
	@%p5 bra 	$L__BB42_4;
	shr.u32 	%r11, %r1, 31;
	add.s32 	%r12, %r1, %r11;
	shr.s32 	%r13, %r12, 1;
	shl.b32 	%r14, %r13, 20;
	add.s32 	%r15, %r3, %r14;
	mov.b64 	%fd26, {%r2, %r15};
	sub.s32 	%r16, %r1, %r13;
	shl.b32 	%r17, %r16, 20;
	add.s32 	%r18, %r17, 1072693248;
	mov.b32 	%r19, 0;
	mov.b64 	%fd27, {%r19, %r18};
	mul.f64 	%fd28, %fd27, %fd26;
$L__BB42_4:
	cvta.to.global.u64 	%rd8, %rd2;
	add.s64 	%rd10, %rd8, %rd6;
	st.global.f64 	[%rd10], %fd28;
$L__BB42_5:
	ret;

}
	// .globl	vec_exp2
.visible .entry vec_exp2(
	.param .u64 vec_exp2_param_0,
	.param .u64 .ptr .align 1 vec_exp2_param_1,
	.param .u64 .ptr .align 1 vec_exp2_param_2
)
{
	.reg .pred 	%p<6>;
	.reg .b32 	%r<20>;
	.reg .b32 	%f<3>;
	.reg .b64 	%rd<11>;
	.reg .b64 	%fd<29>;

	ld.param.u64 	%rd4, [vec_exp2_param_0];
	ld.param.u64 	%rd2, [vec_exp2_param_1];
	ld.param.u64 	%rd3, [vec_exp2_param_2];
	mov.u32 	%r5, %tid.x;
	mov.u32 	%r6, %ctaid.x;
	mov.u32 	%r7, %ntid.x;
	mad.lo.s32 	%r8, %r6, %r7, %r5;
	cvt.s64.s32 	%rd1, %r8;
	setp.le.u64 	%p1, %rd4, %rd1;
	@%p1 bra 	$L__BB43_5;
	cvta.to.global.u64 	%rd5, %rd3;
	shl.b64 	%rd6, %rd1, 3;
	add.s64 	%rd7, %rd5, %rd6;
	ld.global.f64 	%fd1, [%rd7];
	mov.f64 	%fd6, 0d4338000000000000;
	add.rn.f64 	%fd7, %fd1, %fd6;
	mov.f64 	%fd8, 0dC338000000000000;
	add.rn.f64 	%fd9, %fd7, %fd8;
	{
	.reg .b32 %temp; 
	mov.b64 	{%r1, %temp}, %fd7;
	}
	sub.f64 	%fd10, %fd1, %fd9;
	mul.f64 	%fd11, %fd10, 0d3C7ABC9E3B39803F;
	fma.rn.f64 	%fd12, %fd10, 0d3FE62E42FEFA39EF, %fd11;
	fma.rn.f64 	%fd13, %fd12, 0d3E5ADE1569CE2BDF, 0d3E928AF3FCA213EA;
	fma.rn.f64 	%fd14, %fd13, %fd12, 0d3EC71DEE62401315;
	fma.rn.f64 	%fd15, %fd14, %fd12, 0d3EFA01997C89EB71;
	fma.rn.f64 	%fd16, %fd15, %fd12, 0d3F2A01A014761F65;
	fma.rn.f64 	%fd17, %fd16, %fd12, 0d3F56C16C1852B7AF;
	fma.rn.f64 	%fd18, %fd17, %fd12, 0d3F81111111122322;
	fma.rn.f64 	%fd19, %fd18, %fd12, 0d3FA55555555502A1;
	fma.rn.f64 	%fd20, %fd19, %fd12, 0d3FC5555555555511;
	fma.rn.f64 	%fd21, %fd20, %fd12, 0d3FE000000000000B;
	fma.rn.f64 	%fd22, %fd21, %fd12, 0d3FF0000000000000;
	fma.rn.f64 	%fd23, %fd22, %fd12, 0d3FF0000000000000;
	{
	.reg .b32 %temp; 
	mov.b64 	{%r2, %temp}, %fd23;
	}
	{
	.reg .b32 %temp; 
	mov.b64 	{%temp, %r3}, %fd23;
	}
	shl.b32 	%r9, %r1, 20;
	add.s32 	%r10, %r9, %r3;
	mov.b64 	%fd28, {%r2, %r10};
	{
	.reg .b32 %temp; 
	mov.b64 	{%temp, %r4}, %fd1;
	}
	mov.b32 	%f2, %r4;
	abs.f32 	%f1, %f2;
	setp.lt.f32 	%p2, %f1, 0f408FF000;
	@%p2 bra 	$L__BB43_4;
	setp.lt.s32 	%p3, %r4, 0;
	selp.f64 	%fd24, 0d0000000000000000, 0d7FF0000000000000, %p3;
	setp.nan.f64 	%p4, %fd1, %fd1;
	add.f64 	%fd25, %fd1, %fd1;
	selp.f64 	%fd28, %fd25, %fd24, %p4;
	setp.geu.f32 	%p5, %f1, 0f4090CC00;
	@%p5 bra 	$L__BB43_4;
	shr.u32 	%r11, %r1, 31;
	add.s32 	%r12, %r1, %r11;
	shr.s32 	%r13, %r12, 1;
	shl.b32 	%r14, %r13, 20;
	add.s32 	%r15, %r3, %r14;
	mov.b64 	%fd26, {%r2, %r15};
	sub.s32 	%r16, %r1, %r13;
	shl.b32 	%r17, %r16, 20;
	add.s32 	%r18, %r17, 1072693248;
	mov.b32 	%r19, 0;
	mov.b64 	%fd27, {%r19, %r18};
	mul.f64 	%fd28, %fd27, %fd26;
$L__BB43_4:
	cvta.to.global.u64 	%rd8, %rd2;
	add.s64 	%rd10, %rd8, %rd6;
	st.global.f64 	[%rd10], %fd28;
$L__BB43_5:
	ret;

}
	// .globl	vec_exp
.visible .entry vec_exp(
	.param .u64 vec_exp_param_0,
	.param .u64 .ptr .align 1 vec_exp_param_1,
	.param .u64 .ptr .align 1 vec_exp_param_2
)
{
	.reg .pred 	%p<5>;
	.reg .b32 	%r<20>;
	.reg .b32 	%f<3>;
	.reg .b64 	%rd<11>;
	.reg .b64 	%fd<26>;

	ld.param.u64 	%rd4, [vec_exp_param_0];
	ld.param.u64 	%rd2, [vec_exp_param_1];
	ld.param.u64 	%rd3, [vec_exp_param_2];
	mov.u32 	%r4, %tid.x;
	mov.u32 	%r5, %ctaid.x;
	mov.u32 	%r6, %ntid.x;
	mad.lo.s32 	%r7, %r5, %r6, %r4;
	cvt.s64.s32 	%rd1, %r7;
	setp.le.u64 	%p1, %rd4, %rd1;
	@%p1 bra 	$L__BB44_5;
	cvta.to.global.u64 	%rd5, %rd3;
	shl.b64 	%rd6, %rd1, 3;
	add.s64 	%rd7, %rd5, %rd6;
	ld.global.f64 	%fd1, [%rd7];
	fma.rn.f64 	%fd6, %fd1, 0d3FF71547652B82FE, 0d4338000000000000;
	{
	.reg .b32 %temp; 
	mov.b64 	{%r1, %temp}, %fd6;
	}
	mov.f64 	%fd7, 0dC338000000000000;
	add.rn.f64 	%fd8, %fd6, %fd7;
	fma.rn.f64 	%fd9, %fd8, 0dBFE62E42FEFA39EF, %fd1;
	fma.rn.f64 	%fd10, %fd8, 0dBC7ABC9E3B39803F, %fd9;
	fma.rn.f64 	%fd11, %fd10, 0d3E5ADE1569CE2BDF, 0d3E928AF3FCA213EA;
	fma.rn.f64 	%fd12, %fd11, %fd10, 0d3EC71DEE62401315;
	fma.rn.f64 	%fd13, %fd12, %fd10, 0d3EFA01997C89EB71;
	fma.rn.f64 	%fd14, %fd13, %fd10, 0d3F2A01A014761F65;
	fma.rn.f64 	%fd15, %fd14, %fd10, 0d3F56C16C1852B7AF;
	fma.rn.f64 	%fd16, %fd15, %fd10, 0d3F81111111122322;
	fma.rn.f64 	%fd17, %fd16, %fd10, 0d3FA55555555502A1;
	fma.rn.f64 	%fd18, %fd17, %fd10, 0d3FC5555555555511;
	fma.rn.f64 	%fd19, %fd18, %fd10, 0d3FE000000000000B;
	fma.rn.f64 	%fd20, %fd19, %fd10, 0d3FF0000000000000;
	fma.rn.f64 	%fd21, %fd20, %fd10, 0d3FF0000000000000;
	{
	.reg .b32 %temp; 
	mov.b64 	{%r2, %temp}, %fd21;
	}
	{
	.reg .b32 %temp; 
	mov.b64 	{%temp, %r3}, %fd21;
	}
	shl.b32 	%r8, %r1, 20;
	add.s32 	%r9, %r8, %r3;
	mov.b64 	%fd25, {%r2, %r9};
	{
	.reg .b32 %temp; 
	mov.b64 	{%temp, %r10}, %fd1;
	}
	mov.b32 	%f2, %r10;
	abs.f32 	%f1, %f2;
	setp.lt.f32 	%p2, %f1, 0f4086232B;
	@%p2 bra 	$L__BB44_4;
	setp.lt.f64 	%p3, %fd1, 0d0000000000000000;
	add.f64 	%fd22, %fd1, 0d7FF0000000000000;
	selp.f64 	%fd25, 0d0000000000000000, %fd22, %p3;
	setp.geu.f32 	%p4, %f1, 0f40874800;
	@%p4 bra 	$L__BB44_4;
	shr.u32 	%r11, %r1, 31;
	add.s32 	%r12, %r1, %r11;
	shr.s32 	%r13, %r12, 1;
	shl.b32 	%r14, %r13, 20;
	add.s32 	%r15, %r3, %r14;
	mov.b64 	%fd23, {%r2, %r15};
	sub.s32 	%r16, %r1, %r13;
	shl.b32 	%r17, %r16, 20;
	add.s32 	%r18, %r17, 1072693248;
	mov.b32 	%r19, 0;
	mov.b64 	%fd24, {%r19, %r18};
	mul.f64 	%fd25, %fd24, %fd23;
$L__BB44_4:
	cvta.to.global.u64 	%rd8, %rd2;
	add.s64 	%rd10, %rd8, %rd6;
	st.global.f64 	[%rd10], %fd25;
$L__BB44_5:
	ret;

}
	// .globl	vec_expm1
.visible .entry vec_expm1(
	.param .u64 vec_expm1_param_0,
	.param .u64 .ptr .align 1 vec_expm1_param_1,
	.param .u64 .ptr .align 1 vec_expm1_param_2
)
{
	.reg .pred 	%p<10>;
	.reg .b32 	%r<14>;
	.reg .b32 	%f<2>;
	.reg .b64 	%rd<11>;
	.reg .b64 	%fd<32>;

	ld.param.u64 	%rd4, [vec_expm1_param_0];
	ld.param.u64 	%rd2, [vec_expm1_param_1];
	ld.param.u64 	%rd3, [vec_expm1_param_2];
	mov.u32 	%r2, %tid.x;
	mov.u32 	%r3, %ctaid.x;
	mov.u32 	%r4, %ntid.x;
	mad.lo.s32 	%r5, %r3, %r4, %r2;
	cvt.s64.s32 	%rd1, %r5;
	setp.le.u64 	%p1, %rd4, %rd1;
	@%p1 bra 	$L__BB45_5;
	cvta.to.global.u64 	%rd5, %rd3;
	shl.b64 	%rd6, %rd1, 3;
	add.s64 	%rd7, %rd5, %rd6;
	ld.global.f64 	%fd1, [%rd7];
	{
	.reg .b32 %temp; 
	mov.b64 	{%temp, %r1}, %fd1;
	}
	mov.b32 	%f1, %r1;
	setp.geu.f32 	%p2, %f1, 0f40862E43;
	setp.leu.f32 	%p3, %f1, 0fC04A8000;
	or.pred  	%p4, %p2, %p3;
	@%p4 bra 	$L__BB45_3;
	fma.rn.f64 	%fd7, %fd1, 0d3FF71547652B82FE, 0d4338000000000000;
	{
	.reg .b32 %temp; 
	mov.b64 	{%r6, %temp}, %fd7;
	}
	mov.f64 	%fd8, 0dC338000000000000;
	add.rn.f64 	%fd9, %fd7, %fd8;
	fma.rn.f64 	%fd10, %fd9, 0dBFE62E42FEFA39EF, %fd1;
	fma.rn.f64 	%fd11, %fd9, 0dBC7ABC9E3B39803F, %fd10;
	shl.b32 	%r7, %r1, 1;
	setp.lt.u32 	%p7, %r7, 2142496327;
	selp.f64 	%fd12, %fd1, %fd11, %p7;
	selp.b32 	%r8, 0, %r6, %p7;
	fma.rn.f64 	%fd13, %fd12, 0d3E21F4076ACD15B6, 0d3E5AF86D8EBD13CD;
	fma.rn.f64 	%fd14, %fd13, %fd12, 0d3E927E5092BA033D;
	fma.rn.f64 	%fd15, %fd14, %fd12, 0d3EC71DDE6C5F9DA1;
	fma.rn.f64 	%fd16, %fd15, %fd12, 0d3EFA01A018D034E6;
	fma.rn.f64 	%fd17, %fd16, %fd12, 0d3F2A01A01B3B6940;
	fma.rn.f64 	%fd18, %fd17, %fd12, 0d3F56C16C16C1B5DD;
	fma.rn.f64 	%fd19, %fd18, %fd12, 0d3F8111111110F74D;
	fma.rn.f64 	%fd20, %fd19, %fd12, 0d3FA555555555554D;
	fma.rn.f64 	%fd21, %fd20, %fd12, 0d3FC5555555555557;
	fma.rn.f64 	%fd22, %fd21, %fd12, 0d3FE0000000000000;
	mul.f64 	%fd23, %fd12, %fd22;
	fma.rn.f64 	%fd24, %fd23, %fd12, %fd12;
	setp.eq.s32 	%p8, %r8, 1024;
	shl.b32 	%r9, %r8, 20;
	add.s32 	%r10, %r9, 1072693248;
	selp.b32 	%r11, 2145386496, %r10, %p8;
	mov.b32 	%r12, 0;
	mov.b64 	%fd25, {%r12, %r11};
	mov.b32 	%r13, 1072693248;
	mov.b64 	%fd26, {%r12, %r13};
	sub.f64 	%fd27, %fd25, %fd26;
	fma.rn.f64 	%fd28, %fd24, %fd25, %fd27;
	add.f64 	%fd29, %fd28, %fd28;
	setp.eq.s32 	%p9, %r7, 0;
	selp.f64 	%fd30, %fd29, %fd28, %p8;
	selp.f64 	%fd31, %fd1, %fd30, %p9;
	bra.uni 	$L__BB45_4;
$L__BB45_3:
	setp.lt.s32 	%p5, %r1, 0;
	setp.nan.f64 	%p6, %fd1, %fd1;
	add.f64 	%fd5, %fd1, %fd1;
	selp.f64 	%fd6, 0dBFF0000000000000, 0d7FF0000000000000, %p5;
	selp.f64 	%fd31, %fd5, %fd6, %p6;
$L__BB45_4:
	cvta.to.global.u64 	%rd8, %rd2;
	add.s64 	%rd10, %rd8, %rd6;
	st.global.f64 	[%rd10], %fd31;
$L__BB45_5:
	ret;

}
	// .globl	vec_fabs
.visible .entry vec_fabs(
	.param .u64 vec_fabs_param_0,
	.param .u64 .ptr .align 1 vec_fabs_param_1,
	.param .u64 .ptr .align 1 vec_fabs_param_2
)
{
	.reg .pred 	%p<2>;
	.reg .b32 	%r<5>;
	.reg .b64 	%rd<10>;
	.reg .b64 	%fd<3>;

	ld.param.u64 	%rd4, [vec_fabs_param_0];
	ld.param.u64 	%rd2, [vec_fabs_param_1];
	ld.param.u64 	%rd3, [vec_fabs_param_2];
	mov.u32 	%r1, %tid.x;
	mov.u32 	%r2, %ctaid.x;
	mov.u32 	%r3, %ntid.x;
	mad.lo.s32 	%r4, %r2, %r3, %r1;
	cvt.s64.s32 	%rd1, %r4;
	setp.le.u64 	%p1, %rd4, %rd1;
	@%p1 bra 	$L__BB46_2;
	cvta.to.global.u64 	%rd5, %rd3;
	cvta.to.global.u64 	%rd6, %rd2;
	shl.b64 	%rd7, %rd1, 3;
	add.s64 	%rd8, %rd5, %rd7;
	ld.global.f64 	%fd1, [%rd8];
	abs.f64 	%fd2, %fd1;
	add.s64 	%rd9, %rd6, %rd7;
	st.global.f64 	[%rd9], %fd2;
$L__BB46_2:
	ret;

}
	// .globl	vec_floor
.visible .entry vec_floor(
	.param .u64 vec_floor_param_0,
	.param .u64 .ptr .align 1 vec_floor_param_1,
	.param .u64 .ptr .align 1 vec_floor_param_2
)
{
	.reg .pred 	%p<2>;
	.reg .b32 	%r<5>;
	.reg .b64 	%rd<10>;
	.reg .b64 	%fd<3>;

	ld.param.u64 	%rd4, [vec_floor_param_0];
	ld.param.u64 	%rd2, [vec_floor_param_1];
	ld.param.u64 	%rd3, [vec_floor_param_2];
	mov.u32 	%r1, %tid.x;
	mov.u32 	%r2, %ctaid.x;
	mov.u32 	%r3, %ntid.x;
	mad.lo.s32 	%r4, %r2, %r3, %r1;
	cvt.s64.s32 	%rd1, %r4;
	setp.le.u64 	%p1, %rd4, %rd1;
	@%p1 bra 	$L__BB47_2;
	cvta.to.global.u64 	%rd5, %rd3;
	cvta.to.global.u64 	%rd6, %rd2;
	shl.b64 	%rd7, %rd1, 3;
	add.s64 	%rd8, %rd5, %rd7;
	ld.global.f64 	%fd1, [%rd8];
	cvt.rmi.f64.f64 	%fd2, %fd1;
	add.s64 	%rd9, %rd6, %rd7;
	st.global.f64 	[%rd9], %fd2;
$L__BB47_2:
	ret;

}
	// .globl	vec_j0
.visible .entry vec_j0(
	.param .u64 vec_j0_param_0,
	.param .u64 .ptr .align 1 vec_j0_param_1,
	.param .u64 .ptr .align 1 vec_j0_param_2
)
{
	.reg .pred 	%p<11>;
	.reg .b32 	%r<23>;
	.reg .b64 	%rd<15>;
	.reg .b64 	%fd<136>;

	ld.param.u64 	%rd4, [vec_j0_param_0];
	ld.param.u64 	%rd2, [vec_j0_param_1];
	ld.param.u64 	%rd3, [vec_j0_param_2];
	mov.u32 	%r9, %tid.x;
	mov.u32 	%r10, %ctaid.x;
	mov.u32 	%r11, %ntid.x;
	mad.lo.s32 	%r12, %r10, %r11, %r9;
	cvt.s64.s32 	%rd1, %r12;
	setp.le.u64 	%p1, %rd4, %rd1;
	@%p1 bra 	$L__BB48_17;
	cvta.to.global.u64 	%rd5, %rd3;
	shl.b64 	%rd6, %rd1, 3;
	add.s64 	%rd7, %rd5, %rd6;
	ld.global.f64 	%fd19, [%rd7];
	abs.f64 	%fd1, %fd19;
	setp.gtu.f64 	%p2, %fd1, 0d400FB319F277BBE5;
	@%p2 bra 	$L__BB48_3;
	add.f64 	%fd20, %fd1, 0dC0033D152E971B40;
	add.f64 	%fd21, %fd20, 0d3CA0F539D7DA258E;
	fma.rn.f64 	%fd22, %fd21, 0dBCC0D18564C48C61, 0dBCFCF8F9A8C294BC;
	fma.rn.f64 	%fd23, %fd22, %fd21, 0d3D3FAB983CAE498B;
	fma.rn.f64 	%fd24, %fd23, %fd21, 0d3D7CD7C018579B88;
	fma.rn.f64 	%fd25, %fd24, %fd21, 0dBDBBDD2342D64FDD;
	fma.rn.f64 	%fd26, %fd25, %fd21, 0dBDF5C2D9416B1E2B;
	fma.rn.f64 	%fd27, %fd26, %fd21, 0d3E32951D73174DD5;
	fma.rn.f64 	%fd28, %fd27, %fd21, 0d3E67FF99802CAEB5;
	fma.rn.f64 	%fd29, %fd28, %fd21, 0dBEA1CCE305C4C9F7;
	fma.rn.f64 	%fd30, %fd29, %fd21, 0dBED232C77E29E1BB;
	fma.rn.f64 	%fd31, %fd30, %fd21, 0d3F06ED3B9F0EF757;
	fma.rn.f64 	%fd32, %fd31, %fd21, 0d3F315382BA096A62;
	fma.rn.f64 	%fd33, %fd32, %fd21, 0dBF61F992590D1AE4;
	fma.rn.f64 	%fd34, %fd33, %fd21, 0dBF81BB1CBE1A465F;
	fma.rn.f64 	%fd35, %fd34, %fd21, 0d3FACFAE864368D84;
	fma.rn.f64 	%fd36, %fd35, %fd21, 0d3FBBA1DEEA0294A3;
	fma.rn.f64 	%fd37, %fd36, %fd21, 0dBFE09CDB36551280;
	mul.f64 	%fd135, %fd21, %fd37;
	bra.uni 	$L__BB48_16;
$L__BB48_3:
	setp.gtu.f64 	%p3, %fd1, 0d401C58FD1A62F5EC;
	@%p3 bra 	$L__BB48_5;
	add.f64 	%fd38, %fd1, 0dC016148F5B2C2E45;
	add.f64 	%fd39, %fd38, 0dBC975054CD60A517;
	fma.rn.f64 	%fd40, %fd39, 0d3CBCB0A8F126B343, 0d3CF83FD1F333EB61;
	fma.rn.f64 	%fd41, %fd40, %fd39, 0dBD4100E33E3FB413;
	fma.rn.f64 	%fd42, %fd41, %fd39, 0dBD7846076D004627;
	fma.rn.f64 	%fd43, %fd42, %fd39, 0d3DBE2F1D4F90720D;
	fma.rn.f64 	%fd44, %fd43, %fd39, 0d3DF1D03B1E4A119B;
	fma.rn.f64 	%fd45, %fd44, %fd39, 0dBE341D72B1B3BCE9;
	fma.rn.f64 	%fd46, %fd45, %fd39, 0dBE62DA37CE2A9EF8;
	fma.rn.f64 	%fd47, %fd46, %fd39, 0d3EA32E6D9974F763;
	fma.rn.f64 	%fd48, %fd47, %fd39, 0d3ECAD77D744A1879;
	fma.rn.f64 	%fd49, %fd48, %fd39, 0dBF0863F481A37337;
	fma.rn.f64 	%fd50, %fd49, %fd39, 0dBF26F641F418F0F4;
	fma.rn.f64 	%fd51, %fd50, %fd39, 0d3F627E31FE9A969E;
	fma.rn.f64 	%fd52, %fd51, %fd39, 0d3F72F7FFE9025628;
	fma.rn.f64 	%fd53, %fd52, %fd39, 0dBFAB2150CB41E8BF;
	fma.rn.f64 	%fd54, %fd53, %fd39, 0dBF9F8F72E7A848DE;
	fma.rn.f64 	%fd55, %fd54, %fd39, 0d3FD5C6E60A097823;
	mul.f64 	%fd135, %fd39, %fd55;
	bra.uni 	$L__BB48_16;
$L__BB48_5:
	setp.gtu.f64 	%p4, %fd1, 0d402471FCB6A7A8C0;
	@%p4 bra 	$L__BB48_7;
	add.f64 	%fd56, %fd1, 0dC0214EB56CCCDECA;
	add.f64 	%fd57, %fd56, 0d3CB51970714C7C25;
	fma.rn.f64 	%fd58, %fd57, 0dBCBDB7FFCF659E24, 0dBCF4B3A71AAAC629;
	fma.rn.f64 	%fd59, %fd58, %fd57, 0d3D417EC150ECDCE7;
	fma.rn.f64 	%fd60, %fd59, %fd57, 0d3D7438F5EA1D10B2;
	fma.rn.f64 	%fd61, %fd60, %fd57, 0dBDBEDAE7EC2C9E87;
	fma.rn.f64 	%fd62, %fd61, %fd57, 0dBDECADD2C4B91F58;
	fma.rn.f64 	%fd63, %fd62, %fd57, 0d3E34582C8EE12204;
	fma.rn.f64 	%fd64, %fd63, %fd57, 0d3E5CEDA451DD20F8;
	fma.rn.f64 	%fd65, %fd64, %fd57, 0dBEA30E8CC3165E2F;
	fma.rn.f64 	%fd66, %fd65, %fd57, 0dBEC3324842BB1A2E;
	fma.rn.f64 	%fd67, %fd66, %fd57, 0d3F07800BC54FBDDB;
	fma.rn.f64 	%fd68, %fd67, %fd57, 0d3F1D79605276949A;
	fma.rn.f64 	%fd69, %fd68, %fd57, 0dBF60E0D60385A629;
	fma.rn.f64 	%fd70, %fd69, %fd57, 0dBF648E63600D82F3;
	fma.rn.f64 	%fd71, %fd70, %fd57, 0d3FA68B984EC6493A;
	fma.rn.f64 	%fd72, %fd71, %fd57, 0d3F900F7FCF183E0B;
	fma.rn.f64 	%fd73, %fd72, %fd57, 0dBFD15F7977A772D4;
	mul.f64 	%fd135, %fd57, %fd73;
	bra.uni 	$L__BB48_16;
$L__BB48_7:
	setp.eq.f64 	%p5, %fd1, 0d7FF0000000000000;
	mov.f64 	%fd135, 0d0000000000000000;
	@%p5 bra 	$L__BB48_16;
	rcp.approx.ftz.f64 	%fd75, %fd1;
	neg.f64 	%fd76, %fd1;
	fma.rn.f64 	%fd77, %fd76, %fd75, 0d3FF0000000000000;
	fma.rn.f64 	%fd78, %fd77, %fd77, %fd77;
	fma.rn.f64 	%fd79, %fd78, %fd75, %fd75;
	mul.f64 	%fd80, %fd79, %fd79;
	fma.rn.f64 	%fd81, %fd80, 0dC0D115CB8C11A9DC, 0d409927467A655012;
	fma.rn.f64 	%fd82, %fd81, %fd80, 0dC05751787E247BD4;
	fma.rn.f64 	%fd83, %fd82, %fd80, 0d401704C4E5FC36B2;
	fma.rn.f64 	%fd84, %fd83, %fd80, 0dBFE15B747A2FD531;
	fma.rn.f64 	%fd85, %fd84, %fd80, 0d3FBA7FEACF6CB79B;
	fma.rn.f64 	%fd86, %fd85, %fd80, 0dBFAFFFFFEDDCF548;
	fma.rn.f64 	%fd87, %fd86, %fd80, 0d3FEFFFFFFFFFC9E5;
	fma.rn.f64 	%fd88, %fd80, 0dC14602FE1C34685E, 0d410ECD4523B12B84;
	fma.rn.f64 	%fd89, %fd88, %fd80, 0dC0C7A2FC1972F05A;
	fma.rn.f64 	%fd90, %fd89, %fd80, 0d407EBA131F7E5BEB;
	fma.rn.f64 	%fd91, %fd90, %fd80, 0dC0373B92E6E7CC7D;
	fma.rn.f64 	%fd92, %fd91, %fd80, 0d3FFA31BEE63A2F08;
	fma.rn.f64 	%fd93, %fd92, %fd80, 0dBFCAD320104D5D05;
	fma.rn.f64 	%fd94, %fd93, %fd80, 0d3FB0AAAA9C76D07E;
	fma.rn.f64 	%fd95, %fd94, %fd80, 0dBFBFFFFFFFFDACEC;
	fma.rn.f64 	%fd5, %fd95, %fd79, %fd1;
	rsqrt.approx.f64 	%fd96, %fd1;
	mul.f64 	%fd97, %fd96, 0d3FE9884533D43651;
	mul.f64 	%fd6, %fd97, %fd87;
	mul.f64 	%fd98, %fd5, 0d3FE45F306DC9C883;
	cvt.rni.s32.f64 	%r20, %fd98;
	cvt.rn.f64.s32 	%fd99, %r20;
	fma.rn.f64 	%fd100, %fd99, 0dBFF921FB54442D18, %fd5;
	fma.rn.f64 	%fd101, %fd99, 0dBC91A62633145C00, %fd100;
	fma.rn.f64 	%fd132, %fd99, 0dB97B839A252049C0, %fd101;
	abs.f64 	%fd102, %fd5;
	setp.ltu.f64 	%p6, %fd102, 0d41E0000000000000;
	@%p6 bra 	$L__BB48_10;
	{ // callseq 1, 0
	.param .b64 param0;
	st.param.f64 	[param0], %fd5;
	.param .align 16 .b8 retval0[16];
	call.uni (retval0), 
	__internal_trig_reduction_slowpathd, 
	(
	param0
	);
	ld.param.f64 	%fd132, [retval0];
	ld.param.b32 	%r20, [retval0+8];
	} // callseq 1
$L__BB48_10:
	and.b32  	%r14, %r20, 3;
	cvt.rn.f64.u32 	%fd104, %r14;
	add.f64 	%fd105, %fd132, 0dBFE921FB54442D18;
	fma.rn.f64 	%fd10, %fd104, 0d3FF921FB54442D18, %fd105;
	abs.f64 	%fd11, %fd10;
	setp.neu.f64 	%p7, %fd11, 0d7FF0000000000000;
	@%p7 bra 	$L__BB48_12;
	mov.f64 	%fd111, 0d0000000000000000;
	mul.rn.f64 	%fd134, %fd10, %fd111;
	mov.b32 	%r22, 1;
	bra.uni 	$L__BB48_15;
$L__BB48_12:
	mul.f64 	%fd106, %fd10, 0d3FE45F306DC9C883;
	cvt.rni.s32.f64 	%r21, %fd106;
	cvt.rn.f64.s32 	%fd107, %r21;
	fma.rn.f64 	%fd108, %fd107, 0dBFF921FB54442D18, %fd10;
	fma.rn.f64 	%fd109, %fd107, 0dBC91A62633145C00, %fd108;
	fma.rn.f64 	%fd134, %fd107, 0dB97B839A252049C0, %fd109;
	setp.ltu.f64 	%p8, %fd11, 0d41E0000000000000;
	@%p8 bra 	$L__BB48_14;
	{ // callseq 2, 0
	.param .b64 param0;
	st.param.f64 	[param0], %fd10;
	.param .align 16 .b8 retval0[16];
	call.uni (retval0), 
	__internal_trig_reduction_slowpathd, 
	(
	param0
	);
	ld.param.f64 	%fd134, [retval0];
	ld.param.b32 	%r21, [retval0+8];
	} // callseq 2
$L__BB48_14:
	add.s32 	%r22, %r21, 1;
$L__BB48_15:
	shl.b32 	%r17, %r22, 6;
	cvt.u64.u32 	%rd8, %r17;
	and.b64  	%rd9, %rd8, 64;
	mov.u64 	%rd10, __cudart_sin_cos_coeffs;
	add.s64 	%rd11, %rd10, %rd9;
	mul.rn.f64 	%fd112, %fd134, %fd134;
	and.b32  	%r18, %r22, 1;
	setp.eq.b32 	%p9, %r18, 1;
	selp.f64 	%fd113, 0dBDA8FF8320FD8164, 0d3DE5DB65F9785EBA, %p9;
	ld.global.nc.v2.f64 	{%fd114, %fd115}, [%rd11];
	fma.rn.f64 	%fd116, %fd113, %fd112, %fd114;
	fma.rn.f64 	%fd117, %fd116, %fd112, %fd115;
	ld.global.nc.v2.f64 	{%fd118, %fd119}, [%rd11+16];
	fma.rn.f64 	%fd120, %fd117, %fd112, %fd118;
	fma.rn.f64 	%fd121, %fd120, %fd112, %fd119;
	ld.global.nc.v2.f64 	{%fd122, %fd123}, [%rd11+32];
	fma.rn.f64 	%fd124, %fd121, %fd112, %fd122;
	fma.rn.f64 	%fd125, %fd124, %fd112, %fd123;
	fma.rn.f64 	%fd126, %fd125, %fd134, %fd134;
	fma.rn.f64 	%fd127, %fd125, %fd112, 0d3FF0000000000000;
	selp.f64 	%fd128, %fd127, %fd126, %p9;
	and.b32  	%r19, %r22, 2;
	setp.eq.s32 	%p10, %r19, 0;
	mov.f64 	%fd129, 0d0000000000000000;
	sub.f64 	%fd130, %fd129, %fd128;
	selp.f64 	%fd131, %fd128, %fd130, %p10;
	mul.f64 	%fd135, %fd6, %fd131;
$L__BB48_16:
	cvta.to.global.u64 	%rd12, %rd2;
	add.s64 	%rd14, %rd12, %rd6;
	st.global.f64 	[%rd14], %fd135;
$L__BB48_17:
	ret;

}
	// .globl	vec_j1
.visible .entry vec_j1(
	.param .u64 vec_j1_param_0,
	.param .u64 .ptr .align 1 vec_j1_param_1,
	.param .u64 .ptr .align 1 vec_j1_param_2
)
{
	.reg .pred 	%p<13>;
	.reg .b32 	%r<23>;
	.reg .b64 	%rd<15>;
	.reg .b64 	%fd<136>;

	ld.param.u64 	%rd4, [vec_j1_param_0];
	ld.param.u64 	%rd2, [vec_j1_param_1];
	ld.param.u64 	%rd3, [vec_j1_param_2];
	mov.u32 	%r9, %tid.x;
	mov.u32 	%r10, %ctaid.x;
	mov.u32 	%r11, %ntid.x;
	mad.lo.s32 	%r12, %r10, %r11, %r9;
	cvt.s64.s32 	%rd1, %r12;
	setp.le.u64 	%p1, %rd4, %rd1;
	@%p1 bra 	$L__BB49_17;
	cvta.to.global.u64 	%rd5, %rd3;
	shl.b64 	%rd6, %rd1, 3;
	add.s64 	%rd7, %rd5, %rd6;
	ld.global.f64 	%fd1, [%rd7];
	abs.f64 	%fd2, %fd1;
	setp.gtu.f64 	%p2, %fd2, 0d400353AABAD7B784;
	@%p2 bra 	$L__BB49_3;
	fma.rn.f64 	%fd20, %fd2, 0d3D020E4ADCDE2AD3, 0dBD4DD167A0DC3F55;
	fma.rn.f64 	%fd21, %fd20, %fd2, 0d3D5503F5A491E487;
	fma.rn.f64 	%fd22, %fd21, %fd2, 0d3DC1F29940C2403A;
	fma.rn.f64 	%fd23, %fd22, %fd2, 0d3D84CF9302EACDEF;
	fma.rn.f64 	%fd24, %fd23, %fd2, 0dBE384A53DBBCA436;
	fma.rn.f64 	%fd25, %fd24, %fd2, 0d3D9779BEE4F63BCC;
	fma.rn.f64 	%fd26, %fd25, %fd2, 0d3EA6C160E414F3F0;
	fma.rn.f64 	%fd27, %fd26, %fd2, 0d3D8F3D2F12430699;
	fma.rn.f64 	%fd28, %fd27, %fd2, 0dBF0C71C72C0CED04;
	fma.rn.f64 	%fd29, %fd28, %fd2, 0d3D659BCA506F1128;
	fma.rn.f64 	%fd30, %fd29, %fd2, 0d3F65555555506982;
	fma.rn.f64 	%fd31, %fd30, %fd2, 0d3D15BA0B425F1BFB;
	fma.rn.f64 	%fd32, %fd31, %fd2, 0dBFB0000000000065;
	fma.rn.f64 	%fd33, %fd32, %fd2, 0d3C8729A7253FB679;
	fma.rn.f64 	%fd34, %fd33, %fd2, 0d3FE0000000000000;
	mul.f64 	%fd135, %fd2, %fd34;
	bra.uni 	$L__BB49_16;
$L__BB49_3:
	setp.gtu.f64 	%p3, %fd2, 0d4015B1D0574614EA;
	@%p3 bra 	$L__BB49_5;
	add.f64 	%fd35, %fd2, 0dC00EA75575AF6F09;
	add.f64 	%fd36, %fd35, 0d3CA60155A9D1B256;
	fma.rn.f64 	%fd37, %fd36, 0dBCF8D3CDBB60175E, 0d3D41011A1DF02DAD;
	fma.rn.f64 	%fd38, %fd37, %fd36, 0d3D76013AC1E5E222;
	fma.rn.f64 	%fd39, %fd38, %fd36, 0dBDBEC315D96D5F03;
	fma.rn.f64 	%fd40, %fd39, %fd36, 0dBDF03BE1B4B57207;
	fma.rn.f64 	%fd41, %fd40, %fd36, 0d3E345695F8B660F7;
	fma.rn.f64 	%fd42, %fd41, %fd36, 0d3E617069FCFCFFF4;
	fma.rn.f64 	%fd43, %fd42, %fd36, 0dBEA33825C36745EB;
	fma.rn.f64 	%fd44, %fd43, %fd36, 0dBEC9799D4F90931B;
	fma.rn.f64 	%fd45, %fd44, %fd36, 0d3F083A06E2F7DF13;
	fma.rn.f64 	%fd46, %fd45, %fd36, 0d3F26E4C2D53A7CF6;
	fma.rn.f64 	%fd47, %fd46, %fd36, 0dBF624B3409957B1C;
	fma.rn.f64 	%fd48, %fd47, %fd36, 0dBF7537544C3325DF;
	fma.rn.f64 	%fd49, %fd48, %fd36, 0d3FAB589D1DA138E2;
	fma.rn.f64 	%fd50, %fd49, %fd36, 0d3FAAE8A39F51AD13;
	fma.rn.f64 	%fd51, %fd50, %fd36, 0dBFD9C6CF582CBF7F;
	mul.f64 	%fd135, %fd36, %fd51;
	bra.uni 	$L__BB49_16;
$L__BB49_5:
	setp.gtu.f64 	%p4, %fd2, 0d40213065E54C1AA9;
	@%p4 bra 	$L__BB49_7;
	add.f64 	%fd52, %fd2, 0dC01C0FF5F3B47250;
	add.f64 	%fd53, %fd52, 0d3C9B226D9D243827;
	fma.rn.f64 	%fd54, %fd53, 0d3CF3EB867515FAD6, 0dBD40E8363DB649A9;
	fma.rn.f64 	%fd55, %fd54, %fd53, 0dBD73B7DD4A6608FB;
	fma.rn.f64 	%fd56, %fd55, %fd53, 0d3DBEC5E01482C750;
	fma.rn.f64 	%fd57, %fd56, %fd53, 0d3DEC62BB9E882103;
	fma.rn.f64 	%fd58, %fd57, %fd53, 0dBE34462EED732A23;
	fma.rn.f64 	%fd59, %fd58, %fd53, 0dBE5D48DCAD7DC59B;
	fma.rn.f64 	%fd60, %fd59, %fd53, 0d3EA3026DF29167E9;
	fma.rn.f64 	%fd61, %fd60, %fd53, 0d3EC4255B0119666C;
	fma.rn.f64 	%fd62, %fd61, %fd53, 0dBF0796A751B32693;
	fma.rn.f64 	%fd63, %fd62, %fd53, 0dBF207358BBDBA284;
	fma.rn.f64 	%fd64, %fd63, %fd53, 0d3F613FBC7D6927B1;
	fma.rn.f64 	%fd65, %fd64, %fd53, 0d3F69A4B292E3DD75;
	fma.rn.f64 	%fd66, %fd65, %fd53, 0dBFA80C83BDEEE4FB;
	fma.rn.f64 	%fd67, %fd66, %fd53, 0dBF95E70DC60362BF;
	fma.rn.f64 	%fd68, %fd67, %fd53, 0d3FD33518B3874E8A;
	mul.f64 	%fd135, %fd53, %fd68;
	bra.uni 	$L__BB49_16;
$L__BB49_7:
	setp.eq.f64 	%p5, %fd2, 0d7FF0000000000000;
	mov.f64 	%fd135, 0d0000000000000000;
	@%p5 bra 	$L__BB49_16;
	rcp.approx.ftz.f64 	%fd70, %fd2;
	neg.f64 	%fd71, %fd2;
	fma.rn.f64 	%fd72, %fd71, %fd70, 0d3FF0000000000000;
	fma.rn.f64 	%fd73, %fd72, %fd72, %fd72;
	fma.rn.f64 	%fd74, %fd73, %fd70, %fd70;
	mul.f64 	%fd75, %fd74, %fd74;
	fma.rn.f64 	%fd76, %fd75, 0d40CD02EA3F2F6751, 0dC099C06322A3F8BE;
	fma.rn.f64 	%fd77, %fd76, %fd75, 0d405B89354DA77324;
	fma.rn.f64 	%fd78, %fd77, %fd75, 0dC01E352294653188;
	fma.rn.f64 	%fd79, %fd78, %fd75, 0d3FE9BC7DB16BD7A7;
	fma.rn.f64 	%fd80, %fd79, %fd75, 0dBFC8BFE1C3A4F741;
	fma.rn.f64 	%fd81, %fd80, %fd75, 0d3FC7FFFFF0D00BE2;
	fma.rn.f64 	%fd6, %fd81, %fd75, 0d3FF00000000068CC;
	fma.rn.f64 	%fd82, %fd75, 0dC18DA26B212FDC9A, 0d415A30AC6857BEE0;
	fma.rn.f64 	%fd83, %fd82, %fd75, 0dC11764222AD7C910;
	fma.rn.f64 	%fd84, %fd83, %fd75, 0d40CEB02E0C306857;
	fma.rn.f64 	%fd85, %fd84, %fd75, 0dC08351859FA2B23B;
	fma.rn.f64 	%fd86, %fd85, %fd75, 0d403E65A07AF51F42;
	fma.rn.f64 	%fd87, %fd86, %fd75, 0dC002F2B817F77A57;
	fma.rn.f64 	%fd88, %fd87, %fd75, 0d3FD7BCC34DA069FD;
	fma.rn.f64 	%fd89, %fd88, %fd75, 0dBFC4FFFFF8A44463;
	fma.rn.f64 	%fd90, %fd89, %fd75, 0d3FD7FFFFFFFF5CD7;
	fma.rn.f64 	%fd7, %fd90, %fd74, %fd2;
	mul.f64 	%fd91, %fd7, 0d3FE45F306DC9C883;
	cvt.rni.s32.f64 	%r20, %fd91;
	cvt.rn.f64.s32 	%fd92, %r20;
	fma.rn.f64 	%fd93, %fd92, 0dBFF921FB54442D18, %fd7;
	fma.rn.f64 	%fd94, %fd92, 0dBC91A62633145C00, %fd93;
	fma.rn.f64 	%fd132, %fd92, 0dB97B839A252049C0, %fd94;
	abs.f64 	%fd95, %fd7;
	setp.ltu.f64 	%p6, %fd95, 0d41E0000000000000;
	@%p6 bra 	$L__BB49_10;
	{ // callseq 3, 0
	.param .b64 param0;
	st.param.f64 	[param0], %fd7;
	.param .align 16 .b8 retval0[16];
	call.uni (retval0), 
	__internal_trig_reduction_slowpathd, 
	(
	param0
	);
	ld.param.f64 	%fd132, [retval0];
	ld.param.b32 	%r20, [retval0+8];
	} // callseq 3
$L__BB49_10:
	and.b32  	%r14, %r20, 3;
	cvt.rn.f64.u32 	%fd97, %r14;
	add.f64 	%fd98, %fd132, 0dC002D97C7F3321D2;
	fma.rn.f64 	%fd11, %fd97, 0d3FF921FB54442D18, %fd98;
	abs.f64 	%fd12, %fd11;
	setp.neu.f64 	%p7, %fd12, 0d7FF0000000000000;
	@%p7 bra 	$L__BB49_12;
	mov.f64 	%fd104, 0d0000000000000000;
	mul.rn.f64 	%fd134, %fd11, %fd104;
	mov.b32 	%r22, 1;
	bra.uni 	$L__BB49_15;
$L__BB49_12:
	mul.f64 	%fd99, %fd11, 0d3FE45F306DC9C883;
	cvt.rni.s32.f64 	%r21, %fd99;
	cvt.rn.f64.s32 	%fd100, %r21;
	fma.rn.f64 	%fd101, %fd100, 0dBFF921FB54442D18, %fd11;
	fma.rn.f64 	%fd102, %fd100, 0dBC91A62633145C00, %fd101;
	fma.rn.f64 	%fd134, %fd100, 0dB97B839A252049C0, %fd102;
	setp.ltu.f64 	%p8, %fd12, 0d41E0000000000000;
	@%p8 bra 	$L__BB49_14;
	{ // callseq 4, 0
	.param .b64 param0;
	st.param.f64 	[param0], %fd11;
	.param .align 16 .b8 retval0[16];
	call.uni (retval0), 
	__internal_trig_reduction_slowpathd, 
	(
	param0
	);
	ld.param.f64 	%fd134, [retval0];
	ld.param.b32 	%r21, [retval0+8];
	} // callseq 4
$L__BB49_14:
	add.s32 	%r22, %r21, 1;
$L__BB49_15:
	shl.b32 	%r17, %r22, 6;
	cvt.u64.u32 	%rd8, %r17;
	and.b64  	%rd9, %rd8, 64;
	mov.u64 	%rd10, __cudart_sin_cos_coeffs;
	add.s64 	%rd11, %rd10, %rd9;
	mul.rn.f64 	%fd105, %fd134, %fd134;
	and.b32  	%r18, %r22, 1;
	setp.eq.b32 	%p9, %r18, 1;
	selp.f64 	%fd106, 0dBDA8FF8320FD8164, 0d3DE5DB65F9785EBA, %p9;
	ld.global.nc.v2.f64 	{%fd107, %fd108}, [%rd11];
	fma.rn.f64 	%fd109, %fd106, %fd105, %fd107;
	fma.rn.f64 	%fd110, %fd109, %fd105, %fd108;
	ld.global.nc.v2.f64 	{%fd111, %fd112}, [%rd11+16];
	fma.rn.f64 	%fd113, %fd110, %fd105, %fd111;
	fma.rn.f64 	%fd114, %fd113, %fd105, %fd112;
	ld.global.nc.v2.f64 	{%fd115, %fd116}, [%rd11+32];
	fma.rn.f64 	%fd117, %fd114, %fd105, %fd115;
	fma.rn.f64 	%fd118, %fd117, %fd105, %fd116;
	fma.rn.f64 	%fd119, %fd118, %fd134, %fd134;
	fma.rn.f64 	%fd120, %fd118, %fd105, 0d3FF0000000000000;
	selp.f64 	%fd121, %fd120, %fd119, %p9;
	and.b32  	%r19, %r22, 2;
	setp.eq.s32 	%p10, %r19, 0;
	mov.f64 	%fd122, 0d0000000000000000;
	sub.f64 	%fd123, %fd122, %fd121;
	selp.f64 	%fd124, %fd121, %fd123, %p10;
	rsqrt.approx.f64 	%fd125, %fd2;
	mul.f64 	%fd126, %fd125, 0d3FE9884533D43651;
	mul.f64 	%fd127, %fd126, %fd6;
	mul.f64 	%fd135, %fd127, %fd124;
$L__BB49_16:
	setp.lt.f64 	%p11, %fd1, 0d0000000000000000;
	neg.f64 	%fd128, %fd135;
	selp.f64 	%fd129, %fd128, %fd135, %p11;
	setp.lt.f64 	%p12, %fd2, 0d39B4484BFEEBC2A0;
	mul.f64 	%fd130, %fd1, 0d3FE0000000000000;
	selp.f64 	%fd131, %fd130, %fd129, %p12;
	cvta.to.global.u64 	%rd12, %rd2;
	add.s64 	%rd14, %rd12, %rd6;
	st.global.f64 	[%rd14], %fd131;
$L__BB49_17:
	ret;

}
	// .globl	vec_lgamma
.visible .entry vec_lgamma(
	.param .u64 vec_lgamma_param_0,
	.param .u64 .ptr .align 1 vec_lgamma_param_1,
	.param .u64 .ptr .align 1 vec_lgamma_param_2
)
{
	.reg .pred 	%p<13>;
	.reg .b32 	%r<39>;
	.reg .b64 	%rd<17>;
	.reg .b64 	%fd<88>;

	ld.param.u64 	%rd4, [vec_lgamma_param_0];
	ld.param.u64 	%rd2, [vec_lgamma_param_1];
	ld.param.u64 	%rd3, [vec_lgamma_param_2];
	mov.u32 	%r12, %tid.x;
	mov.u32 	%r13, %ctaid.x;
	mov.u32 	%r14, %ntid.x;
	mad.lo.s32 	%r15, %r13, %r14, %r12;
	cvt.s64.s32 	%rd1, %r15;
	setp.le.u64 	%p1, %rd4, %rd1;
	@%p1 bra 	$L__BB50_16;
	cvta.to.global.u64 	%rd5, %rd3;
	shl.b64 	%rd6, %rd1, 3;
	add.s64 	%rd7, %rd5, %rd6;
	ld.global.f64 	%fd1, [%rd7];
	setp.nan.f64 	%p2, %fd1, %fd1;
	@%p2 bra 	$L__BB50_14;
	abs.f64 	%fd84, %fd1;
	{ // callseq 5, 0
	.param .b64 param0;
	st.param.f64 	[param0], %fd84;
	.param .b64 retval0;
	call.uni (retval0), 
	__internal_lgamma_pos, 
	(
	param0
	);
	ld.param.f64 	%fd17, [retval0];
	} // callseq 5
	{
	.reg .b32 %temp; 
	mov.b64 	{%temp, %r16}, %fd1;
	}
	setp.gt.s32 	%p3, %r16, -1;
	mov.f64 	%fd87, %fd17;
	@%p3 bra 	$L__BB50_15;
	cvt.rzi.f64.f64 	%fd19, %fd84;
	setp.eq.f64 	%p4, %fd84, %fd19;
	mov.f64 	%fd87, 0d7FF0000000000000;
	@%p4 bra 	$L__BB50_15;
	{
	.reg .b32 %temp; 
	mov.b64 	{%temp, %r1}, %fd84;
	}
	setp.lt.s32 	%p5, %r1, 1006632960;
	@%p5 bra 	$L__BB50_6;
	{
	.reg .b32 %temp; 
	mov.b64 	{%r17, %temp}, %fd84;
	}
	add.s32 	%r18, %r1, 1048576;
	mov.b64 	%fd20, {%r17, %r18};
	cvt.rni.f64.f64 	%fd21, %fd20;
	cvt.rzi.s64.f64 	%rd8, %fd21;
	cvt.u32.u64 	%r19, %rd8;
	fma.rn.f64 	%fd22, %fd21, 0dBFE0000000000000, %fd84;
	mul.f64 	%fd23, %fd22, 0d3CA1A62633145C07;
	fma.rn.f64 	%fd24, %fd22, 0d400921FB54442D18, %fd23;
	shl.b64 	%rd9, %rd8, 6;
	and.b64  	%rd10, %rd9, 64;
	mov.u64 	%rd11, __cudart_sin_cos_coeffs;
	add.s64 	%rd12, %rd11, %rd10;
	mul.rn.f64 	%fd25, %fd24, %fd24;
	and.b64  	%rd13, %rd8, 1;
	setp.eq.b64 	%p6, %rd13, 1;
	selp.f64 	%fd26, 0dBDA8FF8320FD8164, 0d3DE5DB65F9785EBA, %p6;
	ld.global.nc.v2.f64 	{%fd27, %fd28}, [%rd12];
	fma.rn.f64 	%fd29, %fd26, %fd25, %fd27;
	fma.rn.f64 	%fd30, %fd29, %fd25, %fd28;
	ld.global.nc.v2.f64 	{%fd31, %fd32}, [%rd12+16];
	fma.rn.f64 	%fd33, %fd30, %fd25, %fd31;
	fma.rn.f64 	%fd34, %fd33, %fd25, %fd32;
	ld.global.nc.v2.f64 	{%fd35, %fd36}, [%rd12+32];
	fma.rn.f64 	%fd37, %fd34, %fd25, %fd35;
	fma.rn.f64 	%fd38, %fd37, %fd25, %fd36;
	fma.rn.f64 	%fd39, %fd38, %fd24, %fd24;
	fma.rn.f64 	%fd40, %fd38, %fd25, 0d3FF0000000000000;
	selp.f64 	%fd41, %fd40, %fd39, %p6;
	and.b32  	%r20, %r19, 2;
	setp.eq.s32 	%p7, %r20, 0;
	mov.f64 	%fd42, 0d0000000000000000;
	sub.f64 	%fd43, %fd42, %fd41;
	selp.f64 	%fd44, %fd41, %fd43, %p7;
	mul.f64 	%fd45, %fd1, %fd44;
	abs.f64 	%fd46, %fd45;
	mov.f64 	%fd47, 0d400921FB54442D18;
	div.rn.f64 	%fd84, %fd47, %fd46;
$L__BB50_6:
	{
	.reg .b32 %temp; 
	mov.b64 	{%temp, %r35}, %fd84;
	}
	{
	.reg .b32 %temp; 
	mov.b64 	{%r36, %temp}, %fd84;
	}
	setp.gt.s32 	%p8, %r35, 1048575;
	mov.b32 	%r37, -1023;
	@%p8 bra 	$L__BB50_8;
	mul.f64 	%fd84, %fd84, 0d4350000000000000;
	{
	.reg .b32 %temp; 
	mov.b64 	{%temp, %r35}, %fd84;
	}
	{
	.reg .b32 %temp; 
	mov.b64 	{%r36, %temp}, %fd84;
	}
	mov.b32 	%r37, -1077;
$L__BB50_8:
	add.s32 	%r23, %r35, -1;
	setp.gt.u32 	%p9, %r23, 2146435070;
	@%p9 bra 	$L__BB50_12;
	shr.u32 	%r26, %r35, 20;
	add.s32 	%r38, %r37, %r26;
	and.b32  	%r27, %r35, 1048575;
	or.b32  	%r28, %r27, 1072693248;
	mov.b64 	%fd85, {%r36, %r28};
	setp.lt.u32 	%p11, %r28, 1073127583;
	@%p11 bra 	$L__BB50_11;
	{
	.reg .b32 %temp; 
	mov.b64 	{%r29, %temp}, %fd85;
	}
	{
	.reg .b32 %temp; 
	mov.b64 	{%temp, %r30}, %fd85;
	}
	add.s32 	%r31, %r30, -1048576;
	mov.b64 	%fd85, {%r29, %r31};
	add.s32 	%r38, %r38, 1;
$L__BB50_11:
	add.f64 	%fd49, %fd85, 0dBFF0000000000000;
	add.f64 	%fd50, %fd85, 0d3FF0000000000000;
	rcp.approx.ftz.f64 	%fd51, %fd50;
	neg.f64 	%fd52, %fd50;
	fma.rn.f64 	%fd53, %fd52, %fd51, 0d3FF0000000000000;
	fma.rn.f64 	%fd54, %fd53, %fd53, %fd53;
	fma.rn.f64 	%fd55, %fd54, %fd51, %fd51;
	mul.f64 	%fd56, %fd49, %fd55;
	fma.rn.f64 	%fd57, %fd49, %fd55, %fd56;
	mul.f64 	%fd58, %fd57, %fd57;
	fma.rn.f64 	%fd59, %fd58, 0d3EB1380B3AE80F1E, 0d3ED0EE258B7A8B04;
	fma.rn.f64 	%fd60, %fd59, %fd58, 0d3EF3B2669F02676F;
	fma.rn.f64 	%fd61, %fd60, %fd58, 0d3F1745CBA9AB0956;
	fma.rn.f64 	%fd62, %fd61, %fd58, 0d3F3C71C72D1B5154;
	fma.rn.f64 	%fd63, %fd62, %fd58, 0d3F624924923BE72D;
	fma.rn.f64 	%fd64, %fd63, %fd58, 0d3F8999999999A3C4;
	fma.rn.f64 	%fd65, %fd64, %fd58, 0d3FB5555555555554;
	sub.f64 	%fd66, %fd49, %fd57;
	add.f64 	%fd67, %fd66, %fd66;
	neg.f64 	%fd68, %fd57;
	fma.rn.f64 	%fd69, %fd68, %fd49, %fd67;
	mul.f64 	%fd70, %fd55, %fd69;
	mul.f64 	%fd71, %fd58, %fd65;
	fma.rn.f64 	%fd72, %fd71, %fd57, %fd70;
	xor.b32  	%r32, %r38, -2147483648;
	mov.b32 	%r33, 1127219200;
	mov.b64 	%fd73, {%r32, %r33};
	mov.b32 	%r34, -2147483648;
	mov.b64 	%fd74, {%r34, %r33};
	sub.f64 	%fd75, %fd73, %fd74;
	fma.rn.f64 	%fd76, %fd75, 0d3FE62E42FEFA39EF, %fd57;
	fma.rn.f64 	%fd77, %fd75, 0dBFE62E42FEFA39EF, %fd76;
	sub.f64 	%fd78, %fd77, %fd57;
	sub.f64 	%fd79, %fd72, %fd78;
	fma.rn.f64 	%fd80, %fd75, 0d3C7ABC9E3B39803F, %fd79;
	add.f64 	%fd86, %fd76, %fd80;
	bra.uni 	$L__BB50_13;
$L__BB50_12:
	fma.rn.f64 	%fd48, %fd84, 0d7FF0000000000000, 0d7FF0000000000000;
	{
	.reg .b32 %temp; 
	mov.b64 	{%temp, %r24}, %fd84;
	}
	and.b32  	%r25, %r24, 2147483647;
	setp.eq.s32 	%p10, %r25, 0;
	selp.f64 	%fd86, 0dFFF0000000000000, %fd48, %p10;
$L__BB50_13:
	setp.lt.s32 	%p12, %r1, 1006632960;
	neg.f64 	%fd81, %fd86;
	sub.f64 	%fd82, %fd86, %fd17;
	selp.f64 	%fd87, %fd81, %fd82, %p12;
	bra.uni 	$L__BB50_15;
$L__BB50_14:
	add.f64 	%fd87, %fd1, %fd1;
$L__BB50_15:
	cvta.to.global.u64 	%rd14, %rd2;
	add.s64 	%rd16, %rd14, %rd6;
	st.global.f64 	[%rd16], %fd87;
$L__BB50_16:
	ret;

}
	// .globl	vec_log10
.visible .entry vec_log10(
	.param .u64 vec_log10_param_0,
	.param .u64 .ptr .align 1 vec_log10_param_1,
	.param .u64 .ptr .align 1 vec_log10_param_2
)
{
	.reg .pred 	%p<6>;
	.reg .b32 	%r<33>;
	.reg .b64 	%rd<11>;
	.reg .b64 	%fd<48>;

	ld.param.u64 	%rd4, [vec_log10_param_0];
	ld.param.u64 	%rd2, [vec_log10_param_1];
	ld.param.u64 	%rd3, [vec_log10_param_2];
	mov.u32 	%r11, %tid.x;
	mov.u32 	%r12, %ctaid.x;
	mov.u32 	%r13, %ntid.x;
	mad.lo.s32 	%r14, %r12, %r13, %r11;
	cvt.s64.s32 	%rd1, %r14;
	setp.le.u64 	%p1, %rd4, %rd1;
	@%p1 bra 	$L__BB51_9;
	cvta.to.global.u64 	%rd5, %rd3;
	shl.b64 	%rd6, %rd1, 3;
	add.s64 	%rd7, %rd5, %rd6;
	ld.global.f64 	%fd45, [%rd7];
	{
	.reg .b32 %temp; 
	mov.b64 	{%temp, %r29}, %fd45;
	}
	{
	.reg .b32 %temp; 
	mov.b64 	{%r30, %temp}, %fd45;
	}
	setp.gt.s32 	%p2, %r29, 1048575;
	mov.b32 	%r31, -1023;
	@%p2 bra 	$L__BB51_3;
	mul.f64 	%fd45, %fd45, 0d4350000000000000;
	{
	.reg .b32 %temp; 
	mov.b64 	{%temp, %r29}, %fd45;
	}
	{
	.reg .b32 %temp; 
	mov.b64 	{%r30, %temp}, %fd45;
	}
	mov.b32 	%r31, -1077;
$L__BB51_3:
	add.s32 	%r17, %r29, -1;
	setp.gt.u32 	%p3, %r17, 2146435070;
	@%p3 bra 	$L__BB51_7;
	shr.u32 	%r20, %r29, 20;
	add.s32 	%r32, %r31, %r20;
	and.b32  	%r21, %r29, 1048575;
	or.b32  	%r22, %r21, 1072693248;
	mov.b64 	%fd46, {%r30, %r22};
	setp.lt.u32 	%p5, %r22, 1073127583;
	@%p5 bra 	$L__BB51_6;
	{
	.reg .b32 %temp; 
	mov.b64 	{%r23, %temp}, %fd46;
	}
	{
	.reg .b32 %temp; 
	mov.b64 	{%temp, %r24}, %fd46;
	}
	add.s32 	%r25, %r24, -1048576;
	mov.b64 	%fd46, {%r23, %r25};
	add.s32 	%r32, %r32, 1;
$L__BB51_6:
	add.f64 	%fd11, %fd46, 0dBFF0000000000000;
	add.f64 	%fd12, %fd46, 0d3FF0000000000000;
	rcp.approx.ftz.f64 	%fd13, %fd12;
	neg.f64 	%fd14, %fd12;
	fma.rn.f64 	%fd15, %fd14, %fd13, 0d3FF0000000000000;
	fma.rn.f64 	%fd16, %fd15, %fd15, %fd15;
	fma.rn.f64 	%fd17, %fd16, %fd13, %fd13;
	mul.f64 	%fd18, %fd11, %fd17;
	fma.rn.f64 	%fd19, %fd11, %fd17, %fd18;
	mul.f64 	%fd20, %fd19, %fd19;
	fma.rn.f64 	%fd21, %fd20, 0d3EB1380B3AE80F1E, 0d3ED0EE258B7A8B04;
	fma.rn.f64 	%fd22, %fd21, %fd20, 0d3EF3B2669F02676F;
	fma.rn.f64 	%fd23, %fd22, %fd20, 0d3F1745CBA9AB0956;
	fma.rn.f64 	%fd24, %fd23, %fd20, 0d3F3C71C72D1B5154;
	fma.rn.f64 	%fd25, %fd24, %fd20, 0d3F624924923BE72D;
	fma.rn.f64 	%fd26, %fd25, %fd20, 0d3F8999999999A3C4;
	fma.rn.f64 	%fd27, %fd26, %fd20, 0d3FB5555555555554;
	sub.f64 	%fd28, %fd11, %fd19;
	add.f64 	%fd29, %fd28, %fd28;
	neg.f64 	%fd30, %fd19;
	fma.rn.f64 	%fd31, %fd30, %fd11, %fd29;
	mul.f64 	%fd32, %fd17, %fd31;
	mul.f64 	%fd33, %fd20, %fd27;
	fma.rn.f64 	%fd34, %fd33, %fd19, %fd32;
	xor.b32  	%r26, %r32, -2147483648;
	mov.b32 	%r27, 1127219200;
	mov.b64 	%fd35, {%r26, %r27};
	mov.b32 	%r28, -2147483648;
	mov.b64 	%fd36, {%r28, %r27};
	sub.f64 	%fd37, %fd35, %fd36;
	fma.rn.f64 	%fd38, %fd37, 0d3FE62E42FEFA39EF, %fd19;
	fma.rn.f64 	%fd39, %fd37, 0dBFE62E42FEFA39EF, %fd38;
	sub.f64 	%fd40, %fd39, %fd19;
	sub.f64 	%fd41, %fd34, %fd40;
	fma.rn.f64 	%fd42, %fd37, 0d3C7ABC9E3B39803F, %fd41;
	add.f64 	%fd47, %fd38, %fd42;
	bra.uni 	$L__BB51_8;
$L__BB51_7:
	fma.rn.f64 	%fd10, %fd45, 0d7FF0000000000000, 0d7FF0000000000000;
	{
	.reg .b32 %temp; 
	mov.b64 	{%temp, %r18}, %fd45;
	}
	and.b32  	%r19, %r18, 2147483647;
	setp.eq.s32 	%p4, %r19, 0;
	selp.f64 	%fd47, 0dFFF0000000000000, %fd10, %p4;
$L__BB51_8:
	mul.f64 	%fd43, %fd47, 0d3C695355BAAAFAD3;
	fma.rn.f64 	%fd44, %fd47, 0d3FDBCB7B1526E50E, %fd43;
	cvta.to.global.u64 	%rd8, %rd2;
	add.s64 	%rd10, %rd8, %rd6;
	st.global.f64 	[%rd10], %fd44;
$L__BB51_9:
	ret;

}
	// .globl	vec_log1p
.visible .entry vec_log1p(
	.param .u64 vec_log1p_param_0,
	.param .u64 .ptr .align 1 vec_log1p_param_1,
	.param .u64 .ptr .align 1 vec_log1p_param_2
)
{
	.reg .pred 	%p<9>;
	.reg .b32 	%r<34>;
	.reg .b32 	%f<2>;
	.reg .b64 	%rd<11>;
	.reg .b64 	%fd<63>;

	ld.param.u64 	%rd4, [vec_log1p_param_0];
	ld.param.u64 	%rd2, [vec_log1p_param_1];
	ld.param.u64 	%rd3, [vec_log1p_param_2];
	mov.u32 	%r11, %tid.x;
	mov.u32 	%r12, %ctaid.x;
	mov.u32 	%r13, %ntid.x;
	mad.lo.s32 	%r14, %r12, %r13, %r11;
	cvt.s64.s32 	%rd1, %r14;
	setp.le.u64 	%p1, %rd4, %rd1;
	@%p1 bra 	$L__BB52_11;
	cvta.to.global.u64 	%rd5, %rd3;
	shl.b64 	%rd6, %rd1, 3;
	add.s64 	%rd7, %rd5, %rd6;
	ld.global.f64 	%fd1, [%rd7];
	{
	.reg .b32 %temp; 
	mov.b64 	{%temp, %r15}, %fd1;
	}
	mov.b32 	%f1, %r15;
	setp.geu.f32 	%p2, %f1, 0f3FE55555;
	setp.leu.f32 	%p3, %f1, 0fBFD99999;
	or.pred  	%p4, %p2, %p3;
	@%p4 bra 	$L__BB52_3;
	add.f64 	%fd45, %fd1, 0d4000000000000000;
	div.rn.f64 	%fd46, %fd1, %fd45;
	neg.f64 	%fd47, %fd1;
	mul.f64 	%fd48, %fd46, %fd47;
	add.f64 	%fd49, %fd1, %fd48;
	mul.f64 	%fd50, %fd49, %fd49;
	fma.rn.f64 	%fd51, %fd50, 0d3EB372FB2FBE14B5, 0d3ED087FFCEB2DC44;
	fma.rn.f64 	%fd52, %fd51, %fd50, 0d3EF3B9FF890F468C;
	fma.rn.f64 	%fd53, %fd52, %fd50, 0d3F17457EFD51BAF8;
	fma.rn.f64 	%fd54, %fd53, %fd50, 0d3F3C71C8DE3CE825;
	fma.rn.f64 	%fd55, %fd54, %fd50, 0d3F6249248FA4661F;
	fma.rn.f64 	%fd56, %fd55, %fd50, 0d3F899999999D70C4;
	fma.rn.f64 	%fd57, %fd56, %fd50, 0d3FB5555555555462;
	mul.f64 	%fd58, %fd50, %fd57;
	fma.rn.f64 	%fd59, %fd58, %fd49, %fd48;
	add.f64 	%fd62, %fd1, %fd59;
	bra.uni 	$L__BB52_10;
$L__BB52_3:
	add.f64 	%fd60, %fd1, 0d3FF0000000000000;
	{
	.reg .b32 %temp; 
	mov.b64 	{%temp, %r30}, %fd60;
	}
	{
	.reg .b32 %temp; 
	mov.b64 	{%r31, %temp}, %fd60;
	}
	setp.gt.s32 	%p5, %r30, 1048575;
	mov.b32 	%r32, -1023;
	@%p5 bra 	$L__BB52_5;
	mul.f64 	%fd60, %fd60, 0d4350000000000000;
	{
	.reg .b32 %temp; 
	mov.b64 	{%temp, %r30}, %fd60;
	}
	{
	.reg .b32 %temp; 
	mov.b64 	{%r31, %temp}, %fd60;
	}
	mov.b32 	%r32, -1077;
$L__BB52_5:
	add.s32 	%r18, %r30, -1;
	setp.gt.u32 	%p6, %r18, 2146435070;
	@%p6 bra 	$L__BB52_9;
	shr.u32 	%r21, %r30, 20;
	add.s32 	%r33, %r32, %r21;
	and.b32  	%r22, %r30, 1048575;
	or.b32  	%r23, %r22, 1072693248;
	mov.b64 	%fd61, {%r31, %r23};
	setp.lt.u32 	%p8, %r23, 1073127583;
	@%p8 bra 	$L__BB52_8;
	{
	.reg .b32 %temp; 
	mov.b64 	{%r24, %temp}, %fd61;
	}
	{
	.reg .b32 %temp; 
	mov.b64 	{%temp, %r25}, %fd61;
	}
	add.s32 	%r26, %r25, -1048576;
	mov.b64 	%fd61, {%r24, %r26};
	add.s32 	%r33, %r33, 1;
$L__BB52_8:
	add.f64 	%fd13, %fd61, 0dBFF0000000000000;
	add.f64 	%fd14, %fd61, 0d3FF0000000000000;
	rcp.approx.ftz.f64 	%fd15, %fd14;
	neg.f64 	%fd16, %fd14;
	fma.rn.f64 	%fd17, %fd16, %fd15, 0d3FF0000000000000;
	fma.rn.f64 	%fd18, %fd17, %fd17, %fd17;
	fma.rn.f64 	%fd19, %fd18, %fd15, %fd15;
	mul.f64 	%fd20, %fd13, %fd19;
	fma.rn.f64 	%fd21, %fd13, %fd19, %fd20;
	mul.f64 	%fd22, %fd21, %fd21;
	fma.rn.f64 	%fd23, %fd22, 0d3EB1380B3AE80F1E, 0d3ED0EE258B7A8B04;
	fma.rn.f64 	%fd24, %fd23, %fd22, 0d3EF3B2669F02676F;
	fma.rn.f64 	%fd25, %fd24, %fd22, 0d3F1745CBA9AB0956;
	fma.rn.f64 	%fd26, %fd25, %fd22, 0d3F3C71C72D1B5154;
	fma.rn.f64 	%fd27, %fd26, %fd22, 0d3F624924923BE72D;
	fma.rn.f64 	%fd28, %fd27, %fd22, 0d3F8999999999A3C4;
	fma.rn.f64 	%fd29, %fd28, %fd22, 0d3FB5555555555554;
	sub.f64 	%fd30, %fd13, %fd21;
	add.f64 	%fd31, %fd30, %fd30;
	neg.f64 	%fd32, %fd21;
	fma.rn.f64 	%fd33, %fd32, %fd13, %fd31;
	mul.f64 	%fd34, %fd19, %fd33;
	mul.f64 	%fd35, %fd22, %fd29;
	fma.rn.f64 	%fd36, %fd35, %fd21, %fd34;
	xor.b32  	%r27, %r33, -2147483648;
	mov.b32 	%r28, 1127219200;
	mov.b64 	%fd37, {%r27, %r28};
	mov.b32 	%r29, -2147483648;
	mov.b64 	%fd38, {%r29, %r28};
	sub.f64 	%fd39, %fd37, %fd38;
	fma.rn.f64 	%fd40, %fd39, 0d3FE62E42FEFA39EF, %fd21;
	fma.rn.f64 	%fd41, %fd39, 0dBFE62E42FEFA39EF, %fd40;
	sub.f64 	%fd42, %fd41, %fd21;
	sub.f64 	%fd43, %fd36, %fd42;
	fma.rn.f64 	%fd44, %fd39, 0d3C7ABC9E3B39803F, %fd43;
	add.f64 	%fd62, %fd40, %fd44;
	bra.uni 	$L__BB52_10;
$L__BB52_9:
	fma.rn.f64 	%fd12, %fd60, 0d7FF0000000000000, 0d7FF0000000000000;
	{
	.reg .b32 %temp; 
	mov.b64 	{%temp, %r19}, %fd60;
	}
	and.b32  	%r20, %r19, 2147483647;
	setp.eq.s32 	%p7, %r20, 0;
	selp.f64 	%fd62, 0dFFF0000000000000, %fd12, %p7;
$L__BB52_10:
	cvta.to.global.u64 	%rd8, %rd2;
	add.s64 	%rd10, %rd8, %rd6;
	st.global.f64 	[%rd10], %fd62;
$L__BB52_11:
	ret;

}
	// .globl	vec_log2
.visible .entry vec_log2(
	.param .u64 vec_log2_param_0,
	.param .u64 .ptr .align 1 vec_log2_param_1,
	.param .u64 .ptr .align 1 vec_log2_param_2
)
{
	.reg .pred 	%p<6>;
	.reg .b32 	%r<33>;
	.reg .b64 	%rd<11>;
	.reg .b64 	%fd<48>;

	ld.param.u64 	%rd4, [vec_log2_param_0];
	ld.param.u64 	%rd2, [vec_log2_param_1];
	ld.param.u64 	%rd3, [vec_log2_param_2];
	mov.u32 	%r11, %tid.x;
	mov.u32 	%r12, %ctaid.x;
	mov.u32 	%r13, %ntid.x;
	mad.lo.s32 	%r14, %r12, %r13, %r11;
	cvt.s64.s32 	%rd1, %r14;
	setp.le.u64 	%p1, %rd4, %rd1;
	@%p1 bra 	$L__BB53_9;
	cvta.to.global.u64 	%rd5, %rd3;
	shl.b64 	%rd6, %rd1, 3;
	add.s64 	%rd7, %rd5, %rd6;
	ld.global.f64 	%fd45, [%rd7];
	{
	.reg .b32 %temp; 
	mov.b64 	{%temp, %r29}, %fd45;
	}
	{
	.reg .b32 %temp; 
	mov.b64 	{%r30, %temp}, %fd45;
	}
	setp.gt.s32 	%p2, %r29, 1048575;
	mov.b32 	%r31, -1023;
	@%p2 bra 	$L__BB53_3;
	mul.f64 	%fd45, %fd45, 0d4350000000000000;
	{
	.reg .b32 %temp; 
	mov.b64 	{%temp, %r29}, %fd45;
	}
	{
	.reg .b32 %temp; 
	mov.b64 	{%r30, %temp}, %fd45;
	}
	mov.b32 	%r31, -1077;
$L__BB53_3:
	add.s32 	%r17, %r29, -1;
	setp.gt.u32 	%p3, %r17, 2146435070;
	@%p3 bra 	$L__BB53_7;
	shr.u32 	%r20, %r29, 20;
	add.s32 	%r32, %r31, %r20;
	and.b32  	%r21, %r29, 1048575;
	or.b32  	%r22, %r21, 1072693248;
	mov.b64 	%fd46, {%r30, %r22};
	setp.lt.u32 	%p5, %r22, 1073127583;
	@%p5 bra 	$L__BB53_6;
	{
	.reg .b32 %temp; 
	mov.b64 	{%r23, %temp}, %fd46;
	}
	{
	.reg .b32 %temp; 
	mov.b64 	{%temp, %r24}, %fd46;
	}
	add.s32 	%r25, %r24, -1048576;
	mov.b64 	%fd46, {%r23, %r25};
	add.s32 	%r32, %r32, 1;
$L__BB53_6:
	add.f64 	%fd11, %fd46, 0dBFF0000000000000;
	add.f64 	%fd12, %fd46, 0d3FF0000000000000;
	rcp.approx.ftz.f64 	%fd13, %fd12;
	neg.f64 	%fd14, %fd12;
	fma.rn.f64 	%fd15, %fd14, %fd13, 0d3FF0000000000000;
	fma.rn.f64 	%fd16, %fd15, %fd15, %fd15;
	fma.rn.f64 	%fd17, %fd16, %fd13, %fd13;
	mul.f64 	%fd18, %fd11, %fd17;
	fma.rn.f64 	%fd19, %fd11, %fd17, %fd18;
	mul.f64 	%fd20, %fd19, %fd19;
	fma.rn.f64 	%fd21, %fd20, 0d3EB1380B3AE80F1E, 0d3ED0EE258B7A8B04;
	fma.rn.f64 	%fd22, %fd21, %fd20, 0d3EF3B2669F02676F;
	fma.rn.f64 	%fd23, %fd22, %fd20, 0d3F1745CBA9AB0956;
	fma.rn.f64 	%fd24, %fd23, %fd20, 0d3F3C71C72D1B5154;
	fma.rn.f64 	%fd25, %fd24, %fd20, 0d3F624924923BE72D;
	fma.rn.f64 	%fd26, %fd25, %fd20, 0d3F8999999999A3C4;
	fma.rn.f64 	%fd27, %fd26, %fd20, 0d3FB5555555555554;
	sub.f64 	%fd28, %fd11, %fd19;
	add.f64 	%fd29, %fd28, %fd28;
	neg.f64 	%fd30, %fd19;
	fma.rn.f64 	%fd31, %fd30, %fd11, %fd29;
	mul.f64 	%fd32, %fd17, %fd31;
	mul.f64 	%fd33, %fd20, %fd27;
	fma.rn.f64 	%fd34, %fd33, %fd19, %fd32;
	xor.b32  	%r26, %r32, -2147483648;
	mov.b32 	%r27, 1127219200;
	mov.b64 	%fd35, {%r26, %r27};
	mov.b32 	%r28, -2147483648;
	mov.b64 	%fd36, {%r28, %r27};
	sub.f64 	%fd37, %fd35, %fd36;
	fma.rn.f64 	%fd38, %fd37, 0d3FE62E42FEFA39EF, %fd19;
	fma.rn.f64 	%fd39, %fd37, 0dBFE62E42FEFA39EF, %fd38;
	sub.f64 	%fd40, %fd39, %fd19;
	sub.f64 	%fd41, %fd34, %fd40;
	fma.rn.f64 	%fd42, %fd37, 0d3C7ABC9E3B39803F, %fd41;
	add.f64 	%fd47, %fd38, %fd42;
	bra.uni 	$L__BB53_8;
$L__BB53_7:
	fma.rn.f64 	%fd10, %fd45, 0d7FF0000000000000, 0d7FF0000000000000;
	{
	.reg .b32 %temp; 
	mov.b64 	{%temp, %r18}, %fd45;
	}
	and.b32  	%r19, %r18, 2147483647;
	setp.eq.s32 	%p4, %r19, 0;
	selp.f64 	%fd47, 0dFFF0000000000000, %fd10, %p4;
$L__BB53_8:
	mul.f64 	%fd43, %fd47, 0d3C7777D0FFDA0D24;
	fma.rn.f64 	%fd44, %fd47, 0d3FF71547652B82FE, %fd43;
	cvta.to.global.u64 	%rd8, %rd2;
	add.s64 	%rd10, %rd8, %rd6;
	st.global.f64 	[%rd10], %fd44;
$L__BB53_9:
	ret;

}
	// .globl	vec_logb
.visible .entry vec_logb(
	.param .u64 vec_logb_param_0,
	.param .u64 .ptr .align 1 vec_logb_param_1,
	.param .u64 .ptr .align 1 vec_logb_param_2
)
{
	.reg .pred 	%p<6>;
	.reg .b32 	%r<11>;
	.reg .b64 	%rd<15>;
	.reg .b64 	%fd<10>;

	ld.param.u64 	%rd4, [vec_logb_param_0];
	ld.param.u64 	%rd2, [vec_logb_param_1];
	ld.param.u64 	%rd3, [vec_logb_param_2];
	mov.u32 	%r3, %tid.x;
	mov.u32 	%r4, %ctaid.x;
	mov.u32 	%r5, %ntid.x;
	mad.lo.s32 	%r6, %r4, %r5, %r3;
	cvt.s64.s32 	%rd1, %r6;
	setp.le.u64 	%p1, %rd4, %rd1;
	@%p1 bra 	$L__BB54_9;
	cvta.to.global.u64 	%rd5, %rd3;
	shl.b64 	%rd6, %rd1, 3;
	add.s64 	%rd7, %rd5, %rd6;
	ld.global.f64 	%fd1, [%rd7];
	setp.num.f64 	%p2, %fd1, %fd1;
	@%p2 bra 	$L__BB54_3;
	add.f64 	%fd9, %fd1, %fd1;
	bra.uni 	$L__BB54_8;
$L__BB54_3:
	abs.f64 	%fd3, %fd1;
	setp.eq.f64 	%p3, %fd3, 0d7FF0000000000000;
	mov.f64 	%fd9, 0d7FF0000000000000;
	@%p3 bra 	$L__BB54_8;
	setp.eq.f64 	%p4, %fd1, 0d0000000000000000;
	mov.f64 	%fd9, 0dFFF0000000000000;
	@%p4 bra 	$L__BB54_8;
	{
	.reg .b32 %temp; 
	mov.b64 	{%r1, %temp}, %fd3;
	}
	{
	.reg .b32 %temp; 
	mov.b64 	{%temp, %r2}, %fd3;
	}
	setp.lt.u32 	%p5, %r2, 1048576;
	@%p5 bra 	$L__BB54_7;
	shr.u32 	%r9, %r2, 20;
	add.s32 	%r10, %r9, -1023;
	cvt.rn.f64.s32 	%fd9, %r10;
	bra.uni 	$L__BB54_8;
$L__BB54_7:
	cvt.u64.u32 	%rd8, %r1;
	cvt.u64.u32 	%rd9, %r2;
	shl.b64 	%rd10, %rd9, 32;
	or.b64  	%rd11, %rd10, %rd8;
	clz.b64 	%r7, %rd11;
	sub.s32 	%r8, -1011, %r7;
	cvt.rn.f64.s32 	%fd9, %r8;
$L__BB54_8:
	cvta.to.global.u64 	%rd12, %rd2;
	add.s64 	%rd14, %rd12, %rd6;
	st.global.f64 	[%rd14], %fd9;
$L__BB54_9:
	ret;

}
	// .globl	vec_log
.visible .entry vec_log(
	.param .u64 vec_log_param_0,
	.param .u64 .ptr .align 1 vec_log_param_1,
	.param .u64 .ptr .align 1 vec_log_param_2
)
{
	.reg .pred 	%p<6>;
	.reg .b32 	%r<33>;
	.reg .b64 	%rd<11>;
	.reg .b64 	%fd<46>;

	ld.param.u64 	%rd4, [vec_log_param_0];
	ld.param.u64 	%rd2, [vec_log_param_1];
	ld.param.u64 	%rd3, [vec_log_param_2];
	mov.u32 	%r11, %tid.x;
	mov.u32 	%r12, %ctaid.x;
	mov.u32 	%r13, %ntid.x;
	mad.lo.s32 	%r14, %r12, %r13, %r11;
	cvt.s64.s32 	%rd1, %r14;
	setp.le.u64 	%p1, %rd4, %rd1;
	@%p1 bra 	$L__BB55_9;
	cvta.to.global.u64 	%rd5, %rd3;
	shl.b64 	%rd6, %rd1, 3;
	add.s64 	%rd7, %rd5, %rd6;
	ld.global.f64 	%fd43, [%rd7];
	{
	.reg .b32 %temp; 
	mov.b64 	{%temp, %r29}, %fd43;
	}
	{
	.reg .b32 %temp; 
	mov.b64 	{%r30, %temp}, %fd43;
	}
	setp.gt.s32 	%p2, %r29, 1048575;
	mov.b32 	%r31, -1023;
	@%p2 bra 	$L__BB55_3;
	mul.f64 	%fd43, %fd43, 0d4350000000000000;
	{
	.reg .b32 %temp; 
	mov.b64 	{%temp, %r29}, %fd43;
	}
	{
	.reg .b32 %temp; 
	mov.b64 	{%r30, %temp}, %fd43;
	}
	mov.b32 	%r31, -1077;
$L__BB55_3:
	add.s32 	%r17, %r29, -1;
	setp.gt.u32 	%p3, %r17, 2146435070;
	@%p3 bra 	$L__BB55_7;
	shr.u32 	%r20, %r29, 20;
	add.s32 	%r32, %r31, %r20;
	and.b32  	%r21, %r29, 1048575;
	or.b32  	%r22, %r21, 1072693248;
	mov.b64 	%fd44, {%r30, %r22};
	setp.lt.u32 	%p5, %r22, 1073127583;
	@%p5 bra 	$L__BB55_6;
	{
	.reg .b32 %temp; 
	mov.b64 	{%r23, %temp}, %fd44;
	}
	{
	.reg .b32 %temp; 
	mov.b64 	{%temp, %r24}, %fd44;
	}
	add.s32 	%r25, %r24, -1048576;
	mov.b64 	%fd44, {%r23, %r25};
	add.s32 	%r32, %r32, 1;
$L__BB55_6:
	add.f64 	%fd11, %fd44, 0dBFF0000000000000;
	add.f64 	%fd12, %fd44, 0d3FF0000000000000;
	rcp.approx.ftz.f64 	%fd13, %fd12;
	neg.f64 	%fd14, %fd12;
	fma.rn.f64 	%fd15, %fd14, %fd13, 0d3FF0000000000000;
	fma.rn.f64 	%fd16, %fd15, %fd15, %fd15;
	fma.rn.f64 	%fd17, %fd16, %fd13, %fd13;
	mul.f64 	%fd18, %fd11, %fd17;
	fma.rn.f64 	%fd19, %fd11, %fd17, %fd18;
	mul.f64 	%fd20, %fd19, %fd19;
	fma.rn.f64 	%fd21, %fd20, 0d3EB1380B3AE80F1E, 0d3ED0EE258B7A8B04;
	fma.rn.f64 	%fd22, %fd21, %fd20, 0d3EF3B2669F02676F;
	fma.rn.f64 	%fd23, %fd22, %fd20, 0d3F1745CBA9AB0956;
	fma.rn.f64 	%fd24, %fd23, %fd20, 0d3F3C71C72D1B5154;
	fma.rn.f64 	%fd25, %fd24, %fd20, 0d3F624924923BE72D;
	fma.rn.f64 	%fd26, %fd25, %fd20, 0d3F8999999999A3C4;
	fma.rn.f64 	%fd27, %fd26, %fd20, 0d3FB5555555555554;
	sub.f64 	%fd28, %fd11, %fd19;
	add.f64 	%fd29, %fd28, %fd28;
	neg.f64 	%fd30, %fd19;
	fma.rn.f64 	%fd31, %fd30, %fd11, %fd29;
	mul.f64 	%fd32, %fd17, %fd31;
	mul.f64 	%fd33, %fd20, %fd27;
	fma.rn.f64 	%fd34, %fd33, %fd19, %fd32;
	xor.b32  	%r26, %r32, -2147483648;
	mov.b32 	%r27, 1127219200;
	mov.b64 	%fd35, {%r26, %r27};
	mov.b32 	%r28, -2147483648;
	mov.b64 	%fd36, {%r28, %r27};
	sub.f64 	%fd37, %fd35, %fd36;
	fma.rn.f64 	%fd38, %fd37, 0d3FE62E42FEFA39EF, %fd19;
	fma.rn.f64 	%fd39, %fd37, 0dBFE62E42FEFA39EF, %fd38;
	sub.f64 	%fd40, %fd39, %fd19;
	sub.f64 	%fd41, %fd34, %fd40;
	fma.rn.f64 	%fd42, %fd37, 0d3C7ABC9E3B39803F, %fd41;
	add.f64 	%fd45, %fd38, %fd42;
	bra.uni 	$L__BB55_8;
$L__BB55_7:
	fma.rn.f64 	%fd10, %fd43, 0d7FF0000000000000, 0d7FF0000000000000;
	{
	.reg .b32 %temp; 
	mov.b64 	{%temp, %r18}, %fd43;
	}
	and.b32  	%r19, %r18, 2147483647;
	setp.eq.s32 	%p4, %r19, 0;
	selp.f64 	%fd45, 0dFFF0000000000000, %fd10, %p4;
$L__BB55_8:
	cvta.to.global.u64 	%rd8, %rd2;
	add.s64 	%rd10, %rd8, %rd6;
	st.global.f64 	[%rd10], %fd45;
$L__BB55_9:
	ret;

}
	// .globl	vec_normcdf
.visible .entry vec_normcdf(
	.param .u64 vec_normcdf_param_0,
	.param .u64 .ptr .align 1 vec_normcdf_param_1,
	.param .u64 .ptr .align 1 vec_normcdf_param_2
)
{
	.reg .pred 	%p<10>;
	.reg .b32 	%r<21>;
	.reg .b64 	%rd<11>;
	.reg .b64 	%fd<104>;

	ld.param.u64 	%rd4, [vec_normcdf_param_0];
	ld.param.u64 	%rd2, [vec_normcdf_param_1];
	ld.param.u64 	%rd3, [vec_normcdf_param_2];
	mov.u32 	%r4, %tid.x;
	mov.u32 	%r5, %ctaid.x;
	mov.u32 	%r6, %ntid.x;
	mad.lo.s32 	%r7, %r5, %r6, %r4;
	cvt.s64.s32 	%rd1, %r7;
	setp.le.u64 	%p1, %rd4, %rd1;
	@%p1 bra 	$L__BB56_7;
	cvta.to.global.u64 	%rd5, %rd3;
	shl.b64 	%rd6, %rd1, 3;
	add.s64 	%rd7, %rd5, %rd6;
	ld.global.f64 	%fd10, [%rd7];
	abs.f64 	%fd11, %fd10;
	setp.gt.f64 	%p2, %fd11, 0d4043400000000000;
	mov.f64 	%fd12, 0d4043400000000000;
	copysign.f64 	%fd13, %fd10, %fd12;
	selp.f64 	%fd1, %fd13, %fd10, %p2;
	mov.f64 	%fd14, 0dBFE6A09E667F3BCD;
	mul.rn.f64 	%fd2, %fd1, %fd14;
	neg.f64 	%fd15, %fd2;
	fma.rn.f64 	%fd16, %fd1, 0dBFE6A09E667F3BCD, %fd15;
	fma.rn.f64 	%fd3, %fd1, 0d3C8BDD3413B26456, %fd16;
	add.rn.f64 	%fd4, %fd2, %fd3;
	{
	.reg .b32 %temp; 
	mov.b64 	{%temp, %r1}, %fd4;
	}
	and.b32  	%r2, %r1, 2147483647;
	{
	.reg .b32 %temp; 
	mov.b64 	{%r3, %temp}, %fd4;
	}
	setp.gt.u32 	%p3, %r2, 2146435071;
	@%p3 bra 	$L__BB56_3;
	mov.b64 	%fd20, {%r3, %r2};
	add.f64 	%fd21, %fd20, 0dC010000000000000;
	add.f64 	%fd22, %fd20, 0d4010000000000000;
	rcp.approx.ftz.f64 	%fd23, %fd22;
	neg.f64 	%fd24, %fd22;
	fma.rn.f64 	%fd25, %fd24, %fd23, 0d3FF0000000000000;
	fma.rn.f64 	%fd26, %fd25, %fd25, %fd25;
	fma.rn.f64 	%fd27, %fd26, %fd23, %fd23;
	mul.f64 	%fd28, %fd21, %fd27;
	mov.f64 	%fd29, 0d3FF0000000000000;
	add.rn.f64 	%fd30, %fd28, %fd29;
	fma.rn.f64 	%fd31, %fd30, 0dC010000000000000, %fd20;
	neg.f64 	%fd32, %fd28;
	fma.rn.f64 	%fd33, %fd32, %fd20, %fd31;
	fma.rn.f64 	%fd34, %fd27, %fd33, %fd28;
	fma.rn.f64 	%fd35, %fd34, 0dBDF8774AD4E0BFD7, 0dBE44E1C6FD03D328;
	fma.rn.f64 	%fd36, %fd35, %fd34, 0dBE4330149F7A56B6;
	fma.rn.f64 	%fd37, %fd36, %fd34, 0d3E7BEDDED8376273;
	fma.rn.f64 	%fd38, %fd37, %fd34, 0d3E6F9254C3ABF22B;
	fma.rn.f64 	%fd39, %fd38, %fd34, 0dBEAB9068C2148CF0;
	fma.rn.f64 	%fd40, %fd39, %fd34, 0d3E94C6454DB34009;
	fma.rn.f64 	%fd41, %fd40, %fd34, 0d3ED7F1C378F2311D;
	fma.rn.f64 	%fd42, %fd41, %fd34, 0dBEE78E051C6D5C58;
	fma.rn.f64 	%fd43, %fd42, %fd34, 0dBEF995B4EAD14A90;
	fma.rn.f64 	%fd44, %fd43, %fd34, 0d3F23BE27CF0A29B2;
	fma.rn.f64 	%fd45, %fd44, %fd34, 0dBF2A1DEF3E81672E;
	fma.rn.f64 	%fd46, %fd45, %fd34, 0dBF48D4ABE68C1713;
	fma.rn.f64 	%fd47, %fd46, %fd34, 0d3F749C67210DD6B4;
	fma.rn.f64 	%fd48, %fd47, %fd34, 0dBF9096238568E357;
	fma.rn.f64 	%fd49, %fd48, %fd34, 0d3FA3079EDF8C2DC9;
	fma.rn.f64 	%fd50, %fd49, %fd34, 0dBFB0FB06DFF601FC;
	fma.rn.f64 	%fd51, %fd50, %fd34, 0d3FB7FEE004DFBCDC;
	fma.rn.f64 	%fd52, %fd51, %fd34, 0dBFB9DDB23C3DB8C6;
	fma.rn.f64 	%fd53, %fd52, %fd34, 0d3FB16ECEFCFA5FDA;
	fma.rn.f64 	%fd54, %fd53, %fd34, 0d3F8F7F5DF66FB6D6;
	fma.rn.f64 	%fd55, %fd54, %fd34, 0dBFC1DF1AD154A29D;
	fma.rn.f64 	%fd56, %fd55, %fd34, 0d3FF3BA5916E9FD7F;
	fma.rn.f64 	%fd57, %fd20, 0d4000000000000000, 0d3FF0000000000000;
	rcp.approx.ftz.f64 	%fd58, %fd57;
	neg.f64 	%fd59, %fd57;
	fma.rn.f64 	%fd60, %fd59, %fd58, 0d3FF0000000000000;
	fma.rn.f64 	%fd61, %fd60, %fd60, %fd60;
	fma.rn.f64 	%fd62, %fd61, %fd58, %fd58;
	mul.f64 	%fd63, %fd62, %fd56;
	mul.f64 	%fd64, %fd63, 0dC000000000000000;
	fma.rn.f64 	%fd65, %fd20, %fd64, %fd56;
	neg.f64 	%fd66, %fd63;
	add.rn.f64 	%fd67, %fd65, %fd66;
	fma.rn.f64 	%fd68, %fd67, %fd62, %fd63;
	neg.f64 	%fd69, %fd20;
	mul.f64 	%fd70, %fd20, %fd69;
	fma.rn.f64 	%fd71, %fd70, 0d3FF71547652B82FE, 0d4338000000000000;
	{
	.reg .b32 %temp; 
	mov.b64 	{%r8, %temp}, %fd71;
	}
	mov.f64 	%fd72, 0dC338000000000000;
	add.rn.f64 	%fd73, %fd71, %fd72;
	fma.rn.f64 	%fd74, %fd73, 0dBFE62E42FEFA39EF, %fd70;
	fma.rn.f64 	%fd75, %fd73, 0dBC7ABC9E3B39803F, %fd74;
	fma.rn.f64 	%fd76, %fd75, 0d3E5ADE1569CE2BDF, 0d3E928AF3FCA213EA;
	fma.rn.f64 	%fd77, %fd76, %fd75, 0d3EC71DEE62401315;
	fma.rn.f64 	%fd78, %fd77, %fd75, 0d3EFA01997C89EB71;
	fma.rn.f64 	%fd79, %fd78, %fd75, 0d3F2A01A014761F65;
	fma.rn.f64 	%fd80, %fd79, %fd75, 0d3F56C16C1852B7AF;
	fma.rn.f64 	%fd81, %fd80, %fd75, 0d3F81111111122322;
	fma.rn.f64 	%fd82, %fd81, %fd75, 0d3FA55555555502A1;
	fma.rn.f64 	%fd83, %fd82, %fd75, 0d3FC5555555555511;
	fma.rn.f64 	%fd84, %fd83, %fd75, 0d3FE000000000000B;
	fma.rn.f64 	%fd85, %fd84, %fd75, 0d3FF0000000000000;
	fma.rn.f64 	%fd86, %fd85, %fd75, 0d3FF0000000000000;
	shr.u32 	%r9, %r8, 31;
	add.s32 	%r10, %r8, %r9;
	shr.s32 	%r11, %r10, 1;
	{
	.reg .b32 %temp; 
	mov.b64 	{%r12, %temp}, %fd86;
	}
	{
	.reg .b32 %temp; 
	mov.b64 	{%temp, %r13}, %fd86;
	}
	shl.b32 	%r14, %r11, 20;
	add.s32 	%r15, %r13, %r14;
	mov.b64 	%fd87, {%r12, %r15};
	sub.s32 	%r16, %r8, %r11;
	shl.b32 	%r17, %r16, 20;
	add.s32 	%r18, %r17, 1072693248;
	mov.b32 	%r19, 0;
	mov.b64 	%fd88, {%r19, %r18};
	mul.f64 	%fd89, %fd88, %fd87;
	neg.f64 	%fd90, %fd70;
	fma.rn.f64 	%fd91, %fd69, %fd20, %fd90;
	fma.rn.f64 	%fd92, %fd89, %fd91, %fd89;
	mul.f64 	%fd93, %fd92, %fd68;
	setp.gt.u32 	%p7, %r2, 1077624832;
	selp.f64 	%fd94, 0d0000000000000000, %fd93, %p7;
	setp.lt.s32 	%p8, %r1, 0;
	mov.f64 	%fd95, 0d4000000000000000;
	sub.f64 	%fd96, %fd95, %fd94;
	selp.f64 	%fd103, %fd96, %fd94, %p8;
	bra.uni 	$L__BB56_4;
$L__BB56_3:
	setp.eq.s32 	%p4, %r2, 2146435072;
	setp.eq.s32 	%p5, %r3, 0;
	setp.lt.s32 	%p6, %r1, 0;
	selp.f64 	%fd17, 0d4000000000000000, 0d0000000000000000, %p6;
	add.f64 	%fd18, %fd4, %fd4;
	selp.f64 	%fd19, %fd17, %fd18, %p5;
	selp.f64 	%fd103, %fd19, %fd18, %p4;
$L__BB56_4:
	{
	.reg .b32 %temp; 
	mov.b64 	{%temp, %r20}, %fd1;
	}
	setp.lt.u32 	%p9, %r20, -1074790399;
	@%p9 bra 	$L__BB56_6;
	sub.f64 	%fd97, %fd2, %fd4;
	add.rn.f64 	%fd98, %fd97, %fd3;
	mul.f64 	%fd99, %fd4, 0dC000000000000000;
	mul.f64 	%fd100, %fd99, %fd103;
	fma.rn.f64 	%fd103, %fd100, %fd98, %fd103;
$L__BB56_6:
	mul.f64 	%fd101, %fd103, 0d3FE0000000000000;
	cvta.to.global.u64 	%rd8, %rd2;
	add.s64 	%rd10, %rd8, %rd6;
	st.global.f64 	[%rd10], %fd101;
$L__BB56_7:
	ret;

}
	// .globl	vec_normcdfinv
.visible .entry vec_normcdfinv(
	.param .u64 vec_normcdfinv_param_0,
	.param .u64 .ptr .align 1 vec_normcdfinv_param_1,
	.param .u64 .ptr .align 1 vec_normcdfinv_param_2
)
{
	.reg .pred 	%p<12>;
	.reg .b32 	%r<51>;
	.reg .b32 	%f<2>;
	.reg .b64 	%rd<11>;
	.reg .b64 	%fd<184>;

	ld.param.u64 	%rd4, [vec_normcdfinv_param_0];
	ld.param.u64 	%rd2, [vec_normcdfinv_param_1];
	ld.param.u64 	%rd3, [vec_normcdfinv_param_2];
	mov.u32 	%r12, %tid.x;
	mov.u32 	%r13, %ctaid.x;
	mov.u32 	%r14, %ntid.x;
	mad.lo.s32 	%r15, %r13, %r14, %r12;
	cvt.s64.s32 	%rd1, %r15;
	setp.le.u64 	%p1, %rd4, %rd1;
	@%p1 bra 	$L__BB57_15;
	cvta.to.global.u64 	%rd5, %rd3;
	shl.b64 	%rd6, %rd1, 3;
	add.s64 	%rd7, %rd5, %rd6;
	ld.global.f64 	%fd19, [%rd7];
	add.f64 	%fd1, %fd19, %fd19;
	neg.f64 	%fd2, %fd1;
	mov.f64 	%fd20, 0d4000000000000000;
	add.rn.f64 	%fd3, %fd20, %fd2;
	setp.ltu.f64 	%p2, %fd1, 0d3F4FA4D2AD8F904D;
	setp.gtu.f64 	%p3, %fd1, 0d3FFFFC0B65AA4E0E;
	or.pred  	%p4, %p2, %p3;
	@%p4 bra 	$L__BB57_3;
	mul.rn.f64 	%fd120, %fd3, %fd1;
	{
	.reg .b32 %temp; 
	mov.b64 	{%temp, %r38}, %fd120;
	}
	{
	.reg .b32 %temp; 
	mov.b64 	{%r39, %temp}, %fd120;
	}
	shr.u32 	%r40, %r38, 20;
	and.b32  	%r41, %r40, 2046;
	add.s32 	%r42, %r41, 2147482626;
	mov.b32 	%r43, 1127219200;
	mov.b64 	%fd121, {%r42, %r43};
	mov.b32 	%r44, -2147483648;
	mov.b64 	%fd122, {%r44, %r43};
	sub.f64 	%fd123, %fd121, %fd122;
	and.b32  	%r45, %r38, -2145386497;
	or.b32  	%r46, %r45, 1071644672;
	mov.b64 	%fd124, {%r39, %r46};
	add.f64 	%fd125, %fd124, 0dBFF0000000000000;
	add.f64 	%fd126, %fd124, 0d3FF0000000000000;
	rcp.approx.ftz.f64 	%fd127, %fd126;
	neg.f64 	%fd128, %fd126;
	fma.rn.f64 	%fd129, %fd128, %fd127, 0d3FF0000000000000;
	fma.rn.f64 	%fd130, %fd129, %fd129, %fd129;
	fma.rn.f64 	%fd131, %fd130, %fd127, %fd127;
	mul.f64 	%fd132, %fd125, %fd131;
	fma.rn.f64 	%fd133, %fd132, 0dC000000000000000, %fd125;
	neg.f64 	%fd134, %fd132;
	fma.rn.f64 	%fd135, %fd134, %fd125, %fd133;
	fma.rn.f64 	%fd136, %fd135, %fd131, %fd132;
	mul.f64 	%fd137, %fd136, %fd136;
	fma.rn.f64 	%fd138, %fd137, 0d3FB5C5C218C775C9, 0d3FA55CF59CDC5D89;
	fma.rn.f64 	%fd139, %fd138, %fd137, 0d3FAEFD18CF6EBB9C;
	fma.rn.f64 	%fd140, %fd139, %fd137, 0d3FB10682EDCB8D1B;
	fma.rn.f64 	%fd141, %fd140, %fd137, 0d3FB3B1DD3AC7FC96;
	fma.rn.f64 	%fd142, %fd141, %fd137, 0d3FB745CB459B54A6;
	fma.rn.f64 	%fd143, %fd142, %fd137, 0d3FBC71C741A0669F;
	fma.rn.f64 	%fd144, %fd143, %fd137, 0d3FC249249209112E;
	fma.rn.f64 	%fd145, %fd144, %fd137, 0d3FC99999999A06C1;
	fma.rn.f64 	%fd146, %fd145, %fd137, 0d3FD5555555555535;
	mul.f64 	%fd147, %fd137, %fd146;
	fma.rn.f64 	%fd148, %fd147, %fd136, %fd136;
	add.f64 	%fd149, %fd148, %fd148;
	fma.rn.f64 	%fd150, %fd123, 0d3FE62E42FEFA39EF, %fd149;
	mov.f64 	%fd151, 0dC009000000000000;
	sub.f64 	%fd152, %fd151, %fd150;
	fma.rn.f64 	%fd153, %fd152, 0dBBB135D2E746E627, 0dBC08DDF93324D327;
	fma.rn.f64 	%fd154, %fd153, %fd152, 0d3C37B83EEF0B7C9F;
	fma.rn.f64 	%fd155, %fd154, %fd152, 0d3C69BA72CD589B91;
	fma.rn.f64 	%fd156, %fd155, %fd152, 0dBCA33689090A6B96;
	fma.rn.f64 	%fd157, %fd156, %fd152, 0d3C782E11898132E0;
	fma.rn.f64 	%fd158, %fd157, %fd152, 0d3CFDE4ACFD9E26BA;
	fma.rn.f64 	%fd159, %fd158, %fd152, 0dBD26D33EED66C487;
	fma.rn.f64 	%fd160, %fd159, %fd152, 0dBD36F2167040D8E2;
	fma.rn.f64 	%fd161, %fd160, %fd152, 0d3D872A22C2D77E20;
	fma.rn.f64 	%fd162, %fd161, %fd152, 0dBDAC8859C4E5C0AF;
	fma.rn.f64 	%fd163, %fd162, %fd152, 0dBDCDC583D118A561;
	fma.rn.f64 	%fd164, %fd163, %fd152, 0d3E120F47CCF46B3C;
	fma.rn.f64 	%fd165, %fd164, %fd152, 0dBE31A9E38DC84D60;
	fma.rn.f64 	%fd166, %fd165, %fd152, 0dBE5F36CD6D3D46A9;
	fma.rn.f64 	%fd167, %fd166, %fd152, 0d3E9C6B4F5D03B787;
	fma.rn.f64 	%fd168, %fd167, %fd152, 0dBEB6E8A5434AE8A2;
	fma.rn.f64 	%fd169, %fd168, %fd152, 0dBEED1D1F7B8736F6;
	fma.rn.f64 	%fd170, %fd169, %fd152, 0d3F2879C2A212F024;
	fma.rn.f64 	%fd171, %fd170, %fd152, 0dBF4845769484FCA8;
	fma.rn.f64 	%fd172, %fd171, %fd152, 0dBF78B6C33114F909;
	fma.rn.f64 	%fd173, %fd172, %fd152, 0d3FCEBD80D9B13E28;
	fma.rn.f64 	%fd174, %fd173, %fd152, 0d3FFA755E7C99AE86;
	fma.rn.f64 	%fd183, %fd174, %fd2, %fd174;
	bra.uni 	$L__BB57_14;
$L__BB57_3:
	{
	.reg .b32 %temp; 
	mov.b64 	{%temp, %r1}, %fd1;
	}
	setp.gt.s32 	%p5, %r1, 1072693247;
	selp.f64 	%fd179, %fd3, %fd1, %p5;
	{
	.reg .b32 %temp; 
	mov.b64 	{%temp, %r47}, %fd179;
	}
	mov.b32 	%f1, %r47;
	setp.ltu.f32 	%p6, %f1, 0f2B2BFF2F;
	@%p6 bra 	$L__BB57_5;
	{
	.reg .b32 %temp; 
	mov.b64 	{%r16, %temp}, %fd179;
	}
	shr.u32 	%r17, %r47, 20;
	and.b32  	%r18, %r17, 2046;
	add.s32 	%r19, %r18, 2147482626;
	mov.b32 	%r20, 1127219200;
	mov.b64 	%fd21, {%r19, %r20};
	mov.b32 	%r21, -2147483648;
	mov.b64 	%fd22, {%r21, %r20};
	sub.f64 	%fd23, %fd21, %fd22;
	and.b32  	%r22, %r47, -2145386497;
	or.b32  	%r23, %r22, 1071644672;
	mov.b64 	%fd24, {%r16, %r23};
	add.f64 	%fd25, %fd24, 0dBFF0000000000000;
	add.f64 	%fd26, %fd24, 0d3FF0000000000000;
	rcp.approx.ftz.f64 	%fd27, %fd26;
	neg.f64 	%fd28, %fd26;
	fma.rn.f64 	%fd29, %fd28, %fd27, 0d3FF0000000000000;
	fma.rn.f64 	%fd30, %fd29, %fd29, %fd29;
	fma.rn.f64 	%fd31, %fd30, %fd27, %fd27;
	mul.f64 	%fd32, %fd25, %fd31;
	fma.rn.f64 	%fd33, %fd32, 0dC000000000000000, %fd25;
	neg.f64 	%fd34, %fd32;
	fma.rn.f64 	%fd35, %fd34, %fd25, %fd33;
	fma.rn.f64 	%fd36, %fd35, %fd31, %fd32;
	mul.f64 	%fd37, %fd36, %fd36;
	fma.rn.f64 	%fd38, %fd37, 0d3FB5C5C218C775C9, 0d3FA55CF59CDC5D89;
	fma.rn.f64 	%fd39, %fd38, %fd37, 0d3FAEFD18CF6EBB9C;
	fma.rn.f64 	%fd40, %fd39, %fd37, 0d3FB10682EDCB8D1B;
	fma.rn.f64 	%fd41, %fd40, %fd37, 0d3FB3B1DD3AC7FC96;
	fma.rn.f64 	%fd42, %fd41, %fd37, 0d3FB745CB459B54A6;
	fma.rn.f64 	%fd43, %fd42, %fd37, 0d3FBC71C741A0669F;
	fma.rn.f64 	%fd44, %fd43, %fd37, 0d3FC249249209112E;
	fma.rn.f64 	%fd45, %fd44, %fd37, 0d3FC99999999A06C1;
	fma.rn.f64 	%fd46, %fd45, %fd37, 0d3FD5555555555535;
	mul.f64 	%fd47, %fd37, %fd46;
	fma.rn.f64 	%fd48, %fd47, %fd36, %fd36;
	add.f64 	%fd49, %fd48, %fd48;
	fma.rn.f64 	%fd50, %fd23, 0d3FE62E42FEFA39EF, %fd49;
	neg.f64 	%fd51, %fd50;
	rsqrt.approx.ftz.f64 	%fd52, %fd51;
	mul.rn.f64 	%fd53, %fd52, %fd52;
	fma.rn.f64 	%fd54, %fd50, %fd53, 0d3FF0000000000000;
	fma.rn.f64 	%fd55, %fd54, 0d3FD8000000000000, 0d3FE0000000000000;
	mul.rn.f64 	%fd56, %fd54, %fd52;
	fma.rn.f64 	%fd57, %fd55, %fd56, %fd52;
	fma.rn.f64 	%fd58, %fd57, 0d3FEBE9222591AFAB, 0d4000A0E7333839AA;
	fma.rn.f64 	%fd59, %fd58, %fd57, 0d4008768CF7E57D5C;
	fma.rn.f64 	%fd60, %fd59, %fd57, 0d400B77E7E28DA583;
	fma.rn.f64 	%fd61, %fd60, %fd57, 0d3FF34F26A4F99CF9;
	fma.rn.f64 	%fd62, %fd61, %fd57, 0d3FC1F674ADB019ED;
	fma.rn.f64 	%fd63, %fd62, %fd57, 0d3F75DDAE9506431D;
	fma.rn.f64 	%fd64, %fd63, %fd57, 0d3F0ADA49AA32489C;
	add.f64 	%fd65, %fd57, 0d4001E90FF51C2197;
	fma.rn.f64 	%fd66, %fd65, %fd57, 0d40111EA3A7CF3820;
	fma.rn.f64 	%fd67, %fd66, %fd57, 0d4011A0E4A4749594;
	fma.rn.f64 	%fd68, %fd67, %fd57, 0d400D4E977D38C14D;
	fma.rn.f64 	%fd69, %fd68, %fd57, 0d3FF37FD567EC0D5F;
	fma.rn.f64 	%fd70, %fd69, %fd57, 0d3FC1FB9D7F676033;
	fma.rn.f64 	%fd71, %fd70, %fd57, 0d3F75DDCDF98946E4;
	fma.rn.f64 	%fd72, %fd71, %fd57, 0d3F0ADA42D79D8DBB;
	mul.f64 	%fd73, %fd57, %fd72;
	div.rn.f64 	%fd182, %fd64, %fd73;
	bra.uni 	$L__BB57_13;
$L__BB57_5:
	{
	.reg .b32 %temp; 
	mov.b64 	{%r48, %temp}, %fd179;
	}
	setp.gt.s32 	%p7, %r47, 1048575;
	mov.b32 	%r49, -1023;
	@%p7 bra 	$L__BB57_7;
	mul.f64 	%fd179, %fd179, 0d4350000000000000;
	{
	.reg .b32 %temp; 
	mov.b64 	{%temp, %r47}, %fd179;
	}
	{
	.reg .b32 %temp; 
	mov.b64 	{%r48, %temp}, %fd179;
	}
	mov.b32 	%r49, -1077;
$L__BB57_7:
	add.s32 	%r26, %r47, -1;
	setp.gt.u32 	%p8, %r26, 2146435070;
	@%p8 bra 	$L__BB57_11;
	shr.u32 	%r29, %r47, 20;
	add.s32 	%r50, %r49, %r29;
	and.b32  	%r30, %r47, 1048575;
	or.b32  	%r31, %r30, 1072693248;
	mov.b64 	%fd180, {%r48, %r31};
	setp.lt.u32 	%p10, %r31, 1073127583;
	@%p10 bra 	$L__BB57_10;
	{
	.reg .b32 %temp; 
	mov.b64 	{%r32, %temp}, %fd180;
	}
	{
	.reg .b32 %temp; 
	mov.b64 	{%temp, %r33}, %fd180;
	}
	add.s32 	%r34, %r33, -1048576;
	mov.b64 	%fd180, {%r32, %r34};
	add.s32 	%r50, %r50, 1;
$L__BB57_10:
	add.f64 	%fd75, %fd180, 0dBFF0000000000000;
	add.f64 	%fd76, %fd180, 0d3FF0000000000000;
	rcp.approx.ftz.f64 	%fd77, %fd76;
	neg.f64 	%fd78, %fd76;
	fma.rn.f64 	%fd79, %fd78, %fd77, 0d3FF0000000000000;
	fma.rn.f64 	%fd80, %fd79, %fd79, %fd79;
	fma.rn.f64 	%fd81, %fd80, %fd77, %fd77;
	mul.f64 	%fd82, %fd75, %fd81;
	fma.rn.f64 	%fd83, %fd75, %fd81, %fd82;
	mul.f64 	%fd84, %fd83, %fd83;
	fma.rn.f64 	%fd85, %fd84, 0d3EB1380B3AE80F1E, 0d3ED0EE258B7A8B04;
	fma.rn.f64 	%fd86, %fd85, %fd84, 0d3EF3B2669F02676F;
	fma.rn.f64 	%fd87, %fd86, %fd84, 0d3F1745CBA9AB0956;
	fma.rn.f64 	%fd88, %fd87, %fd84, 0d3F3C71C72D1B5154;
	fma.rn.f64 	%fd89, %fd88, %fd84, 0d3F624924923BE72D;
	fma.rn.f64 	%fd90, %fd89, %fd84, 0d3F8999999999A3C4;
	fma.rn.f64 	%fd91, %fd90, %fd84, 0d3FB5555555555554;
	sub.f64 	%fd92, %fd75, %fd83;
	add.f64 	%fd93, %fd92, %fd92;
	neg.f64 	%fd94, %fd83;
	fma.rn.f64 	%fd95, %fd94, %fd75, %fd93;
	mul.f64 	%fd96, %fd81, %fd95;
	mul.f64 	%fd97, %fd84, %fd91;
	fma.rn.f64 	%fd98, %fd97, %fd83, %fd96;
	xor.b32  	%r35, %r50, -2147483648;
	mov.b32 	%r36, 1127219200;
	mov.b64 	%fd99, {%r35, %r36};
	mov.b32 	%r37, -2147483648;
	mov.b64 	%fd100, {%r37, %r36};
	sub.f64 	%fd101, %fd99, %fd100;
	fma.rn.f64 	%fd102, %fd101, 0d3FE62E42FEFA39EF, %fd83;
	fma.rn.f64 	%fd103, %fd101, 0dBFE62E42FEFA39EF, %fd102;
	sub.f64 	%fd104, %fd103, %fd83;
	sub.f64 	%fd105, %fd98, %fd104;
	fma.rn.f64 	%fd106, %fd101, 0d3C7ABC9E3B39803F, %fd105;
	add.f64 	%fd181, %fd102, %fd106;
	bra.uni 	$L__BB57_12;
$L__BB57_11:
	fma.rn.f64 	%fd74, %fd179, 0d7FF0000000000000, 0d7FF0000000000000;
	{
	.reg .b32 %temp; 
	mov.b64 	{%temp, %r27}, %fd179;
	}
	and.b32  	%r28, %r27, 2147483647;
	setp.eq.s32 	%p9, %r28, 0;
	selp.f64 	%fd181, 0dFFF0000000000000, %fd74, %p9;
$L__BB57_12:
	neg.f64 	%fd107, %fd181;
	rsqrt.approx.f64 	%fd108, %fd107;
	fma.rn.f64 	%fd109, %fd108, 0d3FE8E2101C71B0BF, 0d3FFA2013964E259C;
	fma.rn.f64 	%fd110, %fd109, %fd108, 0d3FDABFE90921BE68;
	fma.rn.f64 	%fd111, %fd110, %fd108, 0d3F97E41314DE00D4;
	fma.rn.f64 	%fd112, %fd111, %fd108, 0d3F311BD487102E94;
	add.f64 	%fd113, %fd108, 0d3FF59895C30BAA54;
	fma.rn.f64 	%fd114, %fd113, %fd108, 0d3FFAE8E5956A143F;
	fma.rn.f64 	%fd115, %fd114, %fd108, 0d3FDACCE85FF7383D;
	fma.rn.f64 	%fd116, %fd115, %fd108, 0d3F97E43B6CAC34FE;
	fma.rn.f64 	%fd117, %fd116, %fd108, 0d3F311BD08289EB12;
	mul.f64 	%fd118, %fd108, %fd117;
	div.rn.f64 	%fd182, %fd112, %fd118;
$L__BB57_13:
	setp.gt.s32 	%p11, %r1, 1072693247;
	neg.f64 	%fd119, %fd182;
	selp.f64 	%fd183, %fd119, %fd182, %p11;
$L__BB57_14:
	mul.f64 	%fd175, %fd183, 0dBCA21165F626CDD5;
	fma.rn.f64 	%fd176, %fd183, 0dBFF6A09E667F3BCC, %fd175;
	mov.f64 	%fd177, 0d0000000000000000;
	add.rn.f64 	%fd178, %fd176, %fd177;
	cvta.to.global.u64 	%rd8, %rd2;
	add.s64 	%rd10, %rd8, %rd6;
	st.global.f64 	[%rd10], %fd178;
$L__BB57_15:
	ret;

}
	// .globl	vec_rcbrt
.visible .entry vec_rcbrt(
	.param .u64 vec_rcbrt_param_0,
	.param .u64 .ptr .align 1 vec_rcbrt_param_1,
	.param .u64 .ptr .align 1 vec_rcbrt_param_2
)
{
	.reg .pred 	%p<5>;
	.reg .b32 	%r<24>;
	.reg .b32 	%f<7>;
	.reg .b64 	%rd<10>;
	.reg .b64 	%fd<26>;

	ld.param.u64 	%rd4, [vec_rcbrt_param_0];
	ld.param.u64 	%rd2, [vec_rcbrt_param_1];
	ld.param.u64 	%rd3, [vec_rcbrt_param_2];
	mov.u32 	%r1, %tid.x;
	mov.u32 	%r2, %ctaid.x;
	mov.u32 	%r3, %ntid.x;
	mad.lo.s32 	%r4, %r2, %r3, %r1;
	cvt.s64.s32 	%rd1, %r4;
	setp.le.u64 	%p1, %rd4, %rd1;
	@%p1 bra 	$L__BB58_2;
	cvta.to.global.u64 	%rd5, %rd3;
	cvta.to.global.u64 	%rd6, %rd2;
	shl.b64 	%rd7, %rd1, 3;
	add.s64 	%rd8, %rd5, %rd7;
	ld.global.f64 	%fd1, [%rd8];
	{
	.reg .b32 %temp; 
	mov.b64 	{%r5, %temp}, %fd1;
	}
	{
	.reg .b32 %temp; 
	mov.b64 	{%temp, %r6}, %fd1;
	}
	and.b32  	%r7, %r6, 2147483647;
	setp.lt.u32 	%p2, %r7, 1048576;
	mov.b64 	%fd2, {%r5, %r7};
	mul.f64 	%fd3, %fd2, 0d4350000000000000;
	{
	.reg .b32 %temp; 
	mov.b64 	{%r8, %temp}, %fd3;
	}
	{
	.reg .b32 %temp; 
	mov.b64 	{%temp, %r9}, %fd3;
	}
	selp.b32 	%r10, %r8, %r5, %p2;
	selp.b32 	%r11, %r9, %r7, %p2;
	selp.b32 	%r12, 18, 1048576, %p2;
	shr.u32 	%r13, %r11, 20;
	add.s32 	%r14, %r13, -1022;
	cvt.rn.f32.s32 	%f1, %r14;
	mul.f32 	%f2, %f1, 0f3EAAAAAB;
	cvt.rni.s32.f32 	%r15, %f2;
	mad.lo.s32 	%r16, %r15, -3145728, %r11;
	mov.b64 	%fd4, {%r10, %r16};
	cvt.rn.f32.f64 	%f3, %fd4;
	lg2.approx.ftz.f32 	%f4, %f3;
	mul.f32 	%f5, %f4, 0fBEAAAAAB;
	ex2.approx.ftz.f32 	%f6, %f5;
	cvt.f64.f32 	%fd5, %f6;
	mul.rn.f64 	%fd6, %fd5, %fd5;
	mul.rn.f64 	%fd7, %fd4, %fd5;
	neg.f64 	%fd8, %fd7;
	fma.rn.f64 	%fd9, %fd6, %fd8, 0d3FF0000000000000;
	fma.rn.f64 	%fd10, %fd4, %fd5, %fd8;
	neg.f64 	%fd11, %fd10;
	fma.rn.f64 	%fd12, %fd6, %fd11, %fd9;
	neg.f64 	%fd13, %fd6;
	fma.rn.f64 	%fd14, %fd5, %fd5, %fd13;
	neg.f64 	%fd15, %fd14;
	fma.rn.f64 	%fd16, %fd7, %fd15, %fd12;
	fma.rn.f64 	%fd17, %fd16, 0d3FCC71C71C71C71C, 0d3FD5555555555555;
	mul.rn.f64 	%fd18, %fd16, %fd5;
	fma.rn.f64 	%fd19, %fd17, %fd18, %fd5;
	{
	.reg .b32 %temp; 
	mov.b64 	{%r17, %temp}, %fd19;
	}
	{
	.reg .b32 %temp; 
	mov.b64 	{%temp, %r18}, %fd19;
	}
	sub.s32 	%r19, %r12, %r15;
	shl.b32 	%r20, %r19, 20;
	add.s32 	%r21, %r18, %r20;
	mov.b64 	%fd20, {%r17, %r21};
	add.f64 	%fd21, %fd1, %fd1;
	setp.eq.f64 	%p3, %fd21, %fd1;
	xor.b32  	%r22, %r6, 2146435072;
	mov.b32 	%r23, 0;
	mov.b64 	%fd22, {%r23, %r22};
	setp.nan.f64 	%p4, %fd1, %fd1;
	selp.f64 	%fd23, %fd21, %fd20, %p4;
	selp.f64 	%fd24, %fd22, %fd23, %p3;
	copysign.f64 	%fd25, %fd1, %fd24;
	add.s64 	%rd9, %rd6, %rd7;
	st.global.f64 	[%rd9], %fd25;
$L__BB58_2:
	ret;

}
	// .globl	vec_rint
.visible .entry vec_rint(
	.param .u64 vec_rint_param_0,
	.param .u64 .ptr .align 1 vec_rint_param_1,
	.param .u64 .ptr .align 1 vec_rint_param_2
)
{
	.reg .pred 	%p<2>;
	.reg .b32 	%r<5>;
	.reg .b64 	%rd<10>;
	.reg .b64 	%fd<3>;

	ld.param.u64 	%rd4, [vec_rint_param_0];
	ld.param.u64 	%rd2, [vec_rint_param_1];
	ld.param.u64 	%rd3, [vec_rint_param_2];
	mov.u32 	%r1, %tid.x;
	mov.u32 	%r2, %ctaid.x;
	mov.u32 	%r3, %ntid.x;
	mad.lo.s32 	%r4, %r2, %r3, %r1;
	cvt.s64.s32 	%rd1, %r4;
	setp.le.u64 	%p1, %rd4, %rd1;
	@%p1 bra 	$L__BB59_2;
	cvta.to.global.u64 	%rd5, %rd3;
	cvta.to.global.u64 	%rd6, %rd2;
	shl.b64 	%rd7, %rd1, 3;
	add.s64 	%rd8, %rd5, %rd7;
	ld.global.f64 	%fd1, [%rd8];
	cvt.rni.f64.f64 	%fd2, %fd1;
	add.s64 	%rd9, %rd6, %rd7;
	st.global.f64 	[%rd9], %fd2;
$L__BB59_2:
	ret;

}
	// .globl	vec_round
.visible .entry vec_round(
	.param .u64 vec_round_param_0,
	.param .u64 .ptr .align 1 vec_round_param_1,
	.param .u64 .ptr .align 1 vec_round_param_2
)
{
	.reg .pred 	%p<2>;
	.reg .b32 	%r<5>;
	.reg .b64 	%rd<10>;
	.reg .b64 	%fd<6>;

	ld.param.u64 	%rd4, [vec_round_param_0];
	ld.param.u64 	%rd2, [vec_round_param_1];
	ld.param.u64 	%rd3, [vec_round_param_2];
	mov.u32 	%r1, %tid.x;
	mov.u32 	%r2, %ctaid.x;
	mov.u32 	%r3, %ntid.x;
	mad.lo.s32 	%r4, %r2, %r3, %r1;
	cvt.s64.s32 	%rd1, %r4;
	setp.le.u64 	%p1, %rd4, %rd1;
	@%p1 bra 	$L__BB60_2;
	cvta.to.global.u64 	%rd5, %rd3;
	cvta.to.global.u64 	%rd6, %rd2;
	shl.b64 	%rd7, %rd1, 3;
	add.s64 	%rd8, %rd5, %rd7;
	ld.global.f64 	%fd1, [%rd8];
	mov.f64 	%fd2, 0d3FE0000000000000;
	copysign.f64 	%fd3, %fd1, %fd2;
	add.rz.f64 	%fd4, %fd1, %fd3;
	cvt.rzi.f64.f64 	%fd5, %fd4;
	add.s64 	%rd9, %rd6, %rd7;
	st.global.f64 	[%rd9], %fd5;
$L__BB60_2:
	ret;

}
	// .globl	vec_rsqrt
.visible .entry vec_rsqrt(
	.param .u64 vec_rsqrt_param_0,
	.param .u64 .ptr .align 1 vec_rsqrt_param_1,
	.param .u64 .ptr .align 1 vec_rsqrt_param_2
)
{
	.reg .pred 	%p<2>;
	.reg .b32 	%r<5>;
	.reg .b64 	%rd<10>;
	.reg .b64 	%fd<3>;

	ld.param.u64 	%rd4, [vec_rsqrt_param_0];
	ld.param.u64 	%rd2, [vec_rsqrt_param_1];
	ld.param.u64 	%rd3, [vec_rsqrt_param_2];
	mov.u32 	%r1, %tid.x;
	mov.u32 	%r2, %ctaid.x;
	mov.u32 	%r3, %ntid.x;
	mad.lo.s32 	%r4, %r2, %r3, %r1;
	cvt.s64.s32 	%rd1, %r4;
	setp.le.u64 	%p1, %rd4, %rd1;
	@%p1 bra 	$L__BB61_2;
	cvta.to.global.u64 	%rd5, %rd3;
	cvta.to.global.u64 	%rd6, %rd2;
	shl.b64 	%rd7, %rd1, 3;
	add.s64 	%rd8, %rd5, %rd7;
	ld.global.f64 	%fd1, [%rd8];
	rsqrt.approx.f64 	%fd2, %fd1;
	add.s64 	%rd9, %rd6, %rd7;
	st.global.f64 	[%rd9], %fd2;
$L__BB61_2:
	ret;

}
	// .globl	vec_sin
.visible .entry vec_sin(
	.param .u64 vec_sin_param_0,
	.param .u64 .ptr .align 1 vec_sin_param_1,
	.param .u64 .ptr .align 1 vec_sin_param_2
)
{
	.reg .pred 	%p<6>;
	.reg .b32 	%r<14>;
	.reg .b64 	%rd<15>;
	.reg .b64 	%fd<34>;

	ld.param.u64 	%rd4, [vec_sin_param_0];
	ld.param.u64 	%rd2, [vec_sin_param_1];
	ld.param.u64 	%rd3, [vec_sin_param_2];
	mov.u32 	%r4, %tid.x;
	mov.u32 	%r5, %ctaid.x;
	mov.u32 	%r6, %ntid.x;
	mad.lo.s32 	%r7, %r5, %r6, %r4;
	cvt.s64.s32 	%rd1, %r7;
	setp.le.u64 	%p1, %rd4, %rd1;
	@%p1 bra 	$L__BB62_6;
	cvta.to.global.u64 	%rd5, %rd3;
	shl.b64 	%rd6, %rd1, 3;
	add.s64 	%rd7, %rd5, %rd6;
	ld.global.f64 	%fd1, [%rd7];
	abs.f64 	%fd2, %fd1;
	setp.neu.f64 	%p2, %fd2, 0d7FF0000000000000;
	@%p2 bra 	$L__BB62_3;
	mov.f64 	%fd12, 0d0000000000000000;
	mul.rn.f64 	%fd33, %fd1, %fd12;
	mov.b32 	%r13, 0;
	bra.uni 	$L__BB62_5;
$L__BB62_3:
	mul.f64 	%fd7, %fd1, 0d3FE45F306DC9C883;
	cvt.rni.s32.f64 	%r13, %fd7;
	cvt.rn.f64.s32 	%fd8, %r13;
	fma.rn.f64 	%fd9, %fd8, 0dBFF921FB54442D18, %fd1;
	fma.rn.f64 	%fd10, %fd8, 0dBC91A62633145C00, %fd9;
	fma.rn.f64 	%fd33, %fd8, 0dB97B839A252049C0, %fd10;
	setp.ltu.f64 	%p3, %fd2, 0d41E0000000000000;
	@%p3 bra 	$L__BB62_5;
	{ // callseq 6, 0
	.param .b64 param0;
	st.param.f64 	[param0], %fd1;
	.param .align 16 .b8 retval0[16];
	call.uni (retval0), 
	__internal_trig_reduction_slowpathd, 
	(
	param0
	);
	ld.param.f64 	%fd33, [retval0];
	ld.param.b32 	%r13, [retval0+8];
	} // callseq 6
$L__BB62_5:
	shl.b32 	%r10, %r13, 6;
	cvt.u64.u32 	%rd8, %r10;
	and.b64  	%rd9, %rd8, 64;
	mov.u64 	%rd10, __cudart_sin_cos_coeffs;
	add.s64 	%rd11, %rd10, %rd9;
	mul.rn.f64 	%fd13, %fd33, %fd33;
	and.b32  	%r11, %r13, 1;
	setp.eq.b32 	%p4, %r11, 1;
	selp.f64 	%fd14, 0dBDA8FF8320FD8164, 0d3DE5DB65F9785EBA, %p4;
	ld.global.nc.v2.f64 	{%fd15, %fd16}, [%rd11];
	fma.rn.f64 	%fd17, %fd14, %fd13, %fd15;
	fma.rn.f64 	%fd18, %fd17, %fd13, %fd16;
	ld.global.nc.v2.f64 	{%fd19, %fd20}, [%rd11+16];
	fma.rn.f64 	%fd21, %fd18, %fd13, %fd19;
	fma.rn.f64 	%fd22, %fd21, %fd13, %fd20;
	ld.global.nc.v2.f64 	{%fd23, %fd24}, [%rd11+32];
	fma.rn.f64 	%fd25, %fd22, %fd13, %fd23;
	fma.rn.f64 	%fd26, %fd25, %fd13, %fd24;
	fma.rn.f64 	%fd27, %fd26, %fd33, %fd33;
	fma.rn.f64 	%fd28, %fd26, %fd13, 0d3FF0000000000000;
	selp.f64 	%fd29, %fd28, %fd27, %p4;
	and.b32  	%r12, %r13, 2;
	setp.eq.s32 	%p5, %r12, 0;
	mov.f64 	%fd30, 0d0000000000000000;
	sub.f64 	%fd31, %fd30, %fd29;
	selp.f64 	%fd32, %fd29, %fd31, %p5;
	cvta.to.global.u64 	%rd12, %rd2;
	add.s64 	%rd14, %rd12, %rd6;
	st.global.f64 	[%rd14], %fd32;
$L__BB62_6:
	ret;

}
	// .globl	vec_sinh
.visible .entry vec_sinh(
	.param .u64 vec_sinh_param_0,
	.param .u64 .ptr .align 1 vec_sinh_param_1,
	.param .u64 .ptr .align 1 vec_sinh_param_2
)
{
	.reg .pred 	%p<7>;
	.reg .b32 	%r<18>;
	.reg .b64 	%rd<11>;
	.reg .b64 	%fd<44>;

	ld.param.u64 	%rd4, [vec_sinh_param_0];
	ld.param.u64 	%rd2, [vec_sinh_param_1];
	ld.param.u64 	%rd3, [vec_sinh_param_2];
	mov.u32 	%r1, %tid.x;
	mov.u32 	%r2, %ctaid.x;
	mov.u32 	%r3, %ntid.x;
	mad.lo.s32 	%r4, %r2, %r3, %r1;
	cvt.s64.s32 	%rd1, %r4;
	setp.le.u64 	%p1, %rd4, %rd1;
	@%p1 bra 	$L__BB63_5;
	cvta.to.global.u64 	%rd5, %rd3;
	shl.b64 	%rd6, %rd1, 3;
	add.s64 	%rd7, %rd5, %rd6;
	ld.global.f64 	%fd1, [%rd7];
	{
	.reg .b32 %temp; 
	mov.b64 	{%temp, %r5}, %fd1;
	}
	and.b32  	%r6, %r5, 2147483647;
	{
	.reg .b32 %temp; 
	mov.b64 	{%r7, %temp}, %fd1;
	}
	mov.b64 	%fd2, {%r7, %r6};
	setp.gt.u32 	%p2, %r6, 1072693247;
	@%p2 bra 	$L__BB63_3;
	mul.f64 	%fd34, %fd2, %fd2;
	fma.rn.f64 	%fd35, %fd34, 0d3D6B4C75AB274C53, 0d3DE611A561D87DEF;
	fma.rn.f64 	%fd36, %fd35, %fd34, 0d3E5AE64671B18F5C;
	fma.rn.f64 	%fd37, %fd36, %fd34, 0d3EC71DE3A465B1E4;
	fma.rn.f64 	%fd38, %fd37, %fd34, 0d3F2A01A01A02899D;
	fma.rn.f64 	%fd39, %fd38, %fd34, 0d3F811111111110A6;
	fma.rn.f64 	%fd40, %fd39, %fd34, 0d3FC5555555555556;
	mul.f64 	%fd41, %fd34, %fd40;
	fma.rn.f64 	%fd43, %fd41, %fd2, %fd2;
	bra.uni 	$L__BB63_4;
$L__BB63_3:
	{
	.reg .b32 %temp; 
	mov.b64 	{%temp, %r8}, %fd2;
	}
	fma.rn.f64 	%fd6, %fd2, 0d3FF71547652B82FE, 0d4338000000000000;
	{
	.reg .b32 %temp; 
	mov.b64 	{%r9, %temp}, %fd6;
	}
	add.s32 	%r10, %r9, -1;
	mov.f64 	%fd7, 0dC338000000000000;
	add.rn.f64 	%fd8, %fd6, %fd7;
	fma.rn.f64 	%fd9, %fd8, 0dBFE62E42FEFA39EF, %fd2;
	fma.rn.f64 	%fd10, %fd8, 0dBC7ABC9E3B39803F, %fd9;
	shl.b32 	%r11, %r8, 1;
	setp.lt.u32 	%p3, %r11, 2142496327;
	selp.f64 	%fd11, %fd2, %fd10, %p3;
	selp.b32 	%r12, 0, %r10, %p3;
	fma.rn.f64 	%fd12, %fd11, 0d3E21F4076ACD15B6, 0d3E5AF86D8EBD13CD;
	fma.rn.f64 	%fd13, %fd12, %fd11, 0d3E927E5092BA033D;
	fma.rn.f64 	%fd14, %fd13, %fd11, 0d3EC71DDE6C5F9DA1;
	fma.rn.f64 	%fd15, %fd14, %fd11, 0d3EFA01A018D034E6;
	fma.rn.f64 	%fd16, %fd15, %fd11, 0d3F2A01A01B3B6940;
	fma.rn.f64 	%fd17, %fd16, %fd11, 0d3F56C16C16C1B5DD;
	fma.rn.f64 	%fd18, %fd17, %fd11, 0d3F8111111110F74D;
	fma.rn.f64 	%fd19, %fd18, %fd11, 0d3FA555555555554D;
	fma.rn.f64 	%fd20, %fd19, %fd11, 0d3FC5555555555557;
	fma.rn.f64 	%fd21, %fd20, %fd11, 0d3FE0000000000000;
	mul.f64 	%fd22, %fd11, %fd21;
	fma.rn.f64 	%fd23, %fd22, %fd11, %fd11;
	setp.eq.s32 	%p4, %r12, 1024;
	shl.b32 	%r13, %r12, 20;
	add.s32 	%r14, %r13, 1072693248;
	selp.b32 	%r15, 2145386496, %r14, %p4;
	mov.b32 	%r16, 0;
	mov.b64 	%fd24, {%r16, %r15};
	mov.b32 	%r17, 1071644672;
	mov.b64 	%fd25, {%r16, %r17};
	sub.f64 	%fd26, %fd24, %fd25;
	fma.rn.f64 	%fd27, %fd23, %fd24, %fd26;
	add.f64 	%fd28, %fd27, %fd27;
	selp.f64 	%fd29, %fd28, %fd27, %p4;
	setp.eq.s32 	%p5, %r11, 0;
	selp.f64 	%fd30, %fd2, %fd29, %p5;
	fma.rn.f64 	%fd31, %fd30, 0d4000000000000000, 0d3FF0000000000000;
	div.rn.f64 	%fd32, %fd30, %fd31;
	add.f64 	%fd33, %fd30, %fd32;
	setp.ge.f64 	%p6, %fd2, 0d408633CE8FB9F87E;
	selp.f64 	%fd43, 0d7FF0000000000000, %fd33, %p6;
$L__BB63_4:
	copysign.f64 	%fd42, %fd1, %fd43;
	cvta.to.global.u64 	%rd8, %rd2;
	add.s64 	%rd10, %rd8, %rd6;
	st.global.f64 	[%rd10], %fd42;
$L__BB63_5:
	ret;

}
	// .globl	vec_sinpi
.visible .entry vec_sinpi(
	.param .u64 vec_sinpi_param_0,
	.param .u64 .ptr .align 1 vec_sinpi_param_1,
	.param .u64 .ptr .align 1 vec_sinpi_param_2
)
{
	.reg .pred 	%p<5>;
	.reg .b32 	%r<10>;
	.reg .b64 	%rd<16>;
	.reg .b64 	%fd<30>;

	ld.param.u64 	%rd4, [vec_sinpi_param_0];
	ld.param.u64 	%rd2, [vec_sinpi_param_1];
	ld.param.u64 	%rd3, [vec_sinpi_param_2];
	mov.u32 	%r1, %tid.x;
	mov.u32 	%r2, %ctaid.x;
	mov.u32 	%r3, %ntid.x;
	mad.lo.s32 	%r4, %r2, %r3, %r1;
	cvt.s64.s32 	%rd1, %r4;
	setp.le.u64 	%p1, %rd4, %rd1;
	@%p1 bra 	$L__BB64_2;
	cvta.to.global.u64 	%rd5, %rd3;
	cvta.to.global.u64 	%rd6, %rd2;
	shl.b64 	%rd7, %rd1, 3;
	add.s64 	%rd8, %rd5, %rd7;
	ld.global.f64 	%fd1, [%rd8];
	{
	.reg .b32 %temp; 
	mov.b64 	{%r5, %temp}, %fd1;
	}
	{
	.reg .b32 %temp; 
	mov.b64 	{%temp, %r6}, %fd1;
	}
	add.s32 	%r7, %r6, 1048576;
	mov.b64 	%fd2, {%r5, %r7};
	cvt.rni.f64.f64 	%fd3, %fd2;
	cvt.rzi.s64.f64 	%rd9, %fd3;
	cvt.u32.u64 	%r8, %rd9;
	fma.rn.f64 	%fd4, %fd3, 0dBFE0000000000000, %fd1;
	mul.f64 	%fd5, %fd4, 0d3CA1A62633145C07;
	fma.rn.f64 	%fd6, %fd4, 0d400921FB54442D18, %fd5;
	shl.b64 	%rd10, %rd9, 6;
	and.b64  	%rd11, %rd10, 64;
	mov.u64 	%rd12, __cudart_sin_cos_coeffs;
	add.s64 	%rd13, %rd12, %rd11;
	mul.rn.f64 	%fd7, %fd6, %fd6;
	and.b64  	%rd14, %rd9, 1;
	setp.eq.b64 	%p2, %rd14, 1;
	selp.f64 	%fd8, 0dBDA8FF8320FD8164, 0d3DE5DB65F9785EBA, %p2;
	ld.global.nc.v2.f64 	{%fd9, %fd10}, [%rd13];
	fma.rn.f64 	%fd11, %fd8, %fd7, %fd9;
	fma.rn.f64 	%fd12, %fd11, %fd7, %fd10;
	ld.global.nc.v2.f64 	{%fd13, %fd14}, [%rd13+16];
	fma.rn.f64 	%fd15, %fd12, %fd7, %fd13;
	fma.rn.f64 	%fd16, %fd15, %fd7, %fd14;
	ld.global.nc.v2.f64 	{%fd17, %fd18}, [%rd13+32];
	fma.rn.f64 	%fd19, %fd16, %fd7, %fd17;
	fma.rn.f64 	%fd20, %fd19, %fd7, %fd18;
	fma.rn.f64 	%fd21, %fd20, %fd6, %fd6;
	fma.rn.f64 	%fd22, %fd20, %fd7, 0d3FF0000000000000;
	selp.f64 	%fd23, %fd22, %fd21, %p2;
	and.b32  	%r9, %r8, 2;
	setp.eq.s32 	%p3, %r9, 0;
	mov.f64 	%fd24, 0d0000000000000000;
	sub.f64 	%fd25, %fd24, %fd23;
	selp.f64 	%fd26, %fd23, %fd25, %p3;
	cvt.rzi.f64.f64 	%fd27, %fd1;
	setp.eq.f64 	%p4, %fd1, %fd27;
	mul.rn.f64 	%fd28, %fd1, %fd24;
	selp.f64 	%fd29, %fd28, %fd26, %p4;
	add.s64 	%rd15, %rd6, %rd7;
	st.global.f64 	[%rd15], %fd29;
$L__BB64_2:
	ret;

}
	// .globl	vec_sqrt
.visible .entry vec_sqrt(
	.param .u64 vec_sqrt_param_0,
	.param .u64 .ptr .align 1 vec_sqrt_param_1,
	.param .u64 .ptr .align 1 vec_sqrt_param_2
)
{
	.reg .pred 	%p<2>;
	.reg .b32 	%r<5>;
	.reg .b64 	%rd<10>;
	.reg .b64 	%fd<3>;

	ld.param.u64 	%rd4, [vec_sqrt_param_0];
	ld.param.u64 	%rd2, [vec_sqrt_param_1];
	ld.param.u64 	%rd3, [vec_sqrt_param_2];
	mov.u32 	%r1, %tid.x;
	mov.u32 	%r2, %ctaid.x;
	mov.u32 	%r3, %ntid.x;
	mad.lo.s32 	%r4, %r2, %r3, %r1;
	cvt.s64.s32 	%rd1, %r4;
	setp.le.u64 	%p1, %rd4, %rd1;
	@%p1 bra 	$L__BB65_2;
	cvta.to.global.u64 	%rd5, %rd3;
	cvta.to.global.u64 	%rd6, %rd2;
	shl.b64 	%rd7, %rd1, 3;
	add.s64 	%rd8, %rd5, %rd7;
	ld.global.f64 	%fd1, [%rd8];
	sqrt.rn.f64 	%fd2, %fd1;
	add.s64 	%rd9, %rd6, %rd7;
	st.global.f64 	[%rd9], %fd2;
$L__BB65_2:
	ret;

}
	// .globl	vec_tan
.visible .entry vec_tan(
	.param .u64 vec_tan_param_0,
	.param .u64 .ptr .align 1 vec_tan_param_1,
	.param .u64 .ptr .align 1 vec_tan_param_2
)
{
	.reg .pred 	%p<9>;
	.reg .b32 	%r<11>;
	.reg .b64 	%rd<11>;
	.reg .b64 	%fd<47>;

	ld.param.u64 	%rd4, [vec_tan_param_0];
	ld.param.u64 	%rd2, [vec_tan_param_1];
	ld.param.u64 	%rd3, [vec_tan_param_2];
	mov.u32 	%r4, %tid.x;
	mov.u32 	%r5, %ctaid.x;
	mov.u32 	%r6, %ntid.x;
	mad.lo.s32 	%r7, %r5, %r6, %r4;
	cvt.s64.s32 	%rd1, %r7;
	setp.le.u64 	%p3, %rd4, %rd1;
	@%p3 bra 	$L__BB66_9;
	cvta.to.global.u64 	%rd5, %rd3;
	shl.b64 	%rd6, %rd1, 3;
	add.s64 	%rd7, %rd5, %rd6;
	ld.global.f64 	%fd1, [%rd7];
	abs.f64 	%fd2, %fd1;
	setp.neu.f64 	%p4, %fd2, 0d7FF0000000000000;
	@%p4 bra 	$L__BB66_3;
	mov.f64 	%fd17, 0d0000000000000000;
	mul.rn.f64 	%fd45, %fd1, %fd17;
	mov.pred 	%p8, -1;
	bra.uni 	$L__BB66_6;
$L__BB66_3:
	mul.f64 	%fd12, %fd1, 0d3FE45F306DC9C883;
	cvt.rni.s32.f64 	%r10, %fd12;
	cvt.rn.f64.s32 	%fd13, %r10;
	fma.rn.f64 	%fd14, %fd13, 0dBFF921FB54442D18, %fd1;
	fma.rn.f64 	%fd15, %fd13, 0dBC91A62633145C00, %fd14;
	fma.rn.f64 	%fd45, %fd13, 0dB97B839A252049C0, %fd15;
	setp.ltu.f64 	%p5, %fd2, 0d41E0000000000000;
	@%p5 bra 	$L__BB66_5;
	{ // callseq 7, 0
	.param .b64 param0;
	st.param.f64 	[param0], %fd1;
	.param .align 16 .b8 retval0[16];
	call.uni (retval0), 
	__internal_trig_reduction_slowpathd, 
	(
	param0
	);
	ld.param.f64 	%fd45, [retval0];
	ld.param.b32 	%r10, [retval0+8];
	} // callseq 7
$L__BB66_5:
	and.b32  	%r9, %r10, 1;
	setp.eq.b32 	%p6, %r9, 1;
	not.pred 	%p8, %p6;
$L__BB66_6:
	mul.f64 	%fd18, %fd45, %fd45;
	fma.rn.f64 	%fd19, %fd18, 0d3EE48DAC2799BCB9, 0dBEF9757C5B27EBB1;
	fma.rn.f64 	%fd20, %fd19, %fd18, 0d3F0980E90FD91E04;
	fma.rn.f64 	%fd21, %fd20, %fd18, 0dBEFAE2B0417D7E1D;
	fma.rn.f64 	%fd22, %fd21, %fd18, 0d3F119F5341BFBA57;
	fma.rn.f64 	%fd23, %fd22, %fd18, 0d3F15E791A00F6919;
	fma.rn.f64 	%fd24, %fd23, %fd18, 0d3F2FF2E7FADEC73A;
	fma.rn.f64 	%fd25, %fd24, %fd18, 0d3F434BC1B206DA62;
	fma.rn.f64 	%fd26, %fd25, %fd18, 0d3F57DB18EF2F83F9;
	fma.rn.f64 	%fd27, %fd26, %fd18, 0d3F6D6D2E7AE49FBC;
	fma.rn.f64 	%fd28, %fd27, %fd18, 0d3F8226E3A816A776;
	fma.rn.f64 	%fd29, %fd28, %fd18, 0d3F9664F485D25660;
	fma.rn.f64 	%fd30, %fd29, %fd18, 0d3FABA1BA1BABF31D;
	fma.rn.f64 	%fd31, %fd30, %fd18, 0d3FC11111111105D2;
	fma.rn.f64 	%fd32, %fd31, %fd18, 0d3FD555555555555E;
	mul.f64 	%fd8, %fd18, %fd32;
	fma.rn.f64 	%fd46, %fd8, %fd45, %fd45;
	@%p8 bra 	$L__BB66_8;
	sub.f64 	%fd33, %fd46, %fd45;
	neg.f64 	%fd34, %fd33;
	fma.rn.f64 	%fd35, %fd8, %fd45, %fd34;
	rcp.approx.ftz.f64 	%fd36, %fd46;
	neg.f64 	%fd37, %fd46;
	fma.rn.f64 	%fd38, %fd37, %fd36, 0d3FF0000000000000;
	fma.rn.f64 	%fd39, %fd38, %fd38, %fd38;
	fma.rn.f64 	%fd40, %fd39, %fd36, %fd36;
	neg.f64 	%fd41, %fd40;
	fma.rn.f64 	%fd42, %fd46, %fd41, 0d3FF0000000000000;
	fma.rn.f64 	%fd43, %fd41, %fd35, %fd42;
	fma.rn.f64 	%fd46, %fd43, %fd41, %fd41;
$L__BB66_8:
	cvta.to.global.u64 	%rd8, %rd2;
	add.s64 	%rd10, %rd8, %rd6;
	st.global.f64 	[%rd10], %fd46;
$L__BB66_9:
	ret;

}
	// .globl	vec_tanh
.visible .entry vec_tanh(
	.param .u64 vec_tanh_param_0,
	.param .u64 .ptr .align 1 vec_tanh_param_1,
	.param .u64 .ptr .align 1 vec_tanh_param_2
)
{
	.reg .pred 	%p<4>;
	.reg .b32 	%r<8>;
	.reg .b32 	%f<5>;
	.reg .b64 	%rd<11>;
	.reg .b64 	%fd<47>;

	ld.param.u64 	%rd4, [vec_tanh_param_0];
	ld.param.u64 	%rd2, [vec_tanh_param_1];
	ld.param.u64 	%rd3, [vec_tanh_param_2];
	mov.u32 	%r2, %tid.x;
	mov.u32 	%r3, %ctaid.x;
	mov.u32 	%r4, %ntid.x;
	mad.lo.s32 	%r5, %r3, %r4, %r2;
	cvt.s64.s32 	%rd1, %r5;
	setp.le.u64 	%p1, %rd4, %rd1;
	@%p1 bra 	$L__BB67_5;
	cvta.to.global.u64 	%rd5, %rd3;
	shl.b64 	%rd6, %rd1, 3;
	add.s64 	%rd7, %rd5, %rd6;
	ld.global.f64 	%fd1, [%rd7];
	{
	.reg .b32 %temp; 
	mov.b64 	{%temp, %r6}, %fd1;
	}
	and.b32  	%r1, %r6, 2147483647;
	{
	.reg .b32 %temp; 
	mov.b64 	{%r7, %temp}, %fd1;
	}
	mov.b64 	%fd2, {%r7, %r1};
	setp.ltu.f64 	%p2, %fd2, 0d3FE4F92224DD2F1A;
	@%p2 bra 	$L__BB67_3;
	add.f64 	%fd6, %fd2, %fd2;
	cvt.rn.f32.f64 	%f1, %fd6;
	mul.f32 	%f2, %f1, 0f3FB8AA3B;
	cvt.rni.f32.f32 	%f3, %f2;
	cvt.f64.f32 	%fd7, %f3;
	fma.rn.f64 	%fd8, %fd7, 0dBFE62E42FEFA39EF, %fd6;
	fma.rn.f64 	%fd9, %fd8, 0d3E5AE904A4741B81, 0d3E928A27F89B6999;
	fma.rn.f64 	%fd10, %fd9, %fd8, 0d3EC71DE715FF7E07;
	fma.rn.f64 	%fd11, %fd10, %fd8, 0d3EFA019A6B0AC45A;
	fma.rn.f64 	%fd12, %fd11, %fd8, 0d3F2A01A017EED94F;
	fma.rn.f64 	%fd13, %fd12, %fd8, 0d3F56C16C17F2A71B;
	fma.rn.f64 	%fd14, %fd13, %fd8, 0d3F811111111173C4;
	fma.rn.f64 	%fd15, %fd14, %fd8, 0d3FA555555555211A;
	fma.rn.f64 	%fd16, %fd15, %fd8, 0d3FC5555555555540;
	fma.rn.f64 	%fd17, %fd16, %fd8, 0d3FE0000000000005;
	mul.f64 	%fd18, %fd8, %fd17;
	fma.rn.f64 	%fd19, %fd18, %fd8, %fd8;
	ex2.approx.ftz.f32 	%f4, %f3;
	cvt.f64.f32 	%fd20, %f4;
	mov.f64 	%fd21, 0d3FF0000000000000;
	sub.f64 	%fd22, %fd21, %fd20;
	neg.f64 	%fd23, %fd19;
	fma.rn.f64 	%fd24, %fd23, %fd20, %fd22;
	mov.f64 	%fd25, 0d4000000000000000;
	sub.f64 	%fd26, %fd25, %fd24;
	rcp.approx.ftz.f64 	%fd27, %fd26;
	neg.f64 	%fd28, %fd26;
	fma.rn.f64 	%fd29, %fd28, %fd27, 0d3FF0000000000000;
	fma.rn.f64 	%fd30, %fd29, %fd29, %fd29;
	fma.rn.f64 	%fd31, %fd30, %fd27, %fd27;
	fma.rn.f64 	%fd32, %fd31, 0dC000000000000000, 0d3FF0000000000000;
	setp.gt.u32 	%p3, %r1, 1077088193;
	selp.f64 	%fd33, 0d3FF0000000000000, %fd32, %p3;
	copysign.f64 	%fd46, %fd1, %fd33;
	bra.uni 	$L__BB67_4;
$L__BB67_3:
	mul.f64 	%fd34, %fd1, %fd1;
	fma.rn.f64 	%fd35, %fd34, 0dBEF0BC46E2F5E964, 0d3F14359F420AFC3D;
	fma.rn.f64 	%fd36, %fd35, %fd34, 0dBF2DF9F0728C5D84;
	fma.rn.f64 	%fd37, %fd36, %fd34, 0d3F4337D1CEC4F033;
	fma.rn.f64 	%fd38, %fd37, %fd34, 0dBF57D6E9674335B3;
	fma.rn.f64 	%fd39, %fd38, %fd34, 0d3F6D6D000D7AAD3D;
	fma.rn.f64 	%fd40, %fd39, %fd34, 0dBF8226E1F3CF1EF5;
	fma.rn.f64 	%fd41, %fd40, %fd34, 0d3F9664F47EC0C8CF;
	fma.rn.f64 	%fd42, %fd41, %fd34, 0dBFABA1BA1B80AB40;
	fma.rn.f64 	%fd43, %fd42, %fd34, 0d3FC111111110FA4A;
	fma.rn.f64 	%fd44, %fd43, %fd34, 0dBFD5555555555550;
	fma.rn.f64 	%fd45, %fd44, %fd34, 0d0000000000000000;
	fma.rn.f64 	%fd46, %fd45, %fd1, %fd1;
$L__BB67_4:
	cvta.to.global.u64 	%rd8, %rd2;
	add.s64 	%rd10, %rd8, %rd6;
	st.global.f64 	[%rd10], %fd46;
$L__BB67_5:
	ret;

}
	// .globl	vec_tgamma
.visible .entry vec_tgamma(
	.param .u64 vec_tgamma_param_0,
	.param .u64 .ptr .align 1 vec_tgamma_param_1,
	.param .u64 .ptr .align 1 vec_tgamma_param_2
)
{
	.reg .pred 	%p<28>;
	.reg .b32 	%r<68>;
	.reg .b32 	%f<4>;
	.reg .b64 	%rd<17>;
	.reg .b64 	%fd<292>;

	ld.param.u64 	%rd4, [vec_tgamma_param_0];
	ld.param.u64 	%rd2, [vec_tgamma_param_1];
	ld.param.u64 	%rd3, [vec_tgamma_param_2];
	mov.u32 	%r20, %tid.x;
	mov.u32 	%r21, %ctaid.x;
	mov.u32 	%r22, %ntid.x;
	mad.lo.s32 	%r23, %r21, %r22, %r20;
	cvt.s64.s32 	%rd1, %r23;
	setp.le.u64 	%p1, %rd4, %rd1;
	@%p1 bra 	$L__BB68_24;
	cvta.to.global.u64 	%rd5, %rd3;
	shl.b64 	%rd6, %rd1, 3;
	add.s64 	%rd7, %rd5, %rd6;
	ld.global.f64 	%fd1, [%rd7];
	{
	.reg .b32 %temp; 
	mov.b64 	{%temp, %r1}, %fd1;
	}
	mov.b32 	%f1, %r1;
	setp.ltu.f64 	%p2, %fd1, 0d0000000000000000;
	@%p2 bra 	$L__BB68_12;
	setp.geu.f32 	%p3, %f1, 0f40100000;
	@%p3 bra 	$L__BB68_4;
	setp.ge.f32 	%p10, %f1, 0f400C0000;
	add.f64 	%fd144, %fd1, 0dBFF0000000000000;
	selp.f64 	%fd145, %fd144, 0d3FF0000000000000, %p10;
	selp.f64 	%fd146, %fd144, %fd1, %p10;
	setp.ge.f32 	%p11, %f1, 0f40040000;
	neg.f64 	%fd147, %fd145;
	fma.rn.f64 	%fd148, %fd146, %fd145, %fd147;
	add.f64 	%fd149, %fd146, 0dBFF0000000000000;
	selp.f64 	%fd150, %fd148, %fd145, %p11;
	selp.f64 	%fd151, %fd149, %fd146, %p11;
	setp.ge.f32 	%p12, %f1, 0f3FF80000;
	neg.f64 	%fd152, %fd150;
	fma.rn.f64 	%fd153, %fd151, %fd150, %fd152;
	add.f64 	%fd154, %fd151, 0dBFF0000000000000;
	selp.f64 	%fd155, %fd153, %fd150, %p12;
	selp.f64 	%fd156, %fd154, %fd151, %p12;
	setp.ge.f32 	%p13, %f1, 0f3FE00000;
	add.f64 	%fd157, %fd156, 0dBFF0000000000000;
	selp.f64 	%fd158, %fd157, %fd156, %p13;
	fma.rn.f64 	%fd159, %fd158, 0d3E381B4960FCF5C9, 0dBE8AF7049AE8A594;
	fma.rn.f64 	%fd160, %fd159, %fd158, 0d3EB301D46D4B22F5;
	fma.rn.f64 	%fd161, %fd160, %fd158, 0dBEB50272AEED0FC4;
	fma.rn.f64 	%fd162, %fd161, %fd158, 0dBEF51CE1A40516F8;
	fma.rn.f64 	%fd163, %fd162, %fd158, 0d3F20C8AA7419084C;
	fma.rn.f64 	%fd164, %fd163, %fd158, 0dBF2C3650196BAD8A;
	fma.rn.f64 	%fd165, %fd164, %fd158, 0dBF531711365A3E26;
	fma.rn.f64 	%fd166, %fd165, %fd158, 0d3F7D919C52A7DF35;
	fma.rn.f64 	%fd167, %fd166, %fd158, 0dBF83B4AF28386F4D;
	fma.rn.f64 	%fd168, %fd167, %fd158, 0dBFA59AF103C37B4D;
	fma.rn.f64 	%fd169, %fd168, %fd158, 0d3FC5512320B439EF;
	fma.rn.f64 	%fd170, %fd169, %fd158, 0dBFA5815E8FA26F4F;
	fma.rn.f64 	%fd171, %fd170, %fd158, 0dBFE4FCF4026AFA2B;
	fma.rn.f64 	%fd172, %fd171, %fd158, 0d3FE2788CFC6FB619;
	fma.rn.f64 	%fd173, %fd172, %fd158, 0d3FF0000000000000;
	mul.f64 	%fd174, %fd1, %fd173;
	selp.f64 	%fd175, %fd173, %fd174, %p13;
	div.rn.f64 	%fd291, %fd155, %fd175;
	bra.uni 	$L__BB68_23;
$L__BB68_4:
	{
	.reg .b32 %temp; 
	mov.b64 	{%r63, %temp}, %fd1;
	}
	shr.u32 	%r65, %r1, 20;
	setp.gt.u32 	%p4, %r1, 1048575;
	@%p4 bra 	$L__BB68_6;
	mul.f64 	%fd23, %fd1, 0d4350000000000000;
	{
	.reg .b32 %temp; 
	mov.b64 	{%temp, %r1}, %fd23;
	}
	{
	.reg .b32 %temp; 
	mov.b64 	{%r63, %temp}, %fd23;
	}
	shr.u32 	%r24, %r1, 20;
	add.s32 	%r65, %r24, -54;
$L__BB68_6:
	add.s32 	%r66, %r65, -1023;
	and.b32  	%r25, %r1, -2146435073;
	or.b32  	%r26, %r25, 1072693248;
	mov.b64 	%fd288, {%r63, %r26};
	setp.lt.u32 	%p5, %r26, 1073127583;
	@%p5 bra 	$L__BB68_8;
	{
	.reg .b32 %temp; 
	mov.b64 	{%r27, %temp}, %fd288;
	}
	{
	.reg .b32 %temp; 
	mov.b64 	{%temp, %r28}, %fd288;
	}
	add.s32 	%r29, %r28, -1048576;
	mov.b64 	%fd288, {%r27, %r29};
	add.s32 	%r66, %r65, -1022;
$L__BB68_8:
	add.f64 	%fd24, %fd288, 0dBFF0000000000000;
	add.f64 	%fd25, %fd288, 0d3FF0000000000000;
	rcp.approx.ftz.f64 	%fd26, %fd25;
	neg.f64 	%fd27, %fd25;
	fma.rn.f64 	%fd28, %fd27, %fd26, 0d3FF0000000000000;
	fma.rn.f64 	%fd29, %fd28, %fd28, %fd28;
	fma.rn.f64 	%fd30, %fd29, %fd26, %fd26;
	mul.f64 	%fd31, %fd24, %fd30;
	fma.rn.f64 	%fd32, %fd24, %fd30, %fd31;
	mul.f64 	%fd33, %fd32, %fd32;
	fma.rn.f64 	%fd34, %fd33, 0d3EB0F5FF7D2CAFE2, 0d3ED0F5D241AD3B5A;
	fma.rn.f64 	%fd35, %fd34, %fd33, 0d3EF3B20A75488A3F;
	fma.rn.f64 	%fd36, %fd35, %fd33, 0d3F1745CDE4FAECD5;
	fma.rn.f64 	%fd37, %fd36, %fd33, 0d3F3C71C7258A578B;
	fma.rn.f64 	%fd38, %fd37, %fd33, 0d3F6249249242B910;
	fma.rn.f64 	%fd39, %fd38, %fd33, 0d3F89999999999DFB;
	sub.f64 	%fd40, %fd24, %fd32;
	add.f64 	%fd41, %fd40, %fd40;
	neg.f64 	%fd42, %fd32;
	fma.rn.f64 	%fd43, %fd42, %fd24, %fd41;
	mul.f64 	%fd44, %fd30, %fd43;
	fma.rn.f64 	%fd45, %fd33, %fd39, 0d3FB5555555555555;
	mov.f64 	%fd46, 0d3FB5555555555555;
	sub.f64 	%fd47, %fd46, %fd45;
	fma.rn.f64 	%fd48, %fd33, %fd39, %fd47;
	add.f64 	%fd49, %fd48, 0dBC46A4CB00B9E7B0;
	add.f64 	%fd50, %fd45, %fd49;
	sub.f64 	%fd51, %fd45, %fd50;
	add.f64 	%fd52, %fd49, %fd51;
	mul.rn.f64 	%fd53, %fd32, %fd32;
	neg.f64 	%fd54, %fd53;
	fma.rn.f64 	%fd55, %fd32, %fd32, %fd54;
	{
	.reg .b32 %temp; 
	mov.b64 	{%r30, %temp}, %fd44;
	}
	{
	.reg .b32 %temp; 
	mov.b64 	{%temp, %r31}, %fd44;
	}
	add.s32 	%r32, %r31, 1048576;
	mov.b64 	%fd56, {%r30, %r32};
	fma.rn.f64 	%fd57, %fd32, %fd56, %fd55;
	mul.rn.f64 	%fd58, %fd53, %fd32;
	neg.f64 	%fd59, %fd58;
	fma.rn.f64 	%fd60, %fd53, %fd32, %fd59;
	fma.rn.f64 	%fd61, %fd53, %fd44, %fd60;
	fma.rn.f64 	%fd62, %fd57, %fd32, %fd61;
	mul.rn.f64 	%fd63, %fd50, %fd58;
	neg.f64 	%fd64, %fd63;
	fma.rn.f64 	%fd65, %fd50, %fd58, %fd64;
	fma.rn.f64 	%fd66, %fd50, %fd62, %fd65;
	fma.rn.f64 	%fd67, %fd52, %fd58, %fd66;
	add.f64 	%fd68, %fd63, %fd67;
	sub.f64 	%fd69, %fd63, %fd68;
	add.f64 	%fd70, %fd67, %fd69;
	add.f64 	%fd71, %fd32, %fd68;
	sub.f64 	%fd72, %fd32, %fd71;
	add.f64 	%fd73, %fd68, %fd72;
	add.f64 	%fd74, %fd70, %fd73;
	add.f64 	%fd75, %fd44, %fd74;
	add.f64 	%fd76, %fd71, %fd75;
	sub.f64 	%fd77, %fd71, %fd76;
	add.f64 	%fd78, %fd75, %fd77;
	xor.b32  	%r33, %r66, -2147483648;
	mov.b32 	%r34, 1127219200;
	mov.b64 	%fd79, {%r33, %r34};
	mov.b32 	%r35, -2147483648;
	mov.b64 	%fd80, {%r35, %r34};
	sub.f64 	%fd81, %fd79, %fd80;
	fma.rn.f64 	%fd82, %fd81, 0d3FE62E42FEFA39EF, %fd76;
	fma.rn.f64 	%fd83, %fd81, 0dBFE62E42FEFA39EF, %fd82;
	sub.f64 	%fd84, %fd83, %fd76;
	sub.f64 	%fd85, %fd78, %fd84;
	fma.rn.f64 	%fd86, %fd81, 0d3C7ABC9E3B39803F, %fd85;
	add.f64 	%fd87, %fd82, %fd86;
	sub.f64 	%fd88, %fd82, %fd87;
	add.f64 	%fd89, %fd86, %fd88;
	add.f64 	%fd90, %fd1, 0dBFE0000000000000;
	mul.rn.f64 	%fd91, %fd87, %fd90;
	neg.f64 	%fd92, %fd91;
	fma.rn.f64 	%fd93, %fd87, %fd90, %fd92;
	fma.rn.f64 	%fd94, %fd89, %fd90, %fd93;
	add.f64 	%fd95, %fd91, %fd94;
	sub.f64 	%fd96, %fd91, %fd95;
	add.f64 	%fd97, %fd94, %fd96;
	sub.f64 	%fd98, %fd95, %fd1;
	sub.f64 	%fd99, %fd95, %fd98;
	sub.f64 	%fd100, %fd99, %fd1;
	add.f64 	%fd101, %fd97, %fd100;
	add.f64 	%fd6, %fd98, %fd101;
	sub.f64 	%fd102, %fd98, %fd6;
	add.f64 	%fd7, %fd101, %fd102;
	fma.rn.f64 	%fd103, %fd6, 0d3FF71547652B82FE, 0d4338000000000000;
	{
	.reg .b32 %temp; 
	mov.b64 	{%r13, %temp}, %fd103;
	}
	mov.f64 	%fd104, 0dC338000000000000;
	add.rn.f64 	%fd105, %fd103, %fd104;
	fma.rn.f64 	%fd106, %fd105, 0dBFE62E42FEFA39EF, %fd6;
	fma.rn.f64 	%fd107, %fd105, 0dBC7ABC9E3B39803F, %fd106;
	fma.rn.f64 	%fd108, %fd107, 0d3E5ADE1569CE2BDF, 0d3E928AF3FCA213EA;
	fma.rn.f64 	%fd109, %fd108, %fd107, 0d3EC71DEE62401315;
	fma.rn.f64 	%fd110, %fd109, %fd107, 0d3EFA01997C89EB71;
	fma.rn.f64 	%fd111, %fd110, %fd107, 0d3F2A01A014761F65;
	fma.rn.f64 	%fd112, %fd111, %fd107, 0d3F56C16C1852B7AF;
	fma.rn.f64 	%fd113, %fd112, %fd107, 0d3F81111111122322;
	fma.rn.f64 	%fd114, %fd113, %fd107, 0d3FA55555555502A1;
	fma.rn.f64 	%fd115, %fd114, %fd107, 0d3FC5555555555511;
	fma.rn.f64 	%fd116, %fd115, %fd107, 0d3FE000000000000B;
	fma.rn.f64 	%fd117, %fd116, %fd107, 0d3FF0000000000000;
	fma.rn.f64 	%fd118, %fd117, %fd107, 0d3FF0000000000000;
	{
	.reg .b32 %temp; 
	mov.b64 	{%r14, %temp}, %fd118;
	}
	{
	.reg .b32 %temp; 
	mov.b64 	{%temp, %r15}, %fd118;
	}
	shl.b32 	%r36, %r13, 20;
	add.s32 	%r37, %r36, %r15;
	mov.b64 	%fd289, {%r14, %r37};
	{
	.reg .b32 %temp; 
	mov.b64 	{%temp, %r38}, %fd6;
	}
	mov.b32 	%f3, %r38;
	abs.f32 	%f2, %f3;
	setp.lt.f32 	%p6, %f2, 0f4086232B;
	@%p6 bra 	$L__BB68_11;
	setp.lt.f64 	%p7, %fd6, 0d0000000000000000;
	add.f64 	%fd119, %fd6, 0d7FF0000000000000;
	selp.f64 	%fd289, 0d0000000000000000, %fd119, %p7;
	setp.geu.f32 	%p8, %f2, 0f40874800;
	@%p8 bra 	$L__BB68_11;
	shr.u32 	%r39, %r13, 31;
	add.s32 	%r40, %r13, %r39;
	shr.s32 	%r41, %r40, 1;
	shl.b32 	%r42, %r41, 20;
	add.s32 	%r43, %r15, %r42;
	mov.b64 	%fd120, {%r14, %r43};
	sub.s32 	%r44, %r13, %r41;
	shl.b32 	%r45, %r44, 20;
	add.s32 	%r46, %r45, 1072693248;
	mov.b32 	%r47, 0;
	mov.b64 	%fd121, {%r47, %r46};
	mul.f64 	%fd289, %fd121, %fd120;
$L__BB68_11:
	fma.rn.f64 	%fd122, %fd7, %fd289, %fd289;
	mul.f64 	%fd123, %fd122, 0dBCAA6A0D6F814637;
	fma.rn.f64 	%fd124, %fd122, 0d40040D931FF62706, %fd123;
	rcp.approx.ftz.f64 	%fd125, %fd1;
	neg.f64 	%fd126, %fd1;
	fma.rn.f64 	%fd127, %fd126, %fd125, 0d3FF0000000000000;
	fma.rn.f64 	%fd128, %fd127, %fd127, %fd127;
	fma.rn.f64 	%fd129, %fd128, %fd125, %fd125;
	fma.rn.f64 	%fd130, %fd129, 0dBF64BEE47C38A637, 0d3F73C25DA81303D5;
	fma.rn.f64 	%fd131, %fd130, %fd129, 0dBF6B7C37A96CFC72;
	fma.rn.f64 	%fd132, %fd131, %fd129, 0d3F35A85ABDE1E324;
	fma.rn.f64 	%fd133, %fd132, %fd129, 0d3F4A8B28F07B3F05;
	fma.rn.f64 	%fd134, %fd133, %fd129, 0dBF0A15D1D45A282F;
	fma.rn.f64 	%fd135, %fd134, %fd129, 0dBF4367D3468CB5BE;
	fma.rn.f64 	%fd136, %fd135, %fd129, 0d3F12471B0E9F1005;
	fma.rn.f64 	%fd137, %fd136, %fd129, 0d3F49B1004744D5C4;
	fma.rn.f64 	%fd138, %fd137, %fd129, 0dBF2E13CE69AB4B7F;
	fma.rn.f64 	%fd139, %fd138, %fd129, 0dBF65F7268ECF8A01;
	fma.rn.f64 	%fd140, %fd139, %fd129, 0d3F6C71C71C71ACE0;
	fma.rn.f64 	%fd141, %fd140, %fd129, 0d3FB5555555555556;
	mul.f64 	%fd142, %fd129, %fd141;
	fma.rn.f64 	%fd143, %fd142, %fd124, %fd124;
	setp.ge.f64 	%p9, %fd1, 0d406573FAE561F648;
	selp.f64 	%fd291, 0d7FF0000000000000, %fd143, %p9;
	bra.uni 	$L__BB68_23;
$L__BB68_12:
	setp.geu.f64 	%p14, %fd1, 0d0000000000000000;
	@%p14 bra 	$L__BB68_22;
	cvt.rzi.f64.f64 	%fd177, %fd1;
	setp.eq.f64 	%p15, %fd1, %fd177;
	mov.f64 	%fd291, 0dFFF8000000000000;
	@%p15 bra 	$L__BB68_23;
	setp.leu.f32 	%p16, %f1, 0fC0100000;
	@%p16 bra 	$L__BB68_16;
	setp.le.f32 	%p24, %f1, 0fC00C0000;
	fma.rn.f64 	%fd256, %fd1, %fd1, %fd1;
	add.f64 	%fd257, %fd1, 0d3FF0000000000000;
	selp.f64 	%fd258, %fd256, %fd1, %p24;
	selp.f64 	%fd259, %fd257, %fd1, %p24;
	setp.le.f32 	%p25, %f1, 0fC0040000;
	fma.rn.f64 	%fd260, %fd259, %fd258, %fd258;
	add.f64 	%fd261, %fd259, 0d3FF0000000000000;
	selp.f64 	%fd262, %fd260, %fd258, %p25;
	selp.f64 	%fd263, %fd261, %fd259, %p25;
	setp.le.f32 	%p26, %f1, 0fBFF80000;
	fma.rn.f64 	%fd264, %fd263, %fd262, %fd262;
	add.f64 	%fd265, %fd263, 0d3FF0000000000000;
	selp.f64 	%fd266, %fd264, %fd262, %p26;
	selp.f64 	%fd267, %fd265, %fd263, %p26;
	setp.le.f32 	%p27, %f1, 0fBFE00000;
	fma.rn.f64 	%fd268, %fd267, %fd266, %fd266;
	add.f64 	%fd269, %fd267, 0d3FF0000000000000;
	selp.f64 	%fd270, %fd268, %fd266, %p27;
	selp.f64 	%fd271, %fd269, %fd267, %p27;
	fma.rn.f64 	%fd272, %fd271, 0d3E381B4960FCF5C9, 0dBE8AF7049AE8A594;
	fma.rn.f64 	%fd273, %fd272, %fd271, 0d3EB301D46D4B22F5;
	fma.rn.f64 	%fd274, %fd273, %fd271, 0dBEB50272AEED0FC4;
	fma.rn.f64 	%fd275, %fd274, %fd271, 0dBEF51CE1A40516F8;
	fma.rn.f64 	%fd276, %fd275, %fd271, 0d3F20C8AA7419084C;
	fma.rn.f64 	%fd277, %fd276, %fd271, 0dBF2C3650196BAD8A;
	fma.rn.f64 	%fd278, %fd277, %fd271, 0dBF531711365A3E26;
	fma.rn.f64 	%fd279, %fd278, %fd271, 0d3F7D919C52A7DF35;
	fma.rn.f64 	%fd280, %fd279, %fd271, 0dBF83B4AF28386F4D;
	fma.rn.f64 	%fd281, %fd280, %fd271, 0dBFA59AF103C37B4D;
	fma.rn.f64 	%fd282, %fd281, %fd271, 0d3FC5512320B439EF;
	fma.rn.f64 	%fd283, %fd282, %fd271, 0dBFA5815E8FA26F4F;
	fma.rn.f64 	%fd284, %fd283, %fd271, 0dBFE4FCF4026AFA2B;
	fma.rn.f64 	%fd285, %fd284, %fd271, 0d3FE2788CFC6FB619;
	fma.rn.f64 	%fd286, %fd285, %fd271, 0d3FF0000000000000;
	mul.f64 	%fd287, %fd270, %fd286;
	rcp.rn.f64 	%fd291, %fd287;
	bra.uni 	$L__BB68_23;
$L__BB68_16:
	setp.leu.f32 	%p17, %f1, 0fC0672000;
	@%p17 bra 	$L__BB68_21;
	{
	.reg .b32 %temp; 
	mov.b64 	{%r48, %temp}, %fd1;
	}
	add.s32 	%r49, %r1, 1048576;
	mov.b64 	%fd183, {%r48, %r49};
	cvt.rni.f64.f64 	%fd184, %fd183;
	cvt.rzi.s64.f64 	%rd8, %fd184;
	cvt.u32.u64 	%r50, %rd8;
	fma.rn.f64 	%fd185, %fd184, 0dBFE0000000000000, %fd1;
	mul.f64 	%fd186, %fd185, 0d3CA1A62633145C07;
	fma.rn.f64 	%fd187, %fd185, 0d400921FB54442D18, %fd186;
	shl.b64 	%rd9, %rd8, 6;
	and.b64  	%rd10, %rd9, 64;
	mov.u64 	%rd11, __cudart_sin_cos_coeffs;
	add.s64 	%rd12, %rd11, %rd10;
	mul.rn.f64 	%fd188, %fd187, %fd187;
	and.b64  	%rd13, %rd8, 1;
	setp.eq.b64 	%p19, %rd13, 1;
	selp.f64 	%fd189, 0dBDA8FF8320FD8164, 0d3DE5DB65F9785EBA, %p19;
	ld.global.nc.v2.f64 	{%fd190, %fd191}, [%rd12];
	fma.rn.f64 	%fd192, %fd189, %fd188, %fd190;
	fma.rn.f64 	%fd193, %fd192, %fd188, %fd191;
	ld.global.nc.v2.f64 	{%fd194, %fd195}, [%rd12+16];
	fma.rn.f64 	%fd196, %fd193, %fd188, %fd194;
	fma.rn.f64 	%fd197, %fd196, %fd188, %fd195;
	ld.global.nc.v2.f64 	{%fd198, %fd199}, [%rd12+32];
	fma.rn.f64 	%fd200, %fd197, %fd188, %fd198;
	fma.rn.f64 	%fd201, %fd200, %fd188, %fd199;
	fma.rn.f64 	%fd202, %fd201, %fd187, %fd187;
	fma.rn.f64 	%fd203, %fd201, %fd188, 0d3FF0000000000000;
	selp.f64 	%fd204, %fd203, %fd202, %p19;
	and.b32  	%r51, %r50, 2;
	setp.eq.s32 	%p20, %r51, 0;
	mov.f64 	%fd205, 0d0000000000000000;
	sub.f64 	%fd206, %fd205, %fd204;
	selp.f64 	%fd207, %fd204, %fd206, %p20;
	abs.f64 	%fd14, %fd1;
	rcp.approx.ftz.f64 	%fd208, %fd14;
	neg.f64 	%fd209, %fd14;
	fma.rn.f64 	%fd210, %fd209, %fd208, 0d3FF0000000000000;
	fma.rn.f64 	%fd211, %fd210, %fd210, %fd210;
	fma.rn.f64 	%fd212, %fd211, %fd208, %fd208;
	fma.rn.f64 	%fd213, %fd212, 0dBF64BEE47C38A637, 0d3F73C25DA81303D5;
	fma.rn.f64 	%fd214, %fd213, %fd212, 0dBF6B7C37A96CFC72;
	fma.rn.f64 	%fd215, %fd214, %fd212, 0d3F35A85ABDE1E324;
	fma.rn.f64 	%fd216, %fd215, %fd212, 0d3F4A8B28F07B3F05;
	fma.rn.f64 	%fd217, %fd216, %fd212, 0dBF0A15D1D45A282F;
	fma.rn.f64 	%fd218, %fd217, %fd212, 0dBF4367D3468CB5BE;
	fma.rn.f64 	%fd219, %fd218, %fd212, 0d3F12471B0E9F1005;
	fma.rn.f64 	%fd220, %fd219, %fd212, 0d3F49B1004744D5C4;
	fma.rn.f64 	%fd221, %fd220, %fd212, 0dBF2E13CE69AB4B7F;
	fma.rn.f64 	%fd222, %fd221, %fd212, 0dBF65F7268ECF8A01;
	fma.rn.f64 	%fd223, %fd222, %fd212, 0d3F6C71C71C71ACE0;
	fma.rn.f64 	%fd224, %fd223, %fd212, 0d3FB5555555555556;
	mul.f64 	%fd225, %fd212, %fd224;
	fma.rn.f64 	%fd15, %fd225, %fd207, %fd207;
	fma.rn.f64 	%fd226, %fd14, 0d3FF71547652B82FE, 0d4338000000000000;
	{
	.reg .b32 %temp; 
	mov.b64 	{%r16, %temp}, %fd226;
	}
	mov.f64 	%fd227, 0dC338000000000000;
	add.rn.f64 	%fd228, %fd226, %fd227;
	fma.rn.f64 	%fd229, %fd228, 0dBFE62E42FEFA39EF, %fd14;
	fma.rn.f64 	%fd230, %fd228, 0dBC7ABC9E3B39803F, %fd229;
	fma.rn.f64 	%fd231, %fd230, 0d3E5ADE1569CE2BDF, 0d3E928AF3FCA213EA;
	fma.rn.f64 	%fd232, %fd231, %fd230, 0d3EC71DEE62401315;
	fma.rn.f64 	%fd233, %fd232, %fd230, 0d3EFA01997C89EB71;
	fma.rn.f64 	%fd234, %fd233, %fd230, 0d3F2A01A014761F65;
	fma.rn.f64 	%fd235, %fd234, %fd230, 0d3F56C16C1852B7AF;
	fma.rn.f64 	%fd236, %fd235, %fd230, 0d3F81111111122322;
	fma.rn.f64 	%fd237, %fd236, %fd230, 0d3FA55555555502A1;
	fma.rn.f64 	%fd238, %fd237, %fd230, 0d3FC5555555555511;
	fma.rn.f64 	%fd239, %fd238, %fd230, 0d3FE000000000000B;
	fma.rn.f64 	%fd240, %fd239, %fd230, 0d3FF0000000000000;
	fma.rn.f64 	%fd290, %fd240, %fd230, 0d3FF0000000000000;
	abs.s32 	%r52, %r16;
	setp.gt.s32 	%p21, %r52, 1022;
	@%p21 bra 	$L__BB68_19;
	shl.b32 	%r58, %r16, 20;
	add.s32 	%r67, %r58, 1072693248;
	bra.uni 	$L__BB68_20;
$L__BB68_19:
	add.s32 	%r53, %r16, 2046;
	shl.b32 	%r54, %r53, 19;
	and.b32  	%r55, %r54, -1048576;
	shl.b32 	%r56, %r53, 20;
	sub.s32 	%r67, %r56, %r55;
	mov.b32 	%r57, 0;
	mov.b64 	%fd241, {%r57, %r55};
	mul.f64 	%fd290, %fd241, %fd290;
$L__BB68_20:
	mov.b32 	%r59, 0;
	mov.b64 	%fd242, {%r59, %r67};
	mul.f64 	%fd243, %fd290, %fd242;
	mul.f64 	%fd244, %fd243, 0dBC9A6A0D6F814637;
	fma.rn.f64 	%fd245, %fd243, 0d3FF40D931FF62706, %fd244;
	mul.f64 	%fd246, %fd14, %fd15;
	div.rn.f64 	%fd247, %fd245, %fd246;
	add.f64 	%fd248, %fd14, 0dBFE0000000000000;
	setp.gtu.f32 	%p22, %f1, 0fC061E400;
	{
	.reg .b32 %temp; 
	mov.b64 	{%r60, %temp}, %fd248;
	}
	{
	.reg .b32 %temp; 
	mov.b64 	{%temp, %r61}, %fd248;
	}
	add.s32 	%r62, %r61, -1048576;
	mov.b64 	%fd249, {%r60, %r62};
	selp.f64 	%fd250, %fd248, %fd249, %p22;
	neg.f64 	%fd251, %fd250;
	{ // callseq 8, 0
	.param .b64 param0;
	st.param.f64 	[param0], %fd14;
	.param .b64 param1;
	st.param.f64 	[param1], %fd251;
	.param .b64 retval0;
	call.uni (retval0), 
	__internal_accurate_pow, 
	(
	param0, 
	param1
	);
	ld.param.f64 	%fd252, [retval0];
	} // callseq 8
	setp.le.f32 	%p23, %f1, 0fC061E400;
	mul.f64 	%fd254, %fd252, %fd247;
	selp.f64 	%fd255, %fd254, %fd247, %p23;
	mul.f64 	%fd291, %fd252, %fd255;
	bra.uni 	$L__BB68_23;
$L__BB68_21:
	cvt.rmi.f64.f64 	%fd178, %fd1;
	mul.f64 	%fd179, %fd178, 0d3FE0000000000000;
	cvt.rmi.f64.f64 	%fd180, %fd179;
	add.f64 	%fd181, %fd180, %fd180;
	sub.f64 	%fd182, %fd178, %fd181;
	setp.eq.f64 	%p18, %fd182, 0d3FF0000000000000;
	selp.f64 	%fd291, 0d8000000000000000, 0d0000000000000000, %p18;
	bra.uni 	$L__BB68_23;
$L__BB68_22:
	add.f64 	%fd291, %fd1, %fd1;
$L__BB68_23:
	cvta.to.global.u64 	%rd14, %rd2;
	add.s64 	%rd16, %rd14, %rd6;
	st.global.f64 	[%rd16], %fd291;
$L__BB68_24:
	ret;

}
	// .globl	vec_trunc
.visible .entry vec_trunc(
	.param .u64 vec_trunc_param_0,
	.param .u64 .ptr .align 1 vec_trunc_param_1,
	.param .u64 .ptr .align 1 vec_trunc_param_2
)
{
	.reg .pred 	%p<2>;
	.reg .b32 	%r<5>;
	.reg .b64 	%rd<10>;
	.reg .b64 	%fd<3>;

	ld.param.u64 	%rd4, [vec_trunc_param_0];
	ld.param.u64 	%rd2, [vec_trunc_param_1];
	ld.param.u64 	%rd3, [vec_trunc_param_2];
	mov.u32 	%r1, %tid.x;
	mov.u32 	%r2, %ctaid.x;
	mov.u32 	%r3, %ntid.x;
	mad.lo.s32 	%r4, %r2, %r3, %r1;
	cvt.s64.s32 	%rd1, %r4;
	setp.le.u64 	%p1, %rd4, %rd1;
	@%p1 bra 	$L__BB69_2;
	cvta.to.global.u64 	%rd5, %rd3;
	cvta.to.global.u64 	%rd6, %rd2;
	shl.b64 	%rd7, %rd1, 3;
	add.s64 	%rd8, %rd5, %rd7;
	ld.global.f64 	%fd1, [%rd8];
	cvt.rzi.f64.f64 	%fd2, %fd1;
	add.s64 	%rd9, %rd6, %rd7;
	st.global.f64 	[%rd9], %fd2;
$L__BB69_2:
	ret;

}
	// .globl	vec_y0
.visible .entry vec_y0(
	.param .u64 vec_y0_param_0,
	.param .u64 .ptr .align 1 vec_y0_param_1,
	.param .u64 .ptr .align 1 vec_y0_param_2
)
{
	.reg .pred 	%p<25>;
	.reg .b32 	%r<69>;
	.reg .b64 	%rd<19>;
	.reg .b64 	%fd<341>;

	ld.param.u64 	%rd4, [vec_y0_param_0];
	ld.param.u64 	%rd2, [vec_y0_param_1];
	ld.param.u64 	%rd3, [vec_y0_param_2];
	mov.u32 	%r27, %tid.x;
	mov.u32 	%r28, %ctaid.x;
	mov.u32 	%r29, %ntid.x;
	mad.lo.s32 	%r30, %r28, %r29, %r27;
	cvt.s64.s32 	%rd1, %r30;
	setp.le.u64 	%p1, %rd4, %rd1;
	@%p1 bra 	$L__BB70_40;
	cvta.to.global.u64 	%rd5, %rd3;
	shl.b64 	%rd6, %rd1, 3;
	add.s64 	%rd7, %rd5, %rd6;
	ld.global.f64 	%fd1, [%rd7];
	abs.f64 	%fd2, %fd1;
	setp.gtu.f64 	%p2, %fd2, 0d3FE97F4A8F9D3F28;
	@%p2 bra 	$L__BB70_24;
	mul.f64 	%fd47, %fd1, %fd1;
	fma.rn.f64 	%fd48, %fd47, 0d3C8EFBD0A1B77C65, 0dBD13098C51C18514;
	fma.rn.f64 	%fd49, %fd48, %fd47, 0d3D923102D2F5F2F5;
	fma.rn.f64 	%fd50, %fd49, %fd47, 0dBE0A5F2DEE7D526E;
	fma.rn.f64 	%fd51, %fd50, %fd47, 0d3E7BB77E758B38AF;
	fma.rn.f64 	%fd52, %fd51, %fd47, 0dBEE3D1A206EC4F36;
	fma.rn.f64 	%fd53, %fd52, %fd47, 0d3F4183DCD3ED6294;
	fma.rn.f64 	%fd54, %fd53, %fd47, 0dBF903921CF04F123;
	fma.rn.f64 	%fd55, %fd54, %fd47, 0d3FC5DB69D7753176;
	add.f64 	%fd56, %fd47, 0dBFDBA96740000000;
	add.f64 	%fd57, %fd56, 0d3E15A30C80000000;
	mul.f64 	%fd3, %fd57, %fd55;
	{
	.reg .b32 %temp; 
	mov.b64 	{%temp, %r59}, %fd2;
	}
	{
	.reg .b32 %temp; 
	mov.b64 	{%r60, %temp}, %fd2;
	}
	setp.gt.s32 	%p3, %r59, 1048575;
	mov.b32 	%r61, -1023;
	mov.f64 	%fd330, %fd2;
	@%p3 bra 	$L__BB70_4;
	mul.f64 	%fd330, %fd2, 0d4350000000000000;
	{
	.reg .b32 %temp; 
	mov.b64 	{%temp, %r59}, %fd330;
	}
	{
	.reg .b32 %temp; 
	mov.b64 	{%r60, %temp}, %fd330;
	}
	mov.b32 	%r61, -1077;
$L__BB70_4:
	add.s32 	%r33, %r59, -1;
	setp.gt.u32 	%p4, %r33, 2146435070;
	@%p4 bra 	$L__BB70_8;
	shr.u32 	%r36, %r59, 20;
	add.s32 	%r62, %r61, %r36;
	and.b32  	%r37, %r59, 1048575;
	or.b32  	%r38, %r37, 1072693248;
	mov.b64 	%fd331, {%r60, %r38};
	setp.lt.u32 	%p6, %r38, 1073127583;
	@%p6 bra 	$L__BB70_7;
	{
	.reg .b32 %temp; 
	mov.b64 	{%r39, %temp}, %fd331;
	}
	{
	.reg .b32 %temp; 
	mov.b64 	{%temp, %r40}, %fd331;
	}
	add.s32 	%r41, %r40, -1048576;
	mov.b64 	%fd331, {%r39, %r41};
	add.s32 	%r62, %r62, 1;
$L__BB70_7:
	add.f64 	%fd59, %fd331, 0dBFF0000000000000;
	add.f64 	%fd60, %fd331, 0d3FF0000000000000;
	rcp.approx.ftz.f64 	%fd61, %fd60;
	neg.f64 	%fd62, %fd60;
	fma.rn.f64 	%fd63, %fd62, %fd61, 0d3FF0000000000000;
	fma.rn.f64 	%fd64, %fd63, %fd63, %fd63;
	fma.rn.f64 	%fd65, %fd64, %fd61, %fd61;
	mul.f64 	%fd66, %fd59, %fd65;
	fma.rn.f64 	%fd67, %fd59, %fd65, %fd66;
	mul.f64 	%fd68, %fd67, %fd67;
	fma.rn.f64 	%fd69, %fd68, 0d3EB1380B3AE80F1E, 0d3ED0EE258B7A8B04;
	fma.rn.f64 	%fd70, %fd69, %fd68, 0d3EF3B2669F02676F;
	fma.rn.f64 	%fd71, %fd70, %fd68, 0d3F1745CBA9AB0956;
	fma.rn.f64 	%fd72, %fd71, %fd68, 0d3F3C71C72D1B5154;
	fma.rn.f64 	%fd73, %fd72, %fd68, 0d3F624924923BE72D;
	fma.rn.f64 	%fd74, %fd73, %fd68, 0d3F8999999999A3C4;
	fma.rn.f64 	%fd75, %fd74, %fd68, 0d3FB5555555555554;
	sub.f64 	%fd76, %fd59, %fd67;
	add.f64 	%fd77, %fd76, %fd76;
	neg.f64 	%fd78, %fd67;
	fma.rn.f64 	%fd79, %fd78, %fd59, %fd77;
	mul.f64 	%fd80, %fd65, %fd79;
	mul.f64 	%fd81, %fd68, %fd75;
	fma.rn.f64 	%fd82, %fd81, %fd67, %fd80;
	xor.b32  	%r42, %r62, -2147483648;
	mov.b32 	%r43, 1127219200;
	mov.b64 	%fd83, {%r42, %r43};
	mov.b32 	%r44, -2147483648;
	mov.b64 	%fd84, {%r44, %r43};
	sub.f64 	%fd85, %fd83, %fd84;
	fma.rn.f64 	%fd86, %fd85, 0d3FE62E42FEFA39EF, %fd67;
	fma.rn.f64 	%fd87, %fd85, 0dBFE62E42FEFA39EF, %fd86;
	sub.f64 	%fd88, %fd87, %fd67;
	sub.f64 	%fd89, %fd82, %fd88;
	fma.rn.f64 	%fd90, %fd85, 0d3C7ABC9E3B39803F, %fd89;
	add.f64 	%fd332, %fd86, %fd90;
	bra.uni 	$L__BB70_9;
$L__BB70_8:
	fma.rn.f64 	%fd58, %fd330, 0d7FF0000000000000, 0d7FF0000000000000;
	{
	.reg .b32 %temp; 
	mov.b64 	{%temp, %r34}, %fd330;
	}
	and.b32  	%r35, %r34, 2147483647;
	setp.eq.s32 	%p5, %r35, 0;
	selp.f64 	%fd332, 0dFFF0000000000000, %fd58, %p5;
$L__BB70_9:
	setp.gtu.f64 	%p7, %fd2, 0d400FB319F277BBE5;
	@%p7 bra 	$L__BB70_11;
	add.f64 	%fd91, %fd2, 0dC0033D152E971B40;
	add.f64 	%fd92, %fd91, 0d3CA0F539D7DA258E;
	fma.rn.f64 	%fd93, %fd92, 0dBCC0D18564C48C61, 0dBCFCF8F9A8C294BC;
	fma.rn.f64 	%fd94, %fd93, %fd92, 0d3D3FAB983CAE498B;
	fma.rn.f64 	%fd95, %fd94, %fd92, 0d3D7CD7C018579B88;
	fma.rn.f64 	%fd96, %fd95, %fd92, 0dBDBBDD2342D64FDD;
	fma.rn.f64 	%fd97, %fd96, %fd92, 0dBDF5C2D9416B1E2B;
	fma.rn.f64 	%fd98, %fd97, %fd92, 0d3E32951D73174DD5;
	fma.rn.f64 	%fd99, %fd98, %fd92, 0d3E67FF99802CAEB5;
	fma.rn.f64 	%fd100, %fd99, %fd92, 0dBEA1CCE305C4C9F7;
	fma.rn.f64 	%fd101, %fd100, %fd92, 0dBED232C77E29E1BB;
	fma.rn.f64 	%fd102, %fd101, %fd92, 0d3F06ED3B9F0EF757;
	fma.rn.f64 	%fd103, %fd102, %fd92, 0d3F315382BA096A62;
	fma.rn.f64 	%fd104, %fd103, %fd92, 0dBF61F992590D1AE4;
	fma.rn.f64 	%fd105, %fd104, %fd92, 0dBF81BB1CBE1A465F;
	fma.rn.f64 	%fd106, %fd105, %fd92, 0d3FACFAE864368D84;
	fma.rn.f64 	%fd107, %fd106, %fd92, 0d3FBBA1DEEA0294A3;
	fma.rn.f64 	%fd108, %fd107, %fd92, 0dBFE09CDB36551280;
	mul.f64 	%fd336, %fd92, %fd108;
	bra.uni 	$L__BB70_23;
$L__BB70_11:
	setp.gtu.f64 	%p8, %fd2, 0d401C58FD1A62F5EC;
	@%p8 bra 	$L__BB70_13;
	add.f64 	%fd109, %fd2, 0dC016148F5B2C2E45;
	add.f64 	%fd110, %fd109, 0dBC975054CD60A517;
	fma.rn.f64 	%fd111, %fd110, 0d3CBCB0A8F126B343, 0d3CF83FD1F333EB61;
	fma.rn.f64 	%fd112, %fd111, %fd110, 0dBD4100E33E3FB413;
	fma.rn.f64 	%fd113, %fd112, %fd110, 0dBD7846076D004627;
	fma.rn.f64 	%fd114, %fd113, %fd110, 0d3DBE2F1D4F90720D;
	fma.rn.f64 	%fd115, %fd114, %fd110, 0d3DF1D03B1E4A119B;
	fma.rn.f64 	%fd116, %fd115, %fd110, 0dBE341D72B1B3BCE9;
	fma.rn.f64 	%fd117, %fd116, %fd110, 0dBE62DA37CE2A9EF8;
	fma.rn.f64 	%fd118, %fd117, %fd110, 0d3EA32E6D9974F763;
	fma.rn.f64 	%fd119, %fd118, %fd110, 0d3ECAD77D744A1879;
	fma.rn.f64 	%fd120, %fd119, %fd110, 0dBF0863F481A37337;
	fma.rn.f64 	%fd121, %fd120, %fd110, 0dBF26F641F418F0F4;
	fma.rn.f64 	%fd122, %fd121, %fd110, 0d3F627E31FE9A969E;
	fma.rn.f64 	%fd123, %fd122, %fd110, 0d3F72F7FFE9025628;
	fma.rn.f64 	%fd124, %fd123, %fd110, 0dBFAB2150CB41E8BF;
	fma.rn.f64 	%fd125, %fd124, %fd110, 0dBF9F8F72E7A848DE;
	fma.rn.f64 	%fd126, %fd125, %fd110, 0d3FD5C6E60A097823;
	mul.f64 	%fd336, %fd110, %fd126;
	bra.uni 	$L__BB70_23;
$L__BB70_13:
	setp.gtu.f64 	%p9, %fd2, 0d402471FCB6A7A8C0;
	@%p9 bra 	$L__BB70_15;
	add.f64 	%fd127, %fd2, 0dC0214EB56CCCDECA;
	add.f64 	%fd128, %fd127, 0d3CB51970714C7C25;
	fma.rn.f64 	%fd129, %fd128, 0dBCBDB7FFCF659E24, 0dBCF4B3A71AAAC629;
	fma.rn.f64 	%fd130, %fd129, %fd128, 0d3D417EC150ECDCE7;
	fma.rn.f64 	%fd131, %fd130, %fd128, 0d3D7438F5EA1D10B2;
	fma.rn.f64 	%fd132, %fd131, %fd128, 0dBDBEDAE7EC2C9E87;
	fma.rn.f64 	%fd133, %fd132, %fd128, 0dBDECADD2C4B91F58;
	fma.rn.f64 	%fd134, %fd133, %fd128, 0d3E34582C8EE12204;
	fma.rn.f64 	%fd135, %fd134, %fd128, 0d3E5CEDA451DD20F8;
	fma.rn.f64 	%fd136, %fd135, %fd128, 0dBEA30E8CC3165E2F;
	fma.rn.f64 	%fd137, %fd136, %fd128, 0dBEC3324842BB1A2E;
	fma.rn.f64 	%fd138, %fd137, %fd128, 0d3F07800BC54FBDDB;
	fma.rn.f64 	%fd139, %fd138, %fd128, 0d3F1D79605276949A;
	fma.rn.f64 	%fd140, %fd139, %fd128, 0dBF60E0D60385A629;
	fma.rn.f64 	%fd141, %fd140, %fd128, 0dBF648E63600D82F3;
	fma.rn.f64 	%fd142, %fd141, %fd128, 0d3FA68B984EC6493A;
	fma.rn.f64 	%fd143, %fd142, %fd128, 0d3F900F7FCF183E0B;
	fma.rn.f64 	%fd144, %fd143, %fd128, 0dBFD15F7977A772D4;
	mul.f64 	%fd336, %fd128, %fd144;
	bra.uni 	$L__BB70_23;
$L__BB70_15:
	rcp.approx.ftz.f64 	%fd145, %fd2;
	neg.f64 	%fd146, %fd2;
	fma.rn.f64 	%fd147, %fd146, %fd145, 0d3FF0000000000000;
	fma.rn.f64 	%fd148, %fd147, %fd147, %fd147;
	fma.rn.f64 	%fd149, %fd148, %fd145, %fd145;
	mul.f64 	%fd150, %fd149, %fd149;
	fma.rn.f64 	%fd151, %fd150, 0dC0D115CB8C11A9DC, 0d409927467A655012;
	fma.rn.f64 	%fd152, %fd151, %fd150, 0dC05751787E247BD4;
	fma.rn.f64 	%fd153, %fd152, %fd150, 0d401704C4E5FC36B2;
	fma.rn.f64 	%fd154, %fd153, %fd150, 0dBFE15B747A2FD531;
	fma.rn.f64 	%fd155, %fd154, %fd150, 0d3FBA7FEACF6CB79B;
	fma.rn.f64 	%fd156, %fd155, %fd150, 0dBFAFFFFFEDDCF548;
	fma.rn.f64 	%fd157, %fd156, %fd150, 0d3FEFFFFFFFFFC9E5;
	fma.rn.f64 	%fd158, %fd150, 0dC14602FE1C34685E, 0d410ECD4523B12B84;
	fma.rn.f64 	%fd159, %fd158, %fd150, 0dC0C7A2FC1972F05A;
	fma.rn.f64 	%fd160, %fd159, %fd150, 0d407EBA131F7E5BEB;
	fma.rn.f64 	%fd161, %fd160, %fd150, 0dC0373B92E6E7CC7D;
	fma.rn.f64 	%fd162, %fd161, %fd150, 0d3FFA31BEE63A2F08;
	fma.rn.f64 	%fd163, %fd162, %fd150, 0dBFCAD320104D5D05;
	fma.rn.f64 	%fd164, %fd163, %fd150, 0d3FB0AAAA9C76D07E;
	fma.rn.f64 	%fd165, %fd164, %fd150, 0dBFBFFFFFFFFDACEC;
	fma.rn.f64 	%fd15, %fd165, %fd149, %fd2;
	rsqrt.approx.f64 	%fd166, %fd2;
	mul.f64 	%fd167, %fd166, 0d3FE9884533D43651;
	mul.f64 	%fd16, %fd167, %fd157;
	mul.f64 	%fd168, %fd15, 0d3FE45F306DC9C883;
	cvt.rni.s32.f64 	%r63, %fd168;
	cvt.rn.f64.s32 	%fd169, %r63;
	fma.rn.f64 	%fd170, %fd169, 0dBFF921FB54442D18, %fd15;
	fma.rn.f64 	%fd171, %fd169, 0dBC91A62633145C00, %fd170;
	fma.rn.f64 	%fd333, %fd169, 0dB97B839A252049C0, %fd171;
	abs.f64 	%fd172, %fd15;
	setp.ltu.f64 	%p10, %fd172, 0d41E0000000000000;
	@%p10 bra 	$L__BB70_17;
	{ // callseq 9, 0
	.param .b64 param0;
	st.param.f64 	[param0], %fd15;
	.param .align 16 .b8 retval0[16];
	call.uni (retval0), 
	__internal_trig_reduction_slowpathd, 
	(
	param0
	);
	ld.param.f64 	%fd333, [retval0];
	ld.param.b32 	%r63, [retval0+8];
	} // callseq 9
$L__BB70_17:
	and.b32  	%r46, %r63, 3;
	cvt.rn.f64.u32 	%fd174, %r46;
	add.f64 	%fd175, %fd333, 0dBFE921FB54442D18;
	fma.rn.f64 	%fd20, %fd174, 0d3FF921FB54442D18, %fd175;
	abs.f64 	%fd21, %fd20;
	setp.neu.f64 	%p11, %fd21, 0d7FF0000000000000;
	@%p11 bra 	$L__BB70_19;
	mov.f64 	%fd181, 0d0000000000000000;
	mul.rn.f64 	%fd335, %fd20, %fd181;
	mov.b32 	%r65, 1;
	bra.uni 	$L__BB70_22;
$L__BB70_19:
	mul.f64 	%fd176, %fd20, 0d3FE45F306DC9C883;
	cvt.rni.s32.f64 	%r64, %fd176;
	cvt.rn.f64.s32 	%fd177, %r64;
	fma.rn.f64 	%fd178, %fd177, 0dBFF921FB54442D18, %fd20;
	fma.rn.f64 	%fd179, %fd177, 0dBC91A62633145C00, %fd178;
	fma.rn.f64 	%fd335, %fd177, 0dB97B839A252049C0, %fd179;
	setp.ltu.f64 	%p12, %fd21, 0d41E0000000000000;
	@%p12 bra 	$L__BB70_21;
	{ // callseq 10, 0
	.param .b64 param0;
	st.param.f64 	[param0], %fd20;
	.param .align 16 .b8 retval0[16];
	call.uni (retval0), 
	__internal_trig_reduction_slowpathd, 
	(
	param0
	);
	ld.param.f64 	%fd335, [retval0];
	ld.param.b32 	%r64, [retval0+8];
	} // callseq 10
$L__BB70_21:
	add.s32 	%r65, %r64, 1;
$L__BB70_22:
	shl.b32 	%r49, %r65, 6;
	cvt.u64.u32 	%rd8, %r49;
	and.b64  	%rd9, %rd8, 64;
	mov.u64 	%rd10, __cudart_sin_cos_coeffs;
	add.s64 	%rd11, %rd10, %rd9;
	mul.rn.f64 	%fd182, %fd335, %fd335;
	and.b32  	%r50, %r65, 1;
	setp.eq.b32 	%p13, %r50, 1;
	selp.f64 	%fd183, 0dBDA8FF8320FD8164, 0d3DE5DB65F9785EBA, %p13;
	ld.global.nc.v2.f64 	{%fd184, %fd185}, [%rd11];
	fma.rn.f64 	%fd186, %fd183, %fd182, %fd184;
	fma.rn.f64 	%fd187, %fd186, %fd182, %fd185;
	ld.global.nc.v2.f64 	{%fd188, %fd189}, [%rd11+16];
	fma.rn.f64 	%fd190, %fd187, %fd182, %fd188;
	fma.rn.f64 	%fd191, %fd190, %fd182, %fd189;
	ld.global.nc.v2.f64 	{%fd192, %fd193}, [%rd11+32];
	fma.rn.f64 	%fd194, %fd191, %fd182, %fd192;
	fma.rn.f64 	%fd195, %fd194, %fd182, %fd193;
	fma.rn.f64 	%fd196, %fd195, %fd335, %fd335;
	fma.rn.f64 	%fd197, %fd195, %fd182, 0d3FF0000000000000;
	selp.f64 	%fd198, %fd197, %fd196, %p13;
	and.b32  	%r51, %r65, 2;
	setp.eq.s32 	%p14, %r51, 0;
	mov.f64 	%fd199, 0d0000000000000000;
	sub.f64 	%fd200, %fd199, %fd198;
	selp.f64 	%fd201, %fd198, %fd200, %p14;
	mul.f64 	%fd336, %fd16, %fd201;
$L__BB70_23:
	mul.f64 	%fd202, %fd332, 0d3FE45F306DC9C883;
	fma.rn.f64 	%fd340, %fd202, %fd336, %fd3;
	bra.uni 	$L__BB70_39;
$L__BB70_24:
	setp.gtu.f64 	%p15, %fd2, 0d4000347C4AB37B18;
	@%p15 bra 	$L__BB70_26;
	add.f64 	%fd203, %fd2, 0dBFEC982EB8D417EA;
	add.f64 	%fd204, %fd203, 0dBC7EA9D270347F83;
	fma.rn.f64 	%fd205, %fd204, 0dBF01630132D75FC3, 0d3F3D054B05D3C52D;
	fma.rn.f64 	%fd206, %fd205, %fd204, 0dBF66DAC0B314B2E5;
	fma.rn.f64 	%fd207, %fd206, %fd204, 0d3F86A5D1DE76263F;
	fma.rn.f64 	%fd208, %fd207, %fd204, 0dBF9FD16652824592;
	fma.rn.f64 	%fd209, %fd208, %fd204, 0d3FB0F69A9CC79FBD;
	fma.rn.f64 	%fd210, %fd209, %fd204, 0dBFBCCE40EF15583E;
	fma.rn.f64 	%fd211, %fd210, %fd204, 0d3FC446B11780E4FC;
	fma.rn.f64 	%fd212, %fd211, %fd204, 0dBFC89AE7E19621F7;
	fma.rn.f64 	%fd213, %fd212, %fd204, 0d3FCACBA1B38EF7B8;
	fma.rn.f64 	%fd214, %fd213, %fd204, 0dBFCB4166A03BBFA5;
	fma.rn.f64 	%fd215, %fd214, %fd204, 0d3FCACCA4D5D4889A;
	fma.rn.f64 	%fd216, %fd215, %fd204, 0dBFCA1455932B9392;
	fma.rn.f64 	%fd217, %fd216, %fd204, 0d3FC96D8DB8D844EC;
	fma.rn.f64 	%fd218, %fd217, %fd204, 0dBFC8F7FB77522EDF;
	fma.rn.f64 	%fd219, %fd218, %fd204, 0d3FC8C0926ABC9AB0;
	fma.rn.f64 	%fd220, %fd219, %fd204, 0dBFC8D35B8FEA468C;
	fma.rn.f64 	%fd221, %fd220, %fd204, 0d3FC9424B8A0C8F94;
	fma.rn.f64 	%fd222, %fd221, %fd204, 0dBFCA396A7F3403EF;
	fma.rn.f64 	%fd223, %fd222, %fd204, 0d3FCC068086C37055;
	fma.rn.f64 	%fd224, %fd223, %fd204, 0dBFCCF18E6A4C5C4E;
	fma.rn.f64 	%fd225, %fd224, %fd204, 0d3FCC3B1338AF4239;
	fma.rn.f64 	%fd226, %fd225, %fd204, 0dBFDF7E38A46D70DB;
	fma.rn.f64 	%fd227, %fd226, %fd204, 0d3FEC24371844B88A;
	mul.f64 	%fd340, %fd204, %fd227;
	bra.uni 	$L__BB70_39;
$L__BB70_26:
	setp.gtu.f64 	%p16, %fd2, 0d40161663B5D9A628;
	@%p16 bra 	$L__BB70_28;
	add.f64 	%fd228, %fd2, 0dC00FA9534D98569C;
	add.f64 	%fd229, %fd228, 0d3C9F06AE7804384E;
	fma.rn.f64 	%fd230, %fd229, 0dBCDAEA62AC8BDA68, 0dBCD2434958151AC7;
	fma.rn.f64 	%fd231, %fd230, %fd229, 0d3D11C24A40D33FE1;
	fma.rn.f64 	%fd232, %fd231, %fd229, 0d3D237CD62FA08CA4;
	fma.rn.f64 	%fd233, %fd232, %fd229, 0dBD43902E0298C52A;
	fma.rn.f64 	%fd234, %fd233, %fd229, 0dBD1DDAAD11CAB40F;
	fma.rn.f64 	%fd235, %fd234, %fd229, 0dBD5209D9F06D7DE4;
	fma.rn.f64 	%fd236, %fd235, %fd229, 0d3D8BB9F464468E1A;
	fma.rn.f64 	%fd237, %fd236, %fd229, 0dBDA8F67B07D1B440;
	fma.rn.f64 	%fd238, %fd237, %fd229, 0d3DC7C8D60F9EAECF;
	fma.rn.f64 	%fd239, %fd238, %fd229, 0dBDE9703405B49A8D;
	fma.rn.f64 	%fd240, %fd239, %fd229, 0d3E0A6B64E76417E4;
	fma.rn.f64 	%fd241, %fd240, %fd229, 0dBE2F6B5AFB2F1359;
	fma.rn.f64 	%fd242, %fd241, %fd229, 0d3E54526B71C21EC1;
	fma.rn.f64 	%fd243, %fd242, %fd229, 0dBE5776DBCBBC8E1D;
	fma.rn.f64 	%fd244, %fd243, %fd229, 0dBE93B211FC2DF90E;
	fma.rn.f64 	%fd245, %fd244, %fd229, 0dBED486372E8562DC;
	fma.rn.f64 	%fd246, %fd245, %fd229, 0d3F0AB2C1FBC3A254;
	fma.rn.f64 	%fd247, %fd246, %fd229, 0d3F299827653353B8;
	fma.rn.f64 	%fd248, %fd247, %fd229, 0dBF61E32BC4ED7084;
	fma.rn.f64 	%fd249, %fd248, %fd229, 0dBF7C116FDC599A09;
	fma.rn.f64 	%fd250, %fd249, %fd229, 0d3FADF6D59BF50C77;
	fma.rn.f64 	%fd251, %fd250, %fd229, 0d3FAA09C92903680B;
	fma.rn.f64 	%fd252, %fd251, %fd229, 0dBFD9C34256A12A0B;
	mul.f64 	%fd340, %fd229, %fd252;
	bra.uni 	$L__BB70_39;
$L__BB70_28:
	setp.gtu.f64 	%p17, %fd2, 0d40214EF30C0C06ED;
	@%p17 bra 	$L__BB70_30;
	add.f64 	%fd253, %fd2, 0dC01C581DC4E72103;
	add.f64 	%fd254, %fd253, 0d3C99774A495F56CF;
	fma.rn.f64 	%fd255, %fd254, 0d3CF1CB3ABA718B8E, 0dBD3F443BB4F53D75;
	fma.rn.f64 	%fd256, %fd255, %fd254, 0dBD770F737BD6A786;
	fma.rn.f64 	%fd257, %fd256, %fd254, 0d3DBF0E9A20459E14;
	fma.rn.f64 	%fd258, %fd257, %fd254, 0d3DEFA6B137D5E108;
	fma.rn.f64 	%fd259, %fd258, %fd254, 0dBE344296729FB7FA;
	fma.rn.f64 	%fd260, %fd259, %fd254, 0dBE60A2813A80DFAA;
	fma.rn.f64 	%fd261, %fd260, %fd254, 0d3EA34AA737A83EB4;
	fma.rn.f64 	%fd262, %fd261, %fd254, 0d3EC6A9227332D03C;
	fma.rn.f64 	%fd263, %fd262, %fd254, 0dBF08177E4F93C81E;
	fma.rn.f64 	%fd264, %fd263, %fd254, 0dBF226DD71E391775;
	fma.rn.f64 	%fd265, %fd264, %fd254, 0d3F61D35E85FD7B22;
	fma.rn.f64 	%fd266, %fd265, %fd254, 0d3F6B2F14A955285C;
	fma.rn.f64 	%fd267, %fd266, %fd254, 0dBFA8969C64CBF388;
	fma.rn.f64 	%fd268, %fd267, %fd254, 0dBF95AEF611FC4D5A;
	fma.rn.f64 	%fd269, %fd268, %fd254, 0d3FD334CCA0697A5A;
	mul.f64 	%fd340, %fd254, %fd269;
	bra.uni 	$L__BB70_39;
$L__BB70_30:
	setp.eq.f64 	%p18, %fd2, 0d7FF0000000000000;
	mov.f64 	%fd340, 0d0000000000000000;
	@%p18 bra 	$L__BB70_39;
	rcp.approx.ftz.f64 	%fd271, %fd2;
	neg.f64 	%fd272, %fd2;
	fma.rn.f64 	%fd273, %fd272, %fd271, 0d3FF0000000000000;
	fma.rn.f64 	%fd274, %fd273, %fd273, %fd273;
	fma.rn.f64 	%fd275, %fd274, %fd271, %fd271;
	mul.f64 	%fd276, %fd275, %fd275;
	fma.rn.f64 	%fd277, %fd276, 0dC0C5E91E6AC3AD03, 0d4093F56A049CDDE7;
	fma.rn.f64 	%fd278, %fd277, %fd276, 0dC05572D39DFB8433;
	fma.rn.f64 	%fd279, %fd278, %fd276, 0d4016A6041CAA59E5;
	fma.rn.f64 	%fd280, %fd279, %fd276, 0dBFE155E3A0493880;
	fma.rn.f64 	%fd281, %fd280, %fd276, 0d3FBA7FB92F417F7F;
	fma.rn.f64 	%fd282, %fd281, %fd276, 0dBFAFFFFFB12E32F5;
	fma.rn.f64 	%fd283, %fd282, %fd276, 0d3FEFFFFFFFFECED5;
	fma.rn.f64 	%fd284, %fd276, 0d418A86A64BE101DC, 0dC15709C79AAC5813;
	fma.rn.f64 	%fd285, %fd284, %fd276, 0d41142A31C980A287;
	fma.rn.f64 	%fd286, %fd285, %fd276, 0dC0C9CBE68930485D;
	fma.rn.f64 	%fd287, %fd286, %fd276, 0d407F583E14E8A4E8;
	fma.rn.f64 	%fd288, %fd287, %fd276, 0dC0374A629C650680;
	fma.rn.f64 	%fd289, %fd288, %fd276, 0d3FFA32A7AF17FAE9;
	fma.rn.f64 	%fd290, %fd289, %fd276, 0dBFCAD32497785CD6;
	fma.rn.f64 	%fd291, %fd290, %fd276, 0d3FB0AAAA9FB75F7B;
	fma.rn.f64 	%fd292, %fd291, %fd276, 0dBFBFFFFFFFFE320F;
	fma.rn.f64 	%fd33, %fd292, %fd275, %fd2;
	rsqrt.approx.f64 	%fd293, %fd2;
	mul.f64 	%fd294, %fd293, 0d3FE9884533D43651;
	mul.f64 	%fd34, %fd294, %fd283;
	mul.f64 	%fd295, %fd33, 0d3FE45F306DC9C883;
	cvt.rni.s32.f64 	%r66, %fd295;
	cvt.rn.f64.s32 	%fd296, %r66;
	fma.rn.f64 	%fd297, %fd296, 0dBFF921FB54442D18, %fd33;
	fma.rn.f64 	%fd298, %fd296, 0dBC91A62633145C00, %fd297;
	fma.rn.f64 	%fd337, %fd296, 0dB97B839A252049C0, %fd298;
	abs.f64 	%fd299, %fd33;
	setp.ltu.f64 	%p19, %fd299, 0d41E0000000000000;
	@%p19 bra 	$L__BB70_33;
	{ // callseq 11, 0
	.param .b64 param0;
	st.param.f64 	[param0], %fd33;
	.param .align 16 .b8 retval0[16];
	call.uni (retval0), 
	__internal_trig_reduction_slowpathd, 
	(
	param0
	);
	ld.param.f64 	%fd337, [retval0];
	ld.param.b32 	%r66, [retval0+8];
	} // callseq 11
$L__BB70_33:
	and.b32  	%r53, %r66, 3;
	cvt.rn.f64.u32 	%fd301, %r53;
	add.f64 	%fd302, %fd337, 0dC002D97C7F3321D2;
	fma.rn.f64 	%fd38, %fd301, 0d3FF921FB54442D18, %fd302;
	abs.f64 	%fd39, %fd38;
	setp.neu.f64 	%p20, %fd39, 0d7FF0000000000000;
	@%p20 bra 	$L__BB70_35;
	mov.f64 	%fd308, 0d0000000000000000;
	mul.rn.f64 	%fd339, %fd38, %fd308;
	mov.b32 	%r68, 1;
	bra.uni 	$L__BB70_38;
$L__BB70_35:
	mul.f64 	%fd303, %fd38, 0d3FE45F306DC9C883;
	cvt.rni.s32.f64 	%r67, %fd303;
	cvt.rn.f64.s32 	%fd304, %r67;
	fma.rn.f64 	%fd305, %fd304, 0dBFF921FB54442D18, %fd38;
	fma.rn.f64 	%fd306, %fd304, 0dBC91A62633145C00, %fd305;
	fma.rn.f64 	%fd339, %fd304, 0dB97B839A252049C0, %fd306;
	setp.ltu.f64 	%p21, %fd39, 0d41E0000000000000;
	@%p21 bra 	$L__BB70_37;
	{ // callseq 12, 0
	.param .b64 param0;
	st.param.f64 	[param0], %fd38;
	.param .align 16 .b8 retval0[16];
	call.uni (retval0), 
	__internal_trig_reduction_slowpathd, 
	(
	param0
	);
	ld.param.f64 	%fd339, [retval0];
	ld.param.b32 	%r67, [retval0+8];
	} // callseq 12
$L__BB70_37:
	add.s32 	%r68, %r67, 1;
$L__BB70_38:
	shl.b32 	%r56, %r68, 6;
	cvt.u64.u32 	%rd12, %r56;
	and.b64  	%rd13, %rd12, 64;
	mov.u64 	%rd14, __cudart_sin_cos_coeffs;
	add.s64 	%rd15, %rd14, %rd13;
	mul.rn.f64 	%fd309, %fd339, %fd339;
	and.b32  	%r57, %r68, 1;
	setp.eq.b32 	%p22, %r57, 1;
	selp.f64 	%fd310, 0dBDA8FF8320FD8164, 0d3DE5DB65F9785EBA, %p22;
	ld.global.nc.v2.f64 	{%fd311, %fd312}, [%rd15];
	fma.rn.f64 	%fd313, %fd310, %fd309, %fd311;
	fma.rn.f64 	%fd314, %fd313, %fd309, %fd312;
	ld.global.nc.v2.f64 	{%fd315, %fd316}, [%rd15+16];
	fma.rn.f64 	%fd317, %fd314, %fd309, %fd315;
	fma.rn.f64 	%fd318, %fd317, %fd309, %fd316;
	ld.global.nc.v2.f64 	{%fd319, %fd320}, [%rd15+32];
	fma.rn.f64 	%fd321, %fd318, %fd309, %fd319;
	fma.rn.f64 	%fd322, %fd321, %fd309, %fd320;
	fma.rn.f64 	%fd323, %fd322, %fd339, %fd339;
	fma.rn.f64 	%fd324, %fd322, %fd309, 0d3FF0000000000000;
	selp.f64 	%fd325, %fd324, %fd323, %p22;
	and.b32  	%r58, %r68, 2;
	setp.eq.s32 	%p23, %r58, 0;
	mov.f64 	%fd326, 0d0000000000000000;
	sub.f64 	%fd327, %fd326, %fd325;
	selp.f64 	%fd328, %fd325, %fd327, %p23;
	mul.f64 	%fd340, %fd34, %fd328;
$L__BB70_39:
	setp.lt.f64 	%p24, %fd1, 0d0000000000000000;
	selp.f64 	%fd329, 0dFFF8000000000000, %fd340, %p24;
	cvta.to.global.u64 	%rd16, %rd2;
	add.s64 	%rd18, %rd16, %rd6;
	st.global.f64 	[%rd18], %fd329;
$L__BB70_40:
	ret;

}
	// .globl	vec_y1
.visible .entry vec_y1(
	.param .u64 vec_y1_param_0,
	.param .u64 .ptr .align 1 vec_y1_param_1,
	.param .u64 .ptr .align 1 vec_y1_param_2
)
{
	.reg .pred 	%p<28>;
	.reg .b32 	%r<69>;
	.reg .b64 	%rd<19>;
	.reg .b64 	%fd<338>;

	ld.param.u64 	%rd4, [vec_y1_param_0];
	ld.param.u64 	%rd2, [vec_y1_param_1];
	ld.param.u64 	%rd3, [vec_y1_param_2];
	mov.u32 	%r27, %tid.x;
	mov.u32 	%r28, %ctaid.x;
	mov.u32 	%r29, %ntid.x;
	mad.lo.s32 	%r30, %r28, %r29, %r27;
	cvt.s64.s32 	%rd1, %r30;
	setp.le.u64 	%p1, %rd4, %rd1;
	@%p1 bra 	$L__BB71_42;
	cvta.to.global.u64 	%rd5, %rd3;
	shl.b64 	%rd6, %rd1, 3;
	add.s64 	%rd7, %rd5, %rd6;
	ld.global.f64 	%fd1, [%rd7];
	abs.f64 	%fd2, %fd1;
	setp.geu.f64 	%p2, %fd2, 0d000730D67819E8D2;
	@%p2 bra 	$L__BB71_3;
	mov.f64 	%fd324, 0dBFE45F306DC9C883;
	div.rn.f64 	%fd337, %fd324, %fd2;
	bra.uni 	$L__BB71_41;
$L__BB71_3:
	setp.gtu.f64 	%p3, %fd2, 0d3FF4C6F208132576;
	@%p3 bra 	$L__BB71_26;
	setp.gtu.f64 	%p4, %fd2, 0d400353AABAD7B784;
	@%p4 bra 	$L__BB71_6;
	fma.rn.f64 	%fd47, %fd2, 0d3D020E4ADCDE2AD3, 0dBD4DD167A0DC3F55;
	fma.rn.f64 	%fd48, %fd47, %fd2, 0d3D5503F5A491E487;
	fma.rn.f64 	%fd49, %fd48, %fd2, 0d3DC1F29940C2403A;
	fma.rn.f64 	%fd50, %fd49, %fd2, 0d3D84CF9302EACDEF;
	fma.rn.f64 	%fd51, %fd50, %fd2, 0dBE384A53DBBCA436;
	fma.rn.f64 	%fd52, %fd51, %fd2, 0d3D9779BEE4F63BCC;
	fma.rn.f64 	%fd53, %fd52, %fd2, 0d3EA6C160E414F3F0;
	fma.rn.f64 	%fd54, %fd53, %fd2, 0d3D8F3D2F12430699;
	fma.rn.f64 	%fd55, %fd54, %fd2, 0dBF0C71C72C0CED04;
	fma.rn.f64 	%fd56, %fd55, %fd2, 0d3D659BCA506F1128;
	fma.rn.f64 	%fd57, %fd56, %fd2, 0d3F65555555506982;
	fma.rn.f64 	%fd58, %fd57, %fd2, 0d3D15BA0B425F1BFB;
	fma.rn.f64 	%fd59, %fd58, %fd2, 0dBFB0000000000065;
	fma.rn.f64 	%fd60, %fd59, %fd2, 0d3C8729A7253FB679;
	fma.rn.f64 	%fd61, %fd60, %fd2, 0d3FE0000000000000;
	mul.f64 	%fd330, %fd2, %fd61;
	bra.uni 	$L__BB71_18;
$L__BB71_6:
	setp.gtu.f64 	%p5, %fd2, 0d4015B1D0574614EA;
	@%p5 bra 	$L__BB71_8;
	add.f64 	%fd62, %fd2, 0dC00EA75575AF6F09;
	add.f64 	%fd63, %fd62, 0d3CA60155A9D1B256;
	fma.rn.f64 	%fd64, %fd63, 0dBCF8D3CDBB60175E, 0d3D41011A1DF02DAD;
	fma.rn.f64 	%fd65, %fd64, %fd63, 0d3D76013AC1E5E222;
	fma.rn.f64 	%fd66, %fd65, %fd63, 0dBDBEC315D96D5F03;
	fma.rn.f64 	%fd67, %fd66, %fd63, 0dBDF03BE1B4B57207;
	fma.rn.f64 	%fd68, %fd67, %fd63, 0d3E345695F8B660F7;
	fma.rn.f64 	%fd69, %fd68, %fd63, 0d3E617069FCFCFFF4;
	fma.rn.f64 	%fd70, %fd69, %fd63, 0dBEA33825C36745EB;
	fma.rn.f64 	%fd71, %fd70, %fd63, 0dBEC9799D4F90931B;
	fma.rn.f64 	%fd72, %fd71, %fd63, 0d3F083A06E2F7DF13;
	fma.rn.f64 	%fd73, %fd72, %fd63, 0d3F26E4C2D53A7CF6;
	fma.rn.f64 	%fd74, %fd73, %fd63, 0dBF624B3409957B1C;
	fma.rn.f64 	%fd75, %fd74, %fd63, 0dBF7537544C3325DF;
	fma.rn.f64 	%fd76, %fd75, %fd63, 0d3FAB589D1DA138E2;
	fma.rn.f64 	%fd77, %fd76, %fd63, 0d3FAAE8A39F51AD13;
	fma.rn.f64 	%fd78, %fd77, %fd63, 0dBFD9C6CF582CBF7F;
	mul.f64 	%fd330, %fd63, %fd78;
	bra.uni 	$L__BB71_18;
$L__BB71_8:
	setp.gtu.f64 	%p6, %fd2, 0d40213065E54C1AA9;
	@%p6 bra 	$L__BB71_10;
	add.f64 	%fd79, %fd2, 0dC01C0FF5F3B47250;
	add.f64 	%fd80, %fd79, 0d3C9B226D9D243827;
	fma.rn.f64 	%fd81, %fd80, 0d3CF3EB867515FAD6, 0dBD40E8363DB649A9;
	fma.rn.f64 	%fd82, %fd81, %fd80, 0dBD73B7DD4A6608FB;
	fma.rn.f64 	%fd83, %fd82, %fd80, 0d3DBEC5E01482C750;
	fma.rn.f64 	%fd84, %fd83, %fd80, 0d3DEC62BB9E882103;
	fma.rn.f64 	%fd85, %fd84, %fd80, 0dBE34462EED732A23;
	fma.rn.f64 	%fd86, %fd85, %fd80, 0dBE5D48DCAD7DC59B;
	fma.rn.f64 	%fd87, %fd86, %fd80, 0d3EA3026DF29167E9;
	fma.rn.f64 	%fd88, %fd87, %fd80, 0d3EC4255B0119666C;
	fma.rn.f64 	%fd89, %fd88, %fd80, 0dBF0796A751B32693;
	fma.rn.f64 	%fd90, %fd89, %fd80, 0dBF207358BBDBA284;
	fma.rn.f64 	%fd91, %fd90, %fd80, 0d3F613FBC7D6927B1;
	fma.rn.f64 	%fd92, %fd91, %fd80, 0d3F69A4B292E3DD75;
	fma.rn.f64 	%fd93, %fd92, %fd80, 0dBFA80C83BDEEE4FB;
	fma.rn.f64 	%fd94, %fd93, %fd80, 0dBF95E70DC60362BF;
	fma.rn.f64 	%fd95, %fd94, %fd80, 0d3FD33518B3874E8A;
	mul.f64 	%fd330, %fd80, %fd95;
	bra.uni 	$L__BB71_18;
$L__BB71_10:
	rcp.approx.ftz.f64 	%fd96, %fd2;
	neg.f64 	%fd97, %fd2;
	fma.rn.f64 	%fd98, %fd97, %fd96, 0d3FF0000000000000;
	fma.rn.f64 	%fd99, %fd98, %fd98, %fd98;
	fma.rn.f64 	%fd100, %fd99, %fd96, %fd96;
	mul.f64 	%fd101, %fd100, %fd100;
	fma.rn.f64 	%fd102, %fd101, 0d40CD02EA3F2F6751, 0dC099C06322A3F8BE;
	fma.rn.f64 	%fd103, %fd102, %fd101, 0d405B89354DA77324;
	fma.rn.f64 	%fd104, %fd103, %fd101, 0dC01E352294653188;
	fma.rn.f64 	%fd105, %fd104, %fd101, 0d3FE9BC7DB16BD7A7;
	fma.rn.f64 	%fd106, %fd105, %fd101, 0dBFC8BFE1C3A4F741;
	fma.rn.f64 	%fd107, %fd106, %fd101, 0d3FC7FFFFF0D00BE2;
	fma.rn.f64 	%fd7, %fd107, %fd101, 0d3FF00000000068CC;
	fma.rn.f64 	%fd108, %fd101, 0dC18DA26B212FDC9A, 0d415A30AC6857BEE0;
	fma.rn.f64 	%fd109, %fd108, %fd101, 0dC11764222AD7C910;
	fma.rn.f64 	%fd110, %fd109, %fd101, 0d40CEB02E0C306857;
	fma.rn.f64 	%fd111, %fd110, %fd101, 0dC08351859FA2B23B;
	fma.rn.f64 	%fd112, %fd111, %fd101, 0d403E65A07AF51F42;
	fma.rn.f64 	%fd113, %fd112, %fd101, 0dC002F2B817F77A57;
	fma.rn.f64 	%fd114, %fd113, %fd101, 0d3FD7BCC34DA069FD;
	fma.rn.f64 	%fd115, %fd114, %fd101, 0dBFC4FFFFF8A44463;
	fma.rn.f64 	%fd116, %fd115, %fd101, 0d3FD7FFFFFFFF5CD7;
	fma.rn.f64 	%fd8, %fd116, %fd100, %fd2;
	mul.f64 	%fd117, %fd8, 0d3FE45F306DC9C883;
	cvt.rni.s32.f64 	%r59, %fd117;
	cvt.rn.f64.s32 	%fd118, %r59;
	fma.rn.f64 	%fd119, %fd118, 0dBFF921FB54442D18, %fd8;
	fma.rn.f64 	%fd120, %fd118, 0dBC91A62633145C00, %fd119;
	fma.rn.f64 	%fd327, %fd118, 0dB97B839A252049C0, %fd120;
	abs.f64 	%fd121, %fd8;
	setp.ltu.f64 	%p7, %fd121, 0d41E0000000000000;
	@%p7 bra 	$L__BB71_12;
	{ // callseq 13, 0
	.param .b64 param0;
	st.param.f64 	[param0], %fd8;
	.param .align 16 .b8 retval0[16];
	call.uni (retval0), 
	__internal_trig_reduction_slowpathd, 
	(
	param0
	);
	ld.param.f64 	%fd327, [retval0];
	ld.param.b32 	%r59, [retval0+8];
	} // callseq 13
$L__BB71_12:
	and.b32  	%r32, %r59, 3;
	cvt.rn.f64.u32 	%fd123, %r32;
	add.f64 	%fd124, %fd327, 0dC002D97C7F3321D2;
	fma.rn.f64 	%fd12, %fd123, 0d3FF921FB54442D18, %fd124;
	abs.f64 	%fd13, %fd12;
	setp.neu.f64 	%p8, %fd13, 0d7FF0000000000000;
	@%p8 bra 	$L__BB71_14;
	mov.f64 	%fd130, 0d0000000000000000;
	mul.rn.f64 	%fd329, %fd12, %fd130;
	mov.b32 	%r61, 1;
	bra.uni 	$L__BB71_17;
$L__BB71_14:
	mul.f64 	%fd125, %fd12, 0d3FE45F306DC9C883;
	cvt.rni.s32.f64 	%r60, %fd125;
	cvt.rn.f64.s32 	%fd126, %r60;
	fma.rn.f64 	%fd127, %fd126, 0dBFF921FB54442D18, %fd12;
	fma.rn.f64 	%fd128, %fd126, 0dBC91A62633145C00, %fd127;
	fma.rn.f64 	%fd329, %fd126, 0dB97B839A252049C0, %fd128;
	setp.ltu.f64 	%p9, %fd13, 0d41E0000000000000;
	@%p9 bra 	$L__BB71_16;
	{ // callseq 14, 0
	.param .b64 param0;
	st.param.f64 	[param0], %fd12;
	.param .align 16 .b8 retval0[16];
	call.uni (retval0), 
	__internal_trig_reduction_slowpathd, 
	(
	param0
	);
	ld.param.f64 	%fd329, [retval0];
	ld.param.b32 	%r60, [retval0+8];
	} // callseq 14
$L__BB71_16:
	add.s32 	%r61, %r60, 1;
$L__BB71_17:
	shl.b32 	%r35, %r61, 6;
	cvt.u64.u32 	%rd8, %r35;
	and.b64  	%rd9, %rd8, 64;
	mov.u64 	%rd10, __cudart_sin_cos_coeffs;
	add.s64 	%rd11, %rd10, %rd9;
	mul.rn.f64 	%fd131, %fd329, %fd329;
	and.b32  	%r36, %r61, 1;
	setp.eq.b32 	%p10, %r36, 1;
	selp.f64 	%fd132, 0dBDA8FF8320FD8164, 0d3DE5DB65F9785EBA, %p10;
	ld.global.nc.v2.f64 	{%fd133, %fd134}, [%rd11];
	fma.rn.f64 	%fd135, %fd132, %fd131, %fd133;
	fma.rn.f64 	%fd136, %fd135, %fd131, %fd134;
	ld.global.nc.v2.f64 	{%fd137, %fd138}, [%rd11+16];
	fma.rn.f64 	%fd139, %fd136, %fd131, %fd137;
	fma.rn.f64 	%fd140, %fd139, %fd131, %fd138;
	ld.global.nc.v2.f64 	{%fd141, %fd142}, [%rd11+32];
	fma.rn.f64 	%fd143, %fd140, %fd131, %fd141;
	fma.rn.f64 	%fd144, %fd143, %fd131, %fd142;
	fma.rn.f64 	%fd145, %fd144, %fd329, %fd329;
	fma.rn.f64 	%fd146, %fd144, %fd131, 0d3FF0000000000000;
	selp.f64 	%fd147, %fd146, %fd145, %p10;
	and.b32  	%r37, %r61, 2;
	setp.eq.s32 	%p11, %r37, 0;
	mov.f64 	%fd148, 0d0000000000000000;
	sub.f64 	%fd149, %fd148, %fd147;
	selp.f64 	%fd150, %fd147, %fd149, %p11;
	rsqrt.approx.f64 	%fd151, %fd2;
	mul.f64 	%fd152, %fd151, 0d3FE9884533D43651;
	mul.f64 	%fd153, %fd152, %fd7;
	mul.f64 	%fd330, %fd153, %fd150;
$L__BB71_18:
	{
	.reg .b32 %temp; 
	mov.b64 	{%temp, %r62}, %fd2;
	}
	{
	.reg .b32 %temp; 
	mov.b64 	{%r63, %temp}, %fd2;
	}
	setp.gt.s32 	%p12, %r62, 1048575;
	mov.b32 	%r64, -1023;
	mov.f64 	%fd331, %fd2;
	@%p12 bra 	$L__BB71_20;
	mul.f64 	%fd331, %fd2, 0d4350000000000000;
	{
	.reg .b32 %temp; 
	mov.b64 	{%temp, %r62}, %fd331;
	}
	{
	.reg .b32 %temp; 
	mov.b64 	{%r63, %temp}, %fd331;
	}
	mov.b32 	%r64, -1077;
$L__BB71_20:
	add.s32 	%r40, %r62, -1;
	setp.gt.u32 	%p13, %r40, 2146435070;
	@%p13 bra 	$L__BB71_24;
	shr.u32 	%r43, %r62, 20;
	add.s32 	%r65, %r64, %r43;
	and.b32  	%r44, %r62, 1048575;
	or.b32  	%r45, %r44, 1072693248;
	mov.b64 	%fd332, {%r63, %r45};
	setp.lt.u32 	%p15, %r45, 1073127583;
	@%p15 bra 	$L__BB71_23;
	{
	.reg .b32 %temp; 
	mov.b64 	{%r46, %temp}, %fd332;
	}
	{
	.reg .b32 %temp; 
	mov.b64 	{%temp, %r47}, %fd332;
	}
	add.s32 	%r48, %r47, -1048576;
	mov.b64 	%fd332, {%r46, %r48};
	add.s32 	%r65, %r65, 1;
$L__BB71_23:
	add.f64 	%fd155, %fd332, 0dBFF0000000000000;
	add.f64 	%fd156, %fd332, 0d3FF0000000000000;
	rcp.approx.ftz.f64 	%fd157, %fd156;
	neg.f64 	%fd158, %fd156;
	fma.rn.f64 	%fd159, %fd158, %fd157, 0d3FF0000000000000;
	fma.rn.f64 	%fd160, %fd159, %fd159, %fd159;
	fma.rn.f64 	%fd161, %fd160, %fd157, %fd157;
	mul.f64 	%fd162, %fd155, %fd161;
	fma.rn.f64 	%fd163, %fd155, %fd161, %fd162;
	mul.f64 	%fd164, %fd163, %fd163;
	fma.rn.f64 	%fd165, %fd164, 0d3EB1380B3AE80F1E, 0d3ED0EE258B7A8B04;
	fma.rn.f64 	%fd166, %fd165, %fd164, 0d3EF3B2669F02676F;
	fma.rn.f64 	%fd167, %fd166, %fd164, 0d3F1745CBA9AB0956;
	fma.rn.f64 	%fd168, %fd167, %fd164, 0d3F3C71C72D1B5154;
	fma.rn.f64 	%fd169, %fd168, %fd164, 0d3F624924923BE72D;
	fma.rn.f64 	%fd170, %fd169, %fd164, 0d3F8999999999A3C4;
	fma.rn.f64 	%fd171, %fd170, %fd164, 0d3FB5555555555554;
	sub.f64 	%fd172, %fd155, %fd163;
	add.f64 	%fd173, %fd172, %fd172;
	neg.f64 	%fd174, %fd163;
	fma.rn.f64 	%fd175, %fd174, %fd155, %fd173;
	mul.f64 	%fd176, %fd161, %fd175;
	mul.f64 	%fd177, %fd164, %fd171;
	fma.rn.f64 	%fd178, %fd177, %fd163, %fd176;
	xor.b32  	%r49, %r65, -2147483648;
	mov.b32 	%r50, 1127219200;
	mov.b64 	%fd179, {%r49, %r50};
	mov.b32 	%r51, -2147483648;
	mov.b64 	%fd180, {%r51, %r50};
	sub.f64 	%fd181, %fd179, %fd180;
	fma.rn.f64 	%fd182, %fd181, 0d3FE62E42FEFA39EF, %fd163;
	fma.rn.f64 	%fd183, %fd181, 0dBFE62E42FEFA39EF, %fd182;
	sub.f64 	%fd184, %fd183, %fd163;
	sub.f64 	%fd185, %fd178, %fd184;
	fma.rn.f64 	%fd186, %fd181, 0d3C7ABC9E3B39803F, %fd185;
	add.f64 	%fd333, %fd182, %fd186;
	bra.uni 	$L__BB71_25;
$L__BB71_24:
	fma.rn.f64 	%fd154, %fd331, 0d7FF0000000000000, 0d7FF0000000000000;
	{
	.reg .b32 %temp; 
	mov.b64 	{%temp, %r41}, %fd331;
	}
	and.b32  	%r42, %r41, 2147483647;
	setp.eq.s32 	%p14, %r42, 0;
	selp.f64 	%fd333, 0dFFF0000000000000, %fd154, %p14;
$L__BB71_25:
	mul.f64 	%fd187, %fd1, %fd1;
	mul.f64 	%fd188, %fd2, 0d3FE0000000000000;
	setp.lt.f64 	%p16, %fd2, 0d39B4484BFEEBC2A0;
	selp.f64 	%fd189, %fd188, %fd330, %p16;
	rcp.rn.f64 	%fd190, %fd2;
	neg.f64 	%fd191, %fd190;
	fma.rn.f64 	%fd192, %fd189, %fd333, %fd191;
	mul.f64 	%fd193, %fd192, 0d3FE45F306DC9C883;
	fma.rn.f64 	%fd194, %fd187, 0d3D5249F90687428C, 0dBDCF0B5B1FB7B95E;
	fma.rn.f64 	%fd195, %fd194, %fd187, 0d3E432E589311FA14;
	fma.rn.f64 	%fd196, %fd195, %fd187, 0dBEB0A780AA4A92E9;
	fma.rn.f64 	%fd197, %fd196, %fd187, 0d3F12C7DBFFCAEC2B;
	fma.rn.f64 	%fd198, %fd197, %fd187, 0dBF6835B97894BA4A;
	fma.rn.f64 	%fd199, %fd198, %fd187, 0d3FABD3975C75B4A3;
	fma.rn.f64 	%fd200, %fd199, %fd187, 0dBFC91866143CBC8A;
	fma.rn.f64 	%fd337, %fd2, %fd200, %fd193;
	bra.uni 	$L__BB71_41;
$L__BB71_26:
	setp.gtu.f64 	%p17, %fd2, 0d4009B510EC2ADC83;
	@%p17 bra 	$L__BB71_28;
	add.f64 	%fd201, %fd2, 0dC00193BED4DFF243;
	add.f64 	%fd202, %fd201, 0d3C8BD1E50D219BFD;
	fma.rn.f64 	%fd203, %fd202, 0dBE2B87B0BE2AA150, 0d3E4833AAE4D8B975;
	fma.rn.f64 	%fd204, %fd203, %fd202, 0dBE44E279B423E68F;
	fma.rn.f64 	%fd205, %fd204, %fd202, 0d3E129DC6A747EB4F;
	fma.rn.f64 	%fd206, %fd205, %fd202, 0dBE61D15534496CD8;
	fma.rn.f64 	%fd207, %fd206, %fd202, 0d3E7EEC8D48FECE00;
	fma.rn.f64 	%fd208, %fd207, %fd202, 0dBE8D1180AF70A134;
	fma.rn.f64 	%fd209, %fd208, %fd202, 0d3E9C8386A0EA1388;
	fma.rn.f64 	%fd210, %fd209, %fd202, 0dBEB01A014E7F3250;
	fma.rn.f64 	%fd211, %fd210, %fd202, 0d3EC1FB752010A320;
	fma.rn.f64 	%fd212, %fd211, %fd202, 0dBED3AA0AFF4E332B;
	fma.rn.f64 	%fd213, %fd212, %fd202, 0d3EE584A6C77F6700;
	fma.rn.f64 	%fd214, %fd213, %fd202, 0dBEF794C520FC2EBB;
	fma.rn.f64 	%fd215, %fd214, %fd202, 0d3F09D18D2D35CC71;
	fma.rn.f64 	%fd216, %fd215, %fd202, 0dBF1C3FB7315C4599;
	fma.rn.f64 	%fd217, %fd216, %fd202, 0d3F2EEA7ADECCE927;
	fma.rn.f64 	%fd218, %fd217, %fd202, 0dBF40B2D85257446F;
	fma.rn.f64 	%fd219, %fd218, %fd202, 0d3F517AB4B1FE5D5B;
	fma.rn.f64 	%fd220, %fd219, %fd202, 0dBF65429DC6516C0D;
	fma.rn.f64 	%fd221, %fd220, %fd202, 0d3F7E671C7D0B090B;
	fma.rn.f64 	%fd222, %fd221, %fd202, 0dBF73A6DEC36FB27C;
	fma.rn.f64 	%fd223, %fd222, %fd202, 0dBFA0D2AF4E931FD1;
	fma.rn.f64 	%fd224, %fd223, %fd202, 0dBFBE56F82217B964;
	fma.rn.f64 	%fd225, %fd224, %fd202, 0d3FE0AA48442F014B;
	mul.f64 	%fd337, %fd202, %fd225;
	bra.uni 	$L__BB71_41;
$L__BB71_28:
	setp.gtu.f64 	%p18, %fd2, 0d401C0D26D5A541CB;
	@%p18 bra 	$L__BB71_30;
	add.f64 	%fd226, %fd2, 0dC015B7FE4E87B02E;
	add.f64 	%fd227, %fd226, 0dBCBDFE7BAC228E8C;
	fma.rn.f64 	%fd228, %fd227, 0d3CBA3C76069F1D8C, 0d3CC69A30996793E2;
	fma.rn.f64 	%fd229, %fd228, %fd227, 0dBCDDD8432FE756E7;
	fma.rn.f64 	%fd230, %fd229, %fd227, 0dBD143158EEE220F7;
	fma.rn.f64 	%fd231, %fd230, %fd227, 0d3D28D44491230F5A;
	fma.rn.f64 	%fd232, %fd231, %fd227, 0dBD438842EAF4EDBC;
	fma.rn.f64 	%fd233, %fd232, %fd227, 0d3D74958DAFBFAF5A;
	fma.rn.f64 	%fd234, %fd233, %fd227, 0dBD9449A60E664848;
	fma.rn.f64 	%fd235, %fd234, %fd227, 0d3D838BC8CD594A76;
	fma.rn.f64 	%fd236, %fd235, %fd227, 0dBDFA798002141323;
	fma.rn.f64 	%fd237, %fd236, %fd227, 0d3E380B4198956AAA;
	fma.rn.f64 	%fd238, %fd237, %fd227, 0d3E5B62B5F21BACD4;
	fma.rn.f64 	%fd239, %fd238, %fd227, 0dBEA255E729FB6AAE;
	fma.rn.f64 	%fd240, %fd239, %fd227, 0dBEC80618F6BAE5AA;
	fma.rn.f64 	%fd241, %fd240, %fd227, 0d3F085B940F8E8D36;
	fma.rn.f64 	%fd242, %fd241, %fd227, 0d3F2337C7E10E14E8;
	fma.rn.f64 	%fd243, %fd242, %fd227, 0dBF61BE6DB99332CA;
	fma.rn.f64 	%fd244, %fd243, %fd227, 0dBF710A329E2BE9B8;
	fma.rn.f64 	%fd245, %fd244, %fd227, 0d3FAA15D92DFE3FCF;
	fma.rn.f64 	%fd246, %fd245, %fd227, 0d3FA00B9F8571C9BE;
	fma.rn.f64 	%fd247, %fd246, %fd227, 0dBFD5C7C556F0C19A;
	mul.f64 	%fd337, %fd227, %fd247;
	bra.uni 	$L__BB71_41;
$L__BB71_30:
	setp.gtu.f64 	%p19, %fd2, 0d4022585C739ACDDD;
	@%p19 bra 	$L__BB71_32;
	add.f64 	%fd248, %fd2, 0dC0213127AE6169B4;
	add.f64 	%fd249, %fd248, 0dBCB479CC068D9046;
	fma.rn.f64 	%fd250, %fd249, 0d3CB09CCC22945996, 0dBD43515F67644276;
	fma.rn.f64 	%fd251, %fd250, %fd249, 0dBD72C5B978E9F5C7;
	fma.rn.f64 	%fd252, %fd251, %fd249, 0d3DBEC1151613913C;
	fma.rn.f64 	%fd253, %fd252, %fd249, 0d3DE9E38D13C4A824;
	fma.rn.f64 	%fd254, %fd253, %fd249, 0dBE341E75E1088EB5;
	fma.rn.f64 	%fd255, %fd254, %fd249, 0dBE5A384EBB13CFE1;
	fma.rn.f64 	%fd256, %fd255, %fd249, 0d3EA2BECB27F8C8F8;
	fma.rn.f64 	%fd257, %fd256, %fd249, 0d3EC176E72B989FD8;
	fma.rn.f64 	%fd258, %fd257, %fd249, 0dBF06F7BAB102F822;
	fma.rn.f64 	%fd259, %fd258, %fd249, 0dBF1B50D7E1D278E1;
	fma.rn.f64 	%fd260, %fd259, %fd249, 0d3F607A678D60004F;
	fma.rn.f64 	%fd261, %fd260, %fd249, 0d3F63CED2A2E69115;
	fma.rn.f64 	%fd262, %fd261, %fd249, 0dBFA6395DFE49FCD4;
	fma.rn.f64 	%fd263, %fd262, %fd249, 0dBF902B3933CF21B1;
	fma.rn.f64 	%fd264, %fd263, %fd249, 0d3FD15F993FCEAB5C;
	mul.f64 	%fd337, %fd249, %fd264;
	bra.uni 	$L__BB71_41;
$L__BB71_32:
	setp.eq.f64 	%p20, %fd2, 0d7FF0000000000000;
	mov.f64 	%fd337, 0d0000000000000000;
	@%p20 bra 	$L__BB71_41;
	rcp.approx.ftz.f64 	%fd266, %fd2;
	neg.f64 	%fd267, %fd2;
	fma.rn.f64 	%fd268, %fd267, %fd266, 0d3FF0000000000000;
	fma.rn.f64 	%fd269, %fd268, %fd268, %fd268;
	fma.rn.f64 	%fd270, %fd269, %fd266, %fd266;
	mul.f64 	%fd271, %fd270, %fd270;
	fma.rn.f64 	%fd272, %fd271, 0d40D13DB326ECEBFE, 0dC09C26E89385D5B1;
	fma.rn.f64 	%fd273, %fd272, %fd271, 0d405C6AB923C6F55E;
	fma.rn.f64 	%fd274, %fd273, %fd271, 0dC01E61EAF3BD2FA1;
	fma.rn.f64 	%fd275, %fd274, %fd271, 0d3FE9BF15D9B97DD1;
	fma.rn.f64 	%fd276, %fd275, %fd271, 0dBFC8BFECF93D7D19;
	fma.rn.f64 	%fd277, %fd276, %fd271, 0d3FC7FFFFF756AA6C;
	fma.rn.f64 	%fd278, %fd277, %fd271, 0d3FF0000000003646;
	fma.rn.f64 	%fd279, %fd271, 0dC1943281A050209C, 0d416024E99BA46E7B;
	fma.rn.f64 	%fd280, %fd279, %fd271, 0dC11A6875D7DFBD65;
	fma.rn.f64 	%fd281, %fd280, %fd271, 0d40D032C041790233;
	fma.rn.f64 	%fd282, %fd281, %fd271, 0dC0839F895BC22946;
	fma.rn.f64 	%fd283, %fd282, %fd271, 0d403E77CC78ECD2D8;
	fma.rn.f64 	%fd284, %fd283, %fd271, 0dC002F368D0117BE9;
	fma.rn.f64 	%fd285, %fd284, %fd271, 0d3FD7BCC786009A25;
	fma.rn.f64 	%fd286, %fd285, %fd271, 0dBFC4FFFFFC51BC7A;
	fma.rn.f64 	%fd287, %fd286, %fd271, 0d3FD7FFFFFFFFB5EA;
	fma.rn.f64 	%fd33, %fd287, %fd270, %fd2;
	rsqrt.approx.f64 	%fd288, %fd2;
	mul.f64 	%fd289, %fd288, 0d3FE9884533D43651;
	mul.f64 	%fd34, %fd289, %fd278;
	mul.f64 	%fd290, %fd33, 0d3FE45F306DC9C883;
	cvt.rni.s32.f64 	%r66, %fd290;
	cvt.rn.f64.s32 	%fd291, %r66;
	fma.rn.f64 	%fd292, %fd291, 0dBFF921FB54442D18, %fd33;
	fma.rn.f64 	%fd293, %fd291, 0dBC91A62633145C00, %fd292;
	fma.rn.f64 	%fd334, %fd291, 0dB97B839A252049C0, %fd293;
	abs.f64 	%fd294, %fd33;
	setp.ltu.f64 	%p21, %fd294, 0d41E0000000000000;
	@%p21 bra 	$L__BB71_35;
	{ // callseq 15, 0
	.param .b64 param0;
	st.param.f64 	[param0], %fd33;
	.param .align 16 .b8 retval0[16];
	call.uni (retval0), 
	__internal_trig_reduction_slowpathd, 
	(
	param0
	);
	ld.param.f64 	%fd334, [retval0];
	ld.param.b32 	%r66, [retval0+8];
	} // callseq 15
$L__BB71_35:
	and.b32  	%r53, %r66, 3;
	cvt.rn.f64.u32 	%fd296, %r53;
	add.f64 	%fd297, %fd334, 0dC00F6A7A2955385E;
	fma.rn.f64 	%fd38, %fd296, 0d3FF921FB54442D18, %fd297;
	abs.f64 	%fd39, %fd38;
	setp.neu.f64 	%p22, %fd39, 0d7FF0000000000000;
	@%p22 bra 	$L__BB71_37;
	mov.f64 	%fd303, 0d0000000000000000;
	mul.rn.f64 	%fd336, %fd38, %fd303;
	mov.b32 	%r68, 1;
	bra.uni 	$L__BB71_40;
$L__BB71_37:
	mul.f64 	%fd298, %fd38, 0d3FE45F306DC9C883;
	cvt.rni.s32.f64 	%r67, %fd298;
	cvt.rn.f64.s32 	%fd299, %r67;
	fma.rn.f64 	%fd300, %fd299, 0dBFF921FB54442D18, %fd38;
	fma.rn.f64 	%fd301, %fd299, 0dBC91A62633145C00, %fd300;
	fma.rn.f64 	%fd336, %fd299, 0dB97B839A252049C0, %fd301;
	setp.ltu.f64 	%p23, %fd39, 0d41E0000000000000;
	@%p23 bra 	$L__BB71_39;
	{ // callseq 16, 0
	.param .b64 param0;
	st.param.f64 	[param0], %fd38;
	.param .align 16 .b8 retval0[16];
	call.uni (retval0), 
	__internal_trig_reduction_slowpathd, 
	(
	param0
	);
	ld.param.f64 	%fd336, [retval0];
	ld.param.b32 	%r67, [retval0+8];
	} // callseq 16
$L__BB71_39:
	add.s32 	%r68, %r67, 1;
$L__BB71_40:
	shl.b32 	%r56, %r68, 6;
	cvt.u64.u32 	%rd12, %r56;
	and.b64  	%rd13, %rd12, 64;
	mov.u64 	%rd14, __cudart_sin_cos_coeffs;
	add.s64 	%rd15, %rd14, %rd13;
	mul.rn.f64 	%fd304, %fd336, %fd336;
	and.b32  	%r57, %r68, 1;
	setp.eq.b32 	%p24, %r57, 1;
	selp.f64 	%fd305, 0dBDA8FF8320FD8164, 0d3DE5DB65F9785EBA, %p24;
	ld.global.nc.v2.f64 	{%fd306, %fd307}, [%rd15];
	fma.rn.f64 	%fd308, %fd305, %fd304, %fd306;
	fma.rn.f64 	%fd309, %fd308, %fd304, %fd307;
	ld.global.nc.v2.f64 	{%fd310, %fd311}, [%rd15+16];
	fma.rn.f64 	%fd312, %fd309, %fd304, %fd310;
	fma.rn.f64 	%fd313, %fd312, %fd304, %fd311;
	ld.global.nc.v2.f64 	{%fd314, %fd315}, [%rd15+32];
	fma.rn.f64 	%fd316, %fd313, %fd304, %fd314;
	fma.rn.f64 	%fd317, %fd316, %fd304, %fd315;
	fma.rn.f64 	%fd318, %fd317, %fd336, %fd336;
	fma.rn.f64 	%fd319, %fd317, %fd304, 0d3FF0000000000000;
	selp.f64 	%fd320, %fd319, %fd318, %p24;
	and.b32  	%r58, %r68, 2;
	setp.eq.s32 	%p25, %r58, 0;
	mov.f64 	%fd321, 0d0000000000000000;
	sub.f64 	%fd322, %fd321, %fd320;
	selp.f64 	%fd323, %fd320, %fd322, %p25;
	mul.f64 	%fd337, %fd34, %fd323;
$L__BB71_41:
	setp.gtu.f64 	%p26, %fd1, 0d0000000000000000;
	setp.eq.f64 	%p27, %fd1, 0d0000000000000000;
	selp.f64 	%fd325, 0dFFF0000000000000, 0dFFF8000000000000, %p27;
	selp.f64 	%fd326, %fd337, %fd325, %p26;
	cvta.to.global.u64 	%rd16, %rd2;
	add.s64 	%rd18, %rd16, %rd6;
	st.global.f64 	[%rd18], %fd326;
$L__BB71_42:
	ret;

}
	// .globl	vec_copysign
.visible .entry vec_copysign(
	.param .u64 vec_copysign_param_0,
	.param .u64 .ptr .align 1 vec_copysign_param_1,
	.param .u64 .ptr .align 1 vec_copysign_param_2,
	.param .u64 .ptr .align 1 vec_copysign_param_3
)
{
	.reg .pred 	%p<2>;
	.reg .b32 	%r<5>;
	.reg .b64 	%rd<13>;
	.reg .b64 	%fd<4>;

	ld.param.u64 	%rd5, [vec_copysign_param_0];
	ld.param.u64 	%rd2, [vec_copysign_param_1];
	ld.param.u64 	%rd3, [vec_copysign_param_2];
	ld.param.u64 	%rd4, [vec_copysign_param_3];
	mov.u32 	%r1, %tid.x;
	mov.u32 	%r2, %ctaid.x;
	mov.u32 	%r3, %ntid.x;
	mad.lo.s32 	%r4, %r2, %r3, %r1;
	cvt.s64.s32 	%rd1, %r4;
	setp.le.u64 	%p1, %rd5, %rd1;
	@%p1 bra 	$L__BB72_2;
	cvta.to.global.u64 	%rd6, %rd3;
	cvta.to.global.u64 	%rd7, %rd4;
	cvta.to.global.u64 	%rd8, %rd2;
	shl.b64 	%rd9, %rd1, 3;
	add.s64 	%rd10, %rd6, %rd9;
	ld.global.f64 	%fd1, [%rd10];
	add.s64 	%rd11, %rd7, %rd9;
	ld.global.f64 	%fd2, [%rd11];
	copysign.f64 	%fd3, %fd2, %fd1;
	add.s64 	%rd12, %rd8, %rd9;
	st.global.f64 	[%rd12], %fd3;
$L__BB72_2:
	ret;

}
	// .globl	vec_fdim
.visible .entry vec_fdim(
	.param .u64 vec_fdim_param_0,
	.param .u64 .ptr .align 1 vec_fdim_param_1,
	.param .u64 .ptr .align 1 vec_fdim_param_2,
	.param .u64 .ptr .align 1 vec_fdim_param_3
)
{
	.reg .pred 	%p<3>;
	.reg .b32 	%r<5>;
	.reg .b64 	%rd<13>;
	.reg .b64 	%fd<5>;

	ld.param.u64 	%rd5, [vec_fdim_param_0];
	ld.param.u64 	%rd2, [vec_fdim_param_1];
	ld.param.u64 	%rd3, [vec_fdim_param_2];
	ld.param.u64 	%rd4, [vec_fdim_param_3];
	mov.u32 	%r1, %tid.x;
	mov.u32 	%r2, %ctaid.x;
	mov.u32 	%r3, %ntid.x;
	mad.lo.s32 	%r4, %r2, %r3, %r1;
	cvt.s64.s32 	%rd1, %r4;
	setp.le.u64 	%p1, %rd5, %rd1;
	@%p1 bra 	$L__BB73_2;
	cvta.to.global.u64 	%rd6, %rd3;
	cvta.to.global.u64 	%rd7, %rd4;
	cvta.to.global.u64 	%rd8, %rd2;
	shl.b64 	%rd9, %rd1, 3;
	add.s64 	%rd10, %rd6, %rd9;
	ld.global.f64 	%fd1, [%rd10];
	add.s64 	%rd11, %rd7, %rd9;
	ld.global.f64 	%fd2, [%rd11];
	sub.rn.f64 	%fd3, %fd1, %fd2;
	setp.le.f64 	%p2, %fd1, %fd2;
	selp.f64 	%fd4, 0d0000000000000000, %fd3, %p2;
	add.s64 	%rd12, %rd8, %rd9;
	st.global.f64 	[%rd12], %fd4;
$L__BB73_2:
	ret;

}
	// .globl	vec_fdivide
.visible .entry vec_fdivide(
	.param .u64 vec_fdivide_param_0,
	.param .u64 .ptr .align 1 vec_fdivide_param_1,
	.param .u64 .ptr .align 1 vec_fdivide_param_2,
	.param .u64 .ptr .align 1 vec_fdivide_param_3
)
{
	.reg .pred 	%p<2>;
	.reg .b32 	%r<5>;
	.reg .b64 	%rd<13>;
	.reg .b64 	%fd<4>;

	ld.param.u64 	%rd5, [vec_fdivide_param_0];
	ld.param.u64 	%rd2, [vec_fdivide_param_1];
	ld.param.u64 	%rd3, [vec_fdivide_param_2];
	ld.param.u64 	%rd4, [vec_fdivide_param_3];
	mov.u32 	%r1, %tid.x;
	mov.u32 	%r2, %ctaid.x;
	mov.u32 	%r3, %ntid.x;
	mad.lo.s32 	%r4, %r2, %r3, %r1;
	cvt.s64.s32 	%rd1, %r4;
	setp.le.u64 	%p1, %rd5, %rd1;
	@%p1 bra 	$L__BB74_2;
	cvta.to.global.u64 	%rd6, %rd3;
	cvta.to.global.u64 	%rd7, %rd4;
	cvta.to.global.u64 	%rd8, %rd2;
	shl.b64 	%rd9, %rd1, 3;
	add.s64 	%rd10, %rd6, %rd9;
	ld.global.f64 	%fd1, [%rd10];
	add.s64 	%rd11, %rd7, %rd9;
	ld.global.f64 	%fd2, [%rd11];
	div.rn.f64 	%fd3, %fd1, %fd2;
	add.s64 	%rd12, %rd8, %rd9;
	st.global.f64 	[%rd12], %fd3;
$L__BB74_2:
	ret;

}
	// .globl	vec_fmax
.visible .entry vec_fmax(
	.param .u64 vec_fmax_param_0,
	.param .u64 .ptr .align 1 vec_fmax_param_1,
	.param .u64 .ptr .align 1 vec_fmax_param_2,
	.param .u64 .ptr .align 1 vec_fmax_param_3
)
{
	.reg .pred 	%p<2>;
	.reg .b32 	%r<5>;
	.reg .b64 	%rd<13>;
	.reg .b64 	%fd<4>;

	ld.param.u64 	%rd5, [vec_fmax_param_0];
	ld.param.u64 	%rd2, [vec_fmax_param_1];
	ld.param.u64 	%rd3, [vec_fmax_param_2];
	ld.param.u64 	%rd4, [vec_fmax_param_3];
	mov.u32 	%r1, %tid.x;
	mov.u32 	%r2, %ctaid.x;
	mov.u32 	%r3, %ntid.x;
	mad.lo.s32 	%r4, %r2, %r3, %r1;
	cvt.s64.s32 	%rd1, %r4;
	setp.le.u64 	%p1, %rd5, %rd1;
	@%p1 bra 	$L__BB75_2;
	cvta.to.global.u64 	%rd6, %rd3;
	cvta.to.global.u64 	%rd7, %rd4;
	cvta.to.global.u64 	%rd8, %rd2;
	shl.b64 	%rd9, %rd1, 3;
	add.s64 	%rd10, %rd6, %rd9;
	ld.global.f64 	%fd1, [%rd10];
	add.s64 	%rd11, %rd7, %rd9;
	ld.global.f64 	%fd2, [%rd11];
	max.f64 	%fd3, %fd1, %fd2;
	add.s64 	%rd12, %rd8, %rd9;
	st.global.f64 	[%rd12], %fd3;
$L__BB75_2:
	ret;

}
	// .globl	vec_fmin
.visible .entry vec_fmin(
	.param .u64 vec_fmin_param_0,
	.param .u64 .ptr .align 1 vec_fmin_param_1,
	.param .u64 .ptr .align 1 vec_fmin_param_2,
	.param .u64 .ptr .align 1 vec_fmin_param_3
)
{
	.reg .pred 	%p<2>;
	.reg .b32 	%r<5>;
	.reg .b64 	%rd<13>;
	.reg .b64 	%fd<4>;

	ld.param.u64 	%rd5, [vec_fmin_param_0];
	ld.param.u64 	%rd2, [vec_fmin_param_1];
	ld.param.u64 	%rd3, [vec_fmin_param_2];
	ld.param.u64 	%rd4, [vec_fmin_param_3];
	mov.u32 	%r1, %tid.x;
	mov.u32 	%r2, %ctaid.x;
	mov.u32 	%r3, %ntid.x;
	mad.lo.s32 	%r4, %r2, %r3, %r1;
	cvt.s64.s32 	%rd1, %r4;
	setp.le.u64 	%p1, %rd5, %rd1;
	@%p1 bra 	$L__BB76_2;
	cvta.to.global.u64 	%rd6, %rd3;
	cvta.to.global.u64 	%rd7, %rd4;
	cvta.to.global.u64 	%rd8, %rd2;
	shl.b64 	%rd9, %rd1, 3;
	add.s64 	%rd10, %rd6, %rd9;
	ld.global.f64 	%fd1, [%rd10];
	add.s64 	%rd11, %rd7, %rd9;
	ld.global.f64 	%fd2, [%rd11];
	min.f64 	%fd3, %fd1, %fd2;
	add.s64 	%rd12, %rd8, %rd9;
	st.global.f64 	[%rd12], %fd3;
$L__BB76_2:
	ret;

}
	// .globl	vec_fmod
.visible .entry vec_fmod(
	.param .u64 vec_fmod_param_0,
	.param .u64 .ptr .align 1 vec_fmod_param_1,
	.param .u64 .ptr .align 1 vec_fmod_param_2,
	.param .u64 .ptr .align 1 vec_fmod_param_3
)
{
	.reg .pred 	%p<22>;
	.reg .b32 	%r<59>;
	.reg .b64 	%rd<55>;
	.reg .b64 	%fd<25>;

	ld.param.u64 	%rd21, [vec_fmod_param_0];
	ld.param.u64 	%rd18, [vec_fmod_param_1];
	ld.param.u64 	%rd19, [vec_fmod_param_2];
	ld.param.u64 	%rd20, [vec_fmod_param_3];
	mov.u32 	%r20, %tid.x;
	mov.u32 	%r21, %ctaid.x;
	mov.u32 	%r22, %ntid.x;
	mad.lo.s32 	%r23, %r21, %r22, %r20;
	cvt.s64.s32 	%rd1, %r23;
	setp.le.u64 	%p1, %rd21, %rd1;
	@%p1 bra 	$L__BB77_22;
	cvta.to.global.u64 	%rd22, %rd19;
	cvta.to.global.u64 	%rd23, %rd20;
	shl.b64 	%rd24, %rd1, 3;
	add.s64 	%rd25, %rd22, %rd24;
	ld.global.f64 	%fd1, [%rd25];
	add.s64 	%rd26, %rd23, %rd24;
	ld.global.f64 	%fd2, [%rd26];
	{
	.reg .b32 %temp; 
	mov.b64 	{%temp, %r24}, %fd1;
	}
	and.b32  	%r25, %r24, 2147483647;
	{
	.reg .b32 %temp; 
	mov.b64 	{%r26, %temp}, %fd1;
	}
	{
	.reg .b32 %temp; 
	mov.b64 	{%temp, %r27}, %fd2;
	}
	and.b32  	%r29, %r27, 2147483647;
	{
	.reg .b32 %temp; 
	mov.b64 	{%r30, %temp}, %fd2;
	}
	mov.b64 	%fd22, {%r26, %r25};
	mov.b64 	%fd23, {%r30, %r29};
	max.u32 	%r31, %r25, %r29;
	setp.lt.u32 	%p2, %r31, 2146435072;
	@%p2 bra 	$L__BB77_5;
	setp.num.f64 	%p18, %fd22, %fd22;
	setp.num.f64 	%p19, %fd23, %fd23;
	and.pred  	%p20, %p18, %p19;
	@%p20 bra 	$L__BB77_4;
	add.rn.f64 	%fd24, %fd1, %fd2;
	bra.uni 	$L__BB77_21;
$L__BB77_4:
	setp.eq.f64 	%p21, %fd22, 0d7FF0000000000000;
	selp.f64 	%fd24, 0dFFF8000000000000, %fd1, %p21;
	bra.uni 	$L__BB77_21;
$L__BB77_5:
	setp.eq.f64 	%p3, %fd23, 0d0000000000000000;
	mov.f64 	%fd24, 0dFFF8000000000000;
	@%p3 bra 	$L__BB77_21;
	setp.ltu.f64 	%p4, %fd22, %fd23;
	mov.f64 	%fd24, %fd1;
	@%p4 bra 	$L__BB77_21;
	{
	.reg .b32 %temp; 
	mov.b64 	{%temp, %r32}, %fd22;
	}
	shr.u32 	%r53, %r32, 20;
	{
	.reg .b32 %temp; 
	mov.b64 	{%temp, %r2}, %fd23;
	}
	shr.u32 	%r54, %r2, 20;
	setp.gt.u32 	%p5, %r32, 1048575;
	@%p5 bra 	$L__BB77_9;
	mul.f64 	%fd22, %fd22, 0d4350000000000000;
	{
	.reg .b32 %temp; 
	mov.b64 	{%temp, %r33}, %fd22;
	}
	shr.u32 	%r34, %r33, 20;
	add.s32 	%r35, %r53, %r34;
	add.s32 	%r53, %r35, -54;
$L__BB77_9:
	setp.gt.u32 	%p6, %r2, 1048575;
	@%p6 bra 	$L__BB77_11;
	mul.f64 	%fd23, %fd23, 0d4350000000000000;
	{
	.reg .b32 %temp; 
	mov.b64 	{%temp, %r36}, %fd23;
	}
	shr.u32 	%r37, %r36, 20;
	add.s32 	%r38, %r54, %r37;
	add.s32 	%r54, %r38, -54;
$L__BB77_11:
	mov.b64 	%rd28, %fd22;
	mov.b64 	%rd29, %fd23;
	and.b64  	%rd30, %rd28, 4503599627370495;
	or.b64  	%rd50, %rd30, 4503599627370496;
	and.b64  	%rd31, %rd29, 4503599627370495;
	or.b64  	%rd3, %rd31, 4503599627370496;
	sub.s32 	%r8, %r53, %r54;
	min.s32 	%r9, %r8, 0;
	add.s32 	%r39, %r54, %r9;
	sub.s32 	%r40, %r53, %r39;
	add.s32 	%r41, %r40, 1;
	and.b32  	%r10, %r41, 3;
	setp.eq.s32 	%p7, %r10, 0;
	mov.u32 	%r57, %r8;
	@%p7 bra 	$L__BB77_14;
	neg.s32 	%r55, %r10;
	mov.u32 	%r57, %r8;
$L__BB77_13:
	.pragma "nounroll";
	sub.s64 	%rd32, %rd50, %rd3;
	mov.b64 	%fd14, %rd32;
	{
	.reg .b32 %temp; 
	mov.b64 	{%temp, %r42}, %fd14;
	}
	setp.lt.s32 	%p8, %r42, 0;
	selp.b64 	%rd53, %rd50, %rd32, %p8;
	shl.b64 	%rd50, %rd53, 1;
	add.s32 	%r57, %r57, -1;
	add.s32 	%r55, %r55, 1;
	setp.ne.s32 	%p9, %r55, 0;
	@%p9 bra 	$L__BB77_13;
$L__BB77_14:
	sub.s32 	%r43, %r8, %r9;
	setp.lt.u32 	%p10, %r43, 3;
	@%p10 bra 	$L__BB77_16;
$L__BB77_15:
	sub.s64 	%rd33, %rd50, %rd3;
	mov.b64 	%fd15, %rd33;
	{
	.reg .b32 %temp; 
	mov.b64 	{%temp, %r44}, %fd15;
	}
	setp.lt.s32 	%p11, %r44, 0;
	selp.b64 	%rd34, %rd50, %rd33, %p11;
	shl.b64 	%rd35, %rd34, 1;
	sub.s64 	%rd36, %rd35, %rd3;
	mov.b64 	%fd16, %rd36;
	{
	.reg .b32 %temp; 
	mov.b64 	{%temp, %r45}, %fd16;
	}
	setp.lt.s32 	%p12, %r45, 0;
	selp.b64 	%rd37, %rd35, %rd36, %p12;
	shl.b64 	%rd38, %rd37, 1;
	sub.s64 	%rd39, %rd38, %rd3;
	mov.b64 	%fd17, %rd39;
	{
	.reg .b32 %temp; 
	mov.b64 	{%temp, %r46}, %fd17;
	}
	setp.lt.s32 	%p13, %r46, 0;
	selp.b64 	%rd40, %rd38, %rd39, %p13;
	shl.b64 	%rd41, %rd40, 1;
	sub.s64 	%rd42, %rd41, %rd3;
	mov.b64 	%fd18, %rd42;
	{
	.reg .b32 %temp; 
	mov.b64 	{%temp, %r47}, %fd18;
	}
	setp.lt.s32 	%p14, %r47, 0;
	selp.b64 	%rd53, %rd41, %rd42, %p14;
	shl.b64 	%rd50, %rd53, 1;
	add.s32 	%r18, %r57, -4;
	setp.gt.s32 	%p15, %r57, 3;
	mov.u32 	%r57, %r18;
	@%p15 bra 	$L__BB77_15;
$L__BB77_16:
	and.b64  	%rd13, %rd53, 9223372036854775807;
	setp.eq.s64 	%p16, %rd13, 0;
	mov.b64 	%rd54, 0;
	@%p16 bra 	$L__BB77_20;
	mov.b64 	%fd19, %rd13;
	mul.f64 	%fd20, %fd19, 0d4350000000000000;
	{
	.reg .b32 %temp; 
	mov.b64 	{%temp, %r48}, %fd20;
	}
	shr.u32 	%r49, %r48, 20;
	sub.s32 	%r50, 55, %r49;
	sub.s32 	%r19, %r54, %r50;
	shl.b64 	%rd14, %rd13, %r50;
	setp.gt.s32 	%p17, %r19, 0;
	@%p17 bra 	$L__BB77_19;
	sub.s32 	%r52, 1, %r19;
	shr.u64 	%rd54, %rd14, %r52;
	bra.uni 	$L__BB77_20;
$L__BB77_19:
	add.s32 	%r51, %r19, -1;
	cvt.u64.u32 	%rd44, %r51;
	shl.b64 	%rd45, %rd44, 52;
	add.s64 	%rd54, %rd45, %rd14;
$L__BB77_20:
	mov.b64 	%fd21, %rd54;
	copysign.f64 	%fd24, %fd1, %fd21;
$L__BB77_21:
	cvta.to.global.u64 	%rd46, %rd18;
	add.s64 	%rd48, %rd46, %rd24;
	st.global.f64 	[%rd48], %fd24;
$L__BB77_22:
	ret;

}
	// .globl	vec_hypot
.visible .entry vec_hypot(
	.param .u64 vec_hypot_param_0,
	.param .u64 .ptr .align 1 vec_hypot_param_1,
	.param .u64 .ptr .align 1 vec_hypot_param_2,
	.param .u64 .ptr .align 1 vec_hypot_param_3
)
{
	.reg .pred 	%p<4>;
	.reg .b32 	%r<12>;
	.reg .b64 	%rd<17>;
	.reg .b64 	%fd<26>;

	ld.param.u64 	%rd5, [vec_hypot_param_0];
	ld.param.u64 	%rd2, [vec_hypot_param_1];
	ld.param.u64 	%rd3, [vec_hypot_param_2];
	ld.param.u64 	%rd4, [vec_hypot_param_3];
	mov.u32 	%r1, %tid.x;
	mov.u32 	%r2, %ctaid.x;
	mov.u32 	%r3, %ntid.x;
	mad.lo.s32 	%r4, %r2, %r3, %r1;
	cvt.s64.s32 	%rd1, %r4;
	setp.le.u64 	%p1, %rd5, %rd1;
	@%p1 bra 	$L__BB78_2;
	cvta.to.global.u64 	%rd6, %rd3;
	cvta.to.global.u64 	%rd7, %rd4;
	cvta.to.global.u64 	%rd8, %rd2;
	shl.b64 	%rd9, %rd1, 3;
	add.s64 	%rd10, %rd6, %rd9;
	ld.global.f64 	%fd1, [%rd10];
	add.s64 	%rd11, %rd7, %rd9;
	ld.global.f64 	%fd2, [%rd11];
	abs.f64 	%fd3, %fd1;
	abs.f64 	%fd4, %fd2;
	mov.b64 	%rd12, %fd4;
	mov.b64 	%rd13, %fd3;
	min.u64 	%rd14, %rd12, %rd13;
	mov.b64 	%fd5, %rd14;
	max.u64 	%rd15, %rd13, %rd12;
	mov.b64 	%fd6, %rd15;
	{
	.reg .b32 %temp; 
	mov.b64 	{%temp, %r5}, %fd6;
	}
	and.b32  	%r6, %r5, -4194304;
	xor.b32  	%r7, %r6, 2144337920;
	mov.b32 	%r8, 0;
	mov.b64 	%fd7, {%r8, %r7};
	mul.f64 	%fd8, %fd7, %fd5;
	mul.f64 	%fd9, %fd7, %fd6;
	mul.f64 	%fd10, %fd8, %fd8;
	fma.rn.f64 	%fd11, %fd9, %fd9, %fd10;
	min.f64 	%fd12, %fd11, 0d7FEFFFFFFFFFFFFF;
	rsqrt.approx.ftz.f64 	%fd13, %fd12;
	mul.rn.f64 	%fd14, %fd13, %fd13;
	neg.f64 	%fd15, %fd14;
	fma.rn.f64 	%fd16, %fd12, %fd15, 0d3FF0000000000000;
	fma.rn.f64 	%fd17, %fd16, 0d3FD8000000000000, 0d3FE0000000000000;
	mul.rn.f64 	%fd18, %fd16, %fd13;
	fma.rn.f64 	%fd19, %fd17, %fd18, %fd13;
	mul.f64 	%fd20, %fd11, %fd19;
	or.b32  	%r9, %r6, 1048576;
	mov.b64 	%fd21, {%r8, %r9};
	mul.f64 	%fd22, %fd21, %fd20;
	setp.eq.f64 	%p2, %fd5, 0d0000000000000000;
	selp.f64 	%fd23, %fd6, %fd22, %p2;
	{
	.reg .b32 %temp; 
	mov.b64 	{%temp, %r10}, %fd5;
	}
	mov.f64 	%fd24, 0d7FF0000000000000;
	{
	.reg .b32 %temp; 
	mov.b64 	{%temp, %r11}, %fd24;
	}
	setp.lt.u32 	%p3, %r10, %r11;
	selp.f64 	%fd25, %fd23, %fd5, %p3;
	add.s64 	%rd16, %rd8, %rd9;
	st.global.f64 	[%rd16], %fd25;
$L__BB78_2:
	ret;

}
	// .globl	vec_nextafter
.visible .entry vec_nextafter(
	.param .u64 vec_nextafter_param_0,
	.param .u64 .ptr .align 1 vec_nextafter_param_1,
	.param .u64 .ptr .align 1 vec_nextafter_param_2,
	.param .u64 .ptr .align 1 vec_nextafter_param_3
)
{
	.reg .pred 	%p<15>;
	.reg .b32 	%r<5>;
	.reg .b64 	%rd<26>;
	.reg .b64 	%fd<10>;

	ld.param.u64 	%rd6, [vec_nextafter_param_0];
	ld.param.u64 	%rd3, [vec_nextafter_param_1];
	ld.param.u64 	%rd4, [vec_nextafter_param_2];
	ld.param.u64 	%rd5, [vec_nextafter_param_3];
	mov.u32 	%r1, %tid.x;
	mov.u32 	%r2, %ctaid.x;
	mov.u32 	%r3, %ntid.x;
	mad.lo.s32 	%r4, %r2, %r3, %r1;
	cvt.s64.s32 	%rd1, %r4;
	setp.le.u64 	%p1, %rd6, %rd1;
	@%p1 bra 	$L__BB79_8;
	cvta.to.global.u64 	%rd7, %rd4;
	cvta.to.global.u64 	%rd8, %rd5;
	shl.b64 	%rd9, %rd1, 3;
	add.s64 	%rd10, %rd7, %rd9;
	ld.global.f64 	%fd1, [%rd10];
	add.s64 	%rd11, %rd8, %rd9;
	ld.global.f64 	%fd9, [%rd11];
	mov.b64 	%rd2, %fd1;
	setp.num.f64 	%p2, %fd1, %fd1;
	setp.num.f64 	%p3, %fd9, %fd9;
	and.pred  	%p4, %p2, %p3;
	@%p4 bra 	$L__BB79_3;
	add.f64 	%fd9, %fd1, %fd9;
	bra.uni 	$L__BB79_7;
$L__BB79_3:
	mov.b64 	%rd12, %fd9;
	or.b64  	%rd13, %rd12, %rd2;
	and.b64  	%rd14, %rd13, 9223372036854775807;
	setp.eq.s64 	%p5, %rd14, 0;
	@%p5 bra 	$L__BB79_7;
	setp.neu.f64 	%p6, %fd1, 0d0000000000000000;
	@%p6 bra 	$L__BB79_6;
	mov.f64 	%fd8, 0d0000000000000001;
	copysign.f64 	%fd9, %fd9, %fd8;
	bra.uni 	$L__BB79_7;
$L__BB79_6:
	setp.lt.f64 	%p7, %fd1, %fd9;
	setp.lt.f64 	%p8, %fd1, 0d0000000000000000;
	and.pred  	%p9, %p8, %p7;
	selp.s64 	%rd15, -1, 0, %p9;
	add.s64 	%rd16, %rd15, %rd2;
	setp.gt.f64 	%p10, %fd1, 0d0000000000000000;
	and.pred  	%p11, %p10, %p7;
	selp.u64 	%rd17, 1, 0, %p11;
	add.s64 	%rd18, %rd16, %rd17;
	setp.gt.f64 	%p12, %fd1, %fd9;
	and.pred  	%p13, %p8, %p12;
	selp.u64 	%rd19, 1, 0, %p13;
	add.s64 	%rd20, %rd18, %rd19;
	and.pred  	%p14, %p10, %p12;
	selp.s64 	%rd21, -1, 0, %p14;
	add.s64 	%rd22, %rd20, %rd21;
	mov.b64 	%fd9, %rd22;
$L__BB79_7:
	cvta.to.global.u64 	%rd23, %rd3;
	add.s64 	%rd25, %rd23, %rd9;
	st.global.f64 	[%rd25], %fd9;
$L__BB79_8:
	ret;

}
	// .globl	vec_pow
.visible .entry vec_pow(
	.param .u64 vec_pow_param_0,
	.param .u64 .ptr .align 1 vec_pow_param_1,
	.param .u64 .ptr .align 1 vec_pow_param_2,
	.param .u64 .ptr .align 1 vec_pow_param_3
)
{
	.reg .pred 	%p<26>;
	.reg .b32 	%r<28>;
	.reg .b64 	%rd<16>;
	.reg .b64 	%fd<26>;

	ld.param.u64 	%rd6, [vec_pow_param_0];
	ld.param.u64 	%rd3, [vec_pow_param_1];
	ld.param.u64 	%rd4, [vec_pow_param_2];
	ld.param.u64 	%rd5, [vec_pow_param_3];
	mov.u32 	%r3, %tid.x;
	mov.u32 	%r4, %ctaid.x;
	mov.u32 	%r5, %ntid.x;
	mad.lo.s32 	%r6, %r4, %r5, %r3;
	cvt.s64.s32 	%rd1, %r6;
	setp.le.u64 	%p4, %rd6, %rd1;
	@%p4 bra 	$L__BB80_12;
	cvta.to.global.u64 	%rd7, %rd4;
	cvta.to.global.u64 	%rd8, %rd5;
	shl.b64 	%rd9, %rd1, 3;
	add.s64 	%rd10, %rd7, %rd9;
	ld.global.f64 	%fd1, [%rd10];
	add.s64 	%rd11, %rd8, %rd9;
	ld.global.f64 	%fd2, [%rd11];
	{
	.reg .b32 %temp; 
	mov.b64 	{%temp, %r1}, %fd1;
	}
	{
	.reg .b32 %temp; 
	mov.b64 	{%temp, %r2}, %fd2;
	}
	shr.u32 	%r7, %r2, 20;
	and.b32  	%r8, %r7, 2047;
	add.s32 	%r9, %r8, -1012;
	mov.b64 	%rd12, %fd2;
	shl.b64 	%rd2, %rd12, %r9;
	setp.eq.s64 	%p3, %rd2, -9223372036854775808;
	abs.f64 	%fd3, %fd1;
	setp.neu.f64 	%p5, %fd1, 0d0000000000000000;
	@%p5 bra 	$L__BB80_3;
	setp.eq.s64 	%p8, %rd2, -9223372036854775808;
	abs.f64 	%fd19, %fd2;
	setp.neu.f64 	%p9, %fd19, 0d3FE0000000000000;
	and.pred  	%p3, %p9, %p8;
	selp.b32 	%r10, %r1, 0, %p3;
	setp.lt.s32 	%p10, %r2, 0;
	or.b32  	%r11, %r10, 2146435072;
	selp.b32 	%r12, %r11, %r10, %p10;
	mov.b32 	%r13, 0;
	mov.b64 	%fd25, {%r13, %r12};
	bra.uni 	$L__BB80_4;
$L__BB80_3:
	{ // callseq 17, 0
	.param .b64 param0;
	st.param.f64 	[param0], %fd3;
	.param .b64 param1;
	st.param.f64 	[param1], %fd2;
	.param .b64 retval0;
	call.uni (retval0), 
	__internal_accurate_pow, 
	(
	param0, 
	param1
	);
	ld.param.f64 	%fd11, [retval0];
	} // callseq 17
	setp.lt.s32 	%p6, %r1, 0;
	cvt.rzi.f64.f64 	%fd13, %fd2;
	setp.neu.f64 	%p7, %fd2, %fd13;
	neg.f64 	%fd15, %fd11;
	selp.f64 	%fd16, %fd15, %fd11, %p3;
	selp.f64 	%fd17, %fd16, %fd11, %p6;
	selp.f64 	%fd18, 0dFFF8000000000000, %fd17, %p7;
	selp.f64 	%fd25, %fd18, %fd17, %p6;
$L__BB80_4:
	add.f64 	%fd20, %fd1, %fd2;
	{
	.reg .b32 %temp; 
	mov.b64 	{%temp, %r14}, %fd20;
	}
	and.b32  	%r15, %r14, 2146435072;
	setp.ne.s32 	%p11, %r15, 2146435072;
	@%p11 bra 	$L__BB80_11;
	setp.num.f64 	%p12, %fd1, %fd1;
	setp.num.f64 	%p13, %fd2, %fd2;
	and.pred  	%p14, %p12, %p13;
	@%p14 bra 	$L__BB80_7;
	add.rn.f64 	%fd25, %fd1, %fd2;
	bra.uni 	$L__BB80_11;
$L__BB80_7:
	abs.f64 	%fd21, %fd2;
	setp.neu.f64 	%p15, %fd21, 0d7FF0000000000000;
	@%p15 bra 	$L__BB80_9;
	setp.gt.f64 	%p20, %fd3, 0d3FF0000000000000;
	selp.b32 	%r23, 2146435072, 0, %p20;
	setp.lt.s32 	%p21, %r2, 0;
	xor.b32  	%r24, %r23, 2146435072;
	selp.b32 	%r25, %r24, %r23, %p21;
	setp.eq.f64 	%p22, %fd1, 0dBFF0000000000000;
	selp.b32 	%r26, 1072693248, %r25, %p22;
	mov.b32 	%r27, 0;
	mov.b64 	%fd25, {%r27, %r26};
	bra.uni 	$L__BB80_11;
$L__BB80_9:
	setp.neu.f64 	%p16, %fd3, 0d7FF0000000000000;
	@%p16 bra 	$L__BB80_11;
	setp.lt.s32 	%p17, %r1, 0;
	setp.lt.s32 	%p18, %r2, 0;
	selp.b32 	%r16, 0, 2146435072, %p18;
	and.b32  	%r17, %r2, 2147483647;
	setp.ne.s32 	%p19, %r17, 1071644672;
	or.b32  	%r18, %r16, -2147483648;
	selp.b32 	%r19, %r18, %r16, %p19;
	selp.b32 	%r20, %r19, %r16, %p3;
	selp.b32 	%r21, %r20, %r16, %p17;
	mov.b32 	%r22, 0;
	mov.b64 	%fd25, {%r22, %r21};
$L__BB80_11:
	setp.eq.f64 	%p23, %fd1, 0d3FF0000000000000;
	setp.eq.f64 	%p24, %fd2, 0d0000000000000000;
	selp.f64 	%fd22, 0d3FF0000000000000, %fd25, %p24;
	selp.f64 	%fd23, 0d3FF0000000000000, %fd22, %p23;
	cvta.to.global.u64 	%rd13, %rd3;
	add.s64 	%rd15, %rd13, %rd9;
	st.global.f64 	[%rd15], %fd23;
$L__BB80_12:
	ret;

}
	// .globl	vec_remainder
.visible .entry vec_remainder(
	.param .u64 vec_remainder_param_0,
	.param .u64 .ptr .align 1 vec_remainder_param_1,
	.param .u64 .ptr .align 1 vec_remainder_param_2,
	.param .u64 .ptr .align 1 vec_remainder_param_3
)
{
	.reg .pred 	%p<28>;
	.reg .b32 	%r<70>;
	.reg .b64 	%rd<55>;
	.reg .b64 	%fd<33>;

	ld.param.u64 	%rd21, [vec_remainder_param_0];
	ld.param.u64 	%rd18, [vec_remainder_param_1];
	ld.param.u64 	%rd19, [vec_remainder_param_2];
	ld.param.u64 	%rd20, [vec_remainder_param_3];
	mov.u32 	%r25, %tid.x;
	mov.u32 	%r26, %ctaid.x;
	mov.u32 	%r27, %ntid.x;
	mad.lo.s32 	%r28, %r26, %r27, %r25;
	cvt.s64.s32 	%rd1, %r28;
	setp.le.u64 	%p3, %rd21, %rd1;
	@%p3 bra 	$L__BB81_23;
	cvta.to.global.u64 	%rd22, %rd19;
	cvta.to.global.u64 	%rd23, %rd20;
	shl.b64 	%rd24, %rd1, 3;
	add.s64 	%rd25, %rd22, %rd24;
	ld.global.f64 	%fd1, [%rd25];
	add.s64 	%rd26, %rd23, %rd24;
	ld.global.f64 	%fd2, [%rd26];
	{
	.reg .b32 %temp; 
	mov.b64 	{%temp, %r1}, %fd1;
	}
	and.b32  	%r29, %r1, 2147483647;
	{
	.reg .b32 %temp; 
	mov.b64 	{%r30, %temp}, %fd1;
	}
	{
	.reg .b32 %temp; 
	mov.b64 	{%temp, %r31}, %fd2;
	}
	and.b32  	%r33, %r31, 2147483647;
	{
	.reg .b32 %temp; 
	mov.b64 	{%r34, %temp}, %fd2;
	}
	mov.b64 	%fd31, {%r30, %r29};
	mov.b64 	%fd4, {%r34, %r33};
	max.u32 	%r35, %r29, %r33;
	setp.lt.u32 	%p4, %r35, 2146435072;
	@%p4 bra 	$L__BB81_5;
	setp.num.f64 	%p23, %fd31, %fd31;
	setp.num.f64 	%p24, %fd4, %fd4;
	and.pred  	%p25, %p23, %p24;
	@%p25 bra 	$L__BB81_4;
	add.rn.f64 	%fd32, %fd1, %fd2;
	bra.uni 	$L__BB81_22;
$L__BB81_4:
	setp.eq.f64 	%p26, %fd31, 0d7FF0000000000000;
	selp.f64 	%fd32, 0dFFF8000000000000, %fd1, %p26;
	bra.uni 	$L__BB81_22;
$L__BB81_5:
	setp.eq.f64 	%p5, %fd4, 0d0000000000000000;
	mov.f64 	%fd32, 0dFFF8000000000000;
	@%p5 bra 	$L__BB81_22;
	setp.ltu.f64 	%p7, %fd31, %fd4;
	mov.pred 	%p27, -1;
	@%p7 bra 	$L__BB81_21;
	{
	.reg .b32 %temp; 
	mov.b64 	{%temp, %r36}, %fd31;
	}
	shr.u32 	%r62, %r36, 20;
	{
	.reg .b32 %temp; 
	mov.b64 	{%temp, %r3}, %fd4;
	}
	shr.u32 	%r63, %r3, 20;
	setp.gt.u32 	%p8, %r36, 1048575;
	@%p8 bra 	$L__BB81_9;
	mul.f64 	%fd31, %fd31, 0d4350000000000000;
	{
	.reg .b32 %temp; 
	mov.b64 	{%temp, %r37}, %fd31;
	}
	shr.u32 	%r38, %r37, 20;
	add.s32 	%r39, %r62, %r38;
	add.s32 	%r62, %r39, -54;
$L__BB81_9:
	setp.gt.u32 	%p9, %r3, 1048575;
	mov.f64 	%fd30, %fd4;
	@%p9 bra 	$L__BB81_11;
	mul.f64 	%fd30, %fd4, 0d4350000000000000;
	{
	.reg .b32 %temp; 
	mov.b64 	{%temp, %r40}, %fd30;
	}
	shr.u32 	%r41, %r40, 20;
	add.s32 	%r42, %r63, %r41;
	add.s32 	%r63, %r42, -54;
$L__BB81_11:
	mov.b64 	%rd28, %fd31;
	mov.b64 	%rd29, %fd30;
	and.b64  	%rd30, %rd28, 4503599627370495;
	or.b64  	%rd50, %rd30, 4503599627370496;
	and.b64  	%rd31, %rd29, 4503599627370495;
	or.b64  	%rd3, %rd31, 4503599627370496;
	sub.s32 	%r9, %r62, %r63;
	min.s32 	%r10, %r9, 0;
	add.s32 	%r44, %r63, %r10;
	sub.s32 	%r45, %r62, %r44;
	add.s32 	%r46, %r45, 1;
	and.b32  	%r11, %r46, 3;
	setp.eq.s32 	%p10, %r11, 0;
	mov.u32 	%r66, %r9;
	@%p10 bra 	$L__BB81_14;
	neg.s32 	%r64, %r11;
	mov.u32 	%r66, %r9;
$L__BB81_13:
	.pragma "nounroll";
	sub.s64 	%rd32, %rd50, %rd3;
	mov.b64 	%fd16, %rd32;
	{
	.reg .b32 %temp; 
	mov.b64 	{%temp, %r69}, %fd16;
	}
	setp.lt.s32 	%p11, %r69, 0;
	selp.b64 	%rd53, %rd50, %rd32, %p11;
	shl.b64 	%rd50, %rd53, 1;
	add.s32 	%r66, %r66, -1;
	add.s32 	%r64, %r64, 1;
	setp.ne.s32 	%p12, %r64, 0;
	@%p12 bra 	$L__BB81_13;
$L__BB81_14:
	sub.s32 	%r47, %r9, %r10;
	setp.lt.u32 	%p13, %r47, 3;
	@%p13 bra 	$L__BB81_16;
$L__BB81_15:
	sub.s64 	%rd33, %rd50, %rd3;
	mov.b64 	%fd17, %rd33;
	{
	.reg .b32 %temp; 
	mov.b64 	{%temp, %r48}, %fd17;
	}
	setp.lt.s32 	%p14, %r48, 0;
	selp.b64 	%rd34, %rd50, %rd33, %p14;
	shl.b64 	%rd35, %rd34, 1;
	sub.s64 	%rd36, %rd35, %rd3;
	mov.b64 	%fd18, %rd36;
	{
	.reg .b32 %temp; 
	mov.b64 	{%temp, %r49}, %fd18;
	}
	setp.lt.s32 	%p15, %r49, 0;
	selp.b64 	%rd37, %rd35, %rd36, %p15;
	shl.b64 	%rd38, %rd37, 1;
	sub.s64 	%rd39, %rd38, %rd3;
	mov.b64 	%fd19, %rd39;
	{
	.reg .b32 %temp; 
	mov.b64 	{%temp, %r50}, %fd19;
	}
	setp.lt.s32 	%p16, %r50, 0;
	selp.b64 	%rd40, %rd38, %rd39, %p16;
	shl.b64 	%rd41, %rd40, 1;
	sub.s64 	%rd42, %rd41, %rd3;
	mov.b64 	%fd20, %rd42;
	{
	.reg .b32 %temp; 
	mov.b64 	{%temp, %r69}, %fd20;
	}
	setp.lt.s32 	%p17, %r69, 0;
	selp.b64 	%rd53, %rd41, %rd42, %p17;
	shl.b64 	%rd50, %rd53, 1;
	add.s32 	%r22, %r66, -4;
	setp.gt.s32 	%p18, %r66, 3;
	mov.u32 	%r66, %r22;
	@%p18 bra 	$L__BB81_15;
$L__BB81_16:
	and.b64  	%rd13, %rd53, 9223372036854775807;
	setp.eq.s64 	%p19, %rd13, 0;
	mov.b64 	%rd54, 0;
	@%p19 bra 	$L__BB81_20;
	mov.b64 	%fd21, %rd13;
	mul.f64 	%fd22, %fd21, 0d4350000000000000;
	{
	.reg .b32 %temp; 
	mov.b64 	{%temp, %r51}, %fd22;
	}
	shr.u32 	%r52, %r51, 20;
	sub.s32 	%r53, 55, %r52;
	sub.s32 	%r24, %r63, %r53;
	shl.b64 	%rd14, %rd13, %r53;
	setp.gt.s32 	%p20, %r24, 0;
	@%p20 bra 	$L__BB81_19;
	sub.s32 	%r55, 1, %r24;
	shr.u64 	%rd54, %rd14, %r55;
	bra.uni 	$L__BB81_20;
$L__BB81_19:
	add.s32 	%r54, %r24, -1;
	cvt.u64.u32 	%rd44, %r54;
	shl.b64 	%rd45, %rd44, 52;
	add.s64 	%rd54, %rd45, %rd14;
$L__BB81_20:
	mov.b64 	%fd31, %rd54;
	shr.u32 	%r56, %r69, 31;
	and.b32  	%r57, %r56, 1;
	setp.eq.b32 	%p27, %r57, 1;
$L__BB81_21:
	add.f64 	%fd23, %fd31, %fd31;
	setp.leu.f64 	%p21, %fd23, %fd4;
	setp.neu.f64 	%p22, %fd23, %fd4;
	sub.f64 	%fd25, %fd31, %fd4;
	selp.f64 	%fd26, %fd31, %fd25, %p27;
	selp.f64 	%fd27, %fd31, %fd26, %p22;
	selp.f64 	%fd28, %fd27, %fd25, %p21;
	and.b32  	%r58, %r1, -2147483648;
	{
	.reg .b32 %temp; 
	mov.b64 	{%temp, %r59}, %fd28;
	}
	xor.b32  	%r60, %r59, %r58;
	{
	.reg .b32 %temp; 
	mov.b64 	{%r61, %temp}, %fd28;
	}
	mov.b64 	%fd32, {%r61, %r60};
$L__BB81_22:
	cvta.to.global.u64 	%rd46, %rd18;
	add.s64 	%rd48, %rd46, %rd24;
	st.global.f64 	[%rd48], %fd32;
$L__BB81_23:
	ret;

}
.func  (.param .align 16 .b8 func_retval0[16]) __internal_trig_reduction_slowpathd(
	.param .b64 __internal_trig_reduction_slowpathd_param_0
)
{
	.local .align 8 .b8 	__local_depot82[40];
	.reg .b64 	%SP;
	.reg .b64 	%SPL;
	.reg .pred 	%p<10>;
	.reg .b32 	%r<47>;
	.reg .b64 	%rd<74>;
	.reg .b64 	%fd<5>;

	mov.u64 	%SPL, __local_depot82;
	ld.param.f64 	%fd4, [__internal_trig_reduction_slowpathd_param_0];
	add.u64 	%rd1, %SPL, 0;
	{
	.reg .b32 %temp; 
	mov.b64 	{%temp, %r1}, %fd4;
	}
	shr.u32 	%r2, %r1, 20;
	and.b32  	%r3, %r2, 2047;
	setp.eq.s32 	%p1, %r3, 2047;
	mov.b32 	%r46, 0;
	@%p1 bra 	$L__BB82_9;
	add.s32 	%r20, %r3, -1024;
	mov.b64 	%rd20, %fd4;
	shl.b64 	%rd2, %rd20, 11;
	shr.u32 	%r4, %r20, 6;
	sub.s32 	%r45, 15, %r4;
	sub.s32 	%r21, 19, %r4;
	setp.lt.u32 	%p2, %r20, 128;
	selp.b32 	%r6, 18, %r21, %p2;
	setp.ge.s32 	%p3, %r45, %r6;
	mov.b64 	%rd70, 0;
	@%p3 bra 	$L__BB82_4;
	add.s32 	%r23, %r6, %r4;
	neg.s32 	%r43, %r23;
	or.b64  	%rd3, %rd2, -9223372036854775808;
	mov.b64 	%rd70, 0;
	mov.b32 	%r42, 0;
	mov.u64 	%rd25, __cudart_i2opi_d;
	mov.u32 	%r44, %r45;
$L__BB82_3:
	.pragma "nounroll";
	mul.wide.s32 	%rd22, %r42, 8;
	add.s64 	%rd23, %rd1, %rd22;
	mul.wide.s32 	%rd24, %r44, 8;
	add.s64 	%rd26, %rd25, %rd24;
	ld.global.nc.u64 	%rd27, [%rd26];
	{
	.reg .u32 %r0, %r1, %r2, %r3, %alo, %ahi, %blo, %bhi, %clo, %chi;
	mov.b64 	{%alo,%ahi}, %rd27;
	mov.b64 	{%blo,%bhi}, %rd3;
	mov.b64 	{%clo,%chi}, %rd70;
	mad.lo.cc.u32 	%r0, %alo, %blo, %clo;
	madc.hi.cc.u32 	%r1, %alo, %blo, %chi;
	madc.hi.u32 	%r2, %alo, %bhi, 0;
	mad.lo.cc.u32 	%r1, %alo, %bhi, %r1;
	madc.hi.cc.u32 	%r2, %ahi, %blo, %r2;
	madc.hi.u32 	%r3, %ahi, %bhi, 0;
	mad.lo.cc.u32 	%r1, %ahi, %blo, %r1;
	madc.lo.cc.u32 	%r2, %ahi, %bhi, %r2;
	addc.u32 	%r3, %r3, 0;
	mov.b64 	%rd28, {%r0,%r1};
	mov.b64 	%rd70, {%r2,%r3};
	}
	st.local.u64 	[%rd23], %rd28;
	add.s32 	%r44, %r44, 1;
	add.s32 	%r43, %r43, 1;
	add.s32 	%r42, %r42, 1;
	setp.ne.s32 	%p4, %r43, -15;
	mov.u32 	%r45, %r6;
	@%p4 bra 	$L__BB82_3;
$L__BB82_4:
	cvt.s64.s32 	%rd29, %r45;
	cvt.u64.u32 	%rd30, %r4;
	add.s64 	%rd31, %rd30, %rd29;
	shl.b64 	%rd32, %rd31, 3;
	add.s64 	%rd33, %rd1, %rd32;
	st.local.u64 	[%rd33+-120], %rd70;
	and.b32  	%r15, %r2, 63;
	ld.local.u64 	%rd72, [%rd1+16];
	ld.local.u64 	%rd71, [%rd1+24];
	setp.eq.s32 	%p5, %r15, 0;
	@%p5 bra 	$L__BB82_6;
	shl.b64 	%rd34, %rd71, %r15;
	shr.u64 	%rd35, %rd72, 1;
	xor.b32  	%r24, %r15, 63;
	shr.u64 	%rd36, %rd35, %r24;
	or.b64  	%rd71, %rd34, %rd36;
	ld.local.u64 	%rd37, [%rd1+8];
	shl.b64 	%rd38, %rd72, %r15;
	shr.u64 	%rd39, %rd37, 1;
	shr.u64 	%rd40, %rd39, %r24;
	or.b64  	%rd72, %rd38, %rd40;
$L__BB82_6:
	and.b32  	%r25, %r1, -2147483648;
	shr.u64 	%rd41, %rd71, 62;
	cvt.u32.u64 	%r26, %rd41;
	mov.b64 	{%r27, %r28}, %rd71;
	mov.b64 	{%r29, %r30}, %rd72;
	shf.l.wrap.b32 	%r31, %r30, %r27, 2;
	shf.l.wrap.b32 	%r32, %r27, %r28, 2;
	mov.b64 	%rd42, {%r31, %r32};
	shl.b64 	%rd43, %rd72, 2;
	shr.u64 	%rd44, %rd42, 63;
	cvt.u32.u64 	%r33, %rd44;
	add.s32 	%r34, %r33, %r26;
	setp.eq.s32 	%p6, %r25, 0;
	neg.s32 	%r35, %r34;
	selp.b32 	%r46, %r34, %r35, %p6;
	setp.gt.s64 	%p7, %rd42, -1;
	mov.b64 	%rd45, 0;
	{
	.reg .u32 %r0, %r1, %r2, %r3, %a0, %a1, %a2, %a3, %b0, %b1, %b2, %b3;
	mov.b64 	{%a0,%a1}, %rd45;
	mov.b64 	{%a2,%a3}, %rd45;
	mov.b64 	{%b0,%b1}, %rd43;
	mov.b64 	{%b2,%b3}, %rd42;
	sub.cc.u32 	%r0, %a0, %b0;
	subc.cc.u32 	%r1, %a1, %b1;
	subc.cc.u32 	%r2, %a2, %b2;
	subc.u32 	%r3, %a3, %b3;
	mov.b64 	%rd46, {%r0,%r1};
	mov.b64 	%rd47, {%r2,%r3};
	}
	xor.b32  	%r36, %r25, -2147483648;
	selp.b64 	%rd73, %rd42, %rd47, %p7;
	selp.b64 	%rd14, %rd43, %rd46, %p7;
	selp.b32 	%r17, %r25, %r36, %p7;
	clz.b64 	%r37, %rd73;
	cvt.u64.u32 	%rd15, %r37;
	setp.eq.s32 	%p8, %r37, 0;
	@%p8 bra 	$L__BB82_8;
	cvt.u32.u64 	%r38, %rd15;
	and.b32  	%r39, %r38, 63;
	shl.b64 	%rd48, %rd73, %r39;
	shr.u64 	%rd49, %rd14, 1;
	not.b32 	%r40, %r38;
	and.b32  	%r41, %r40, 63;
	shr.u64 	%rd50, %rd49, %r41;
	or.b64  	%rd73, %rd48, %rd50;
$L__BB82_8:
	mov.b64 	%rd51, -3958705157555305931;
	{
	.reg .u32 %r0, %r1, %r2, %r3, %alo, %ahi, %blo, %bhi;
	mov.b64 	{%alo,%ahi}, %rd73;
	mov.b64 	{%blo,%bhi}, %rd51;
	mul.lo.u32 	%r0, %alo, %blo;
	mul.hi.u32 	%r1, %alo, %blo;
	mad.lo.cc.u32 	%r1, %alo, %bhi, %r1;
	madc.hi.u32 	%r2, %alo, %bhi, 0;
	mad.lo.cc.u32 	%r1, %ahi, %blo, %r1;
	madc.hi.cc.u32 	%r2, %ahi, %blo, %r2;
	madc.hi.u32 	%r3, %ahi, %bhi, 0;
	mad.lo.cc.u32 	%r2, %ahi, %bhi, %r2;
	addc.u32 	%r3, %r3, 0;
	mov.b64 	%rd52, {%r0,%r1};
	mov.b64 	%rd53, {%r2,%r3};
	}
	setp.gt.s64 	%p9, %rd53, 0;
	{
	.reg .u32 %r0, %r1, %r2, %r3, %a0, %a1, %a2, %a3, %b0, %b1, %b2, %b3;
	mov.b64 	{%a0,%a1}, %rd52;
	mov.b64 	{%a2,%a3}, %rd53;
	mov.b64 	{%b0,%b1}, %rd52;
	mov.b64 	{%b2,%b3}, %rd53;
	add.cc.u32 	%r0, %a0, %b0;
	addc.cc.u32 	%r1, %a1, %b1;
	addc.cc.u32 	%r2, %a2, %b2;
	addc.u32 	%r3, %a3, %b3;
	mov.b64 	%rd54, {%r0,%r1};
	mov.b64 	%rd55, {%r2,%r3};
	}
	selp.b64 	%rd56, %rd55, %rd53, %p9;
	selp.s64 	%rd57, -1, 0, %p9;
	sub.s64 	%rd58, %rd57, %rd15;
	cvt.u64.u32 	%rd59, %r17;
	shl.b64 	%rd60, %rd59, 32;
	add.s64 	%rd61, %rd56, 1;
	shr.u64 	%rd62, %rd61, 10;
	add.s64 	%rd63, %rd62, 1;
	shr.u64 	%rd64, %rd63, 1;
	shl.b64 	%rd65, %rd58, 52;
	add.s64 	%rd66, %rd65, %rd64;
	add.s64 	%rd67, %rd66, 4602678819172646912;
	or.b64  	%rd68, %rd67, %rd60;
	mov.b64 	%fd4, %rd68;
$L__BB82_9:
	st.param.f64 	[func_retval0], %fd4;
	st.param.b32 	[func_retval0+8], %r46;
	ret;

}
.func  (.param .b64 func_retval0) __internal_accurate_pow(
	.param .b64 __internal_accurate_pow_param_0,
	.param .b64 __internal_accurate_pow_param_1
)
{
	.reg .pred 	%p<8>;
	.reg .b32 	%r<49>;
	.reg .b32 	%f<3>;
	.reg .b64 	%fd<109>;

	ld.param.f64 	%fd10, [__internal_accurate_pow_param_0];
	ld.param.f64 	%fd11, [__internal_accurate_pow_param_1];
	{
	.reg .b32 %temp; 
	mov.b64 	{%temp, %r46}, %fd10;
	}
	{
	.reg .b32 %temp; 
	mov.b64 	{%r45, %temp}, %fd10;
	}
	shr.u32 	%r47, %r46, 20;
	setp.gt.u32 	%p1, %r46, 1048575;
	@%p1 bra 	$L__BB83_2;
	mul.f64 	%fd12, %fd10, 0d4350000000000000;
	{
	.reg .b32 %temp; 
	mov.b64 	{%temp, %r46}, %fd12;
	}
	{
	.reg .b32 %temp; 
	mov.b64 	{%r45, %temp}, %fd12;
	}
	shr.u32 	%r16, %r46, 20;
	add.s32 	%r47, %r16, -54;
$L__BB83_2:
	add.s32 	%r48, %r47, -1023;
	and.b32  	%r17, %r46, -2146435073;
	or.b32  	%r18, %r17, 1072693248;
	mov.b64 	%fd107, {%r45, %r18};
	setp.lt.u32 	%p2, %r18, 1073127583;
	@%p2 bra 	$L__BB83_4;
	{
	.reg .b32 %temp; 
	mov.b64 	{%r19, %temp}, %fd107;
	}
	{
	.reg .b32 %temp; 
	mov.b64 	{%temp, %r20}, %fd107;
	}
	add.s32 	%r21, %r20, -1048576;
	mov.b64 	%fd107, {%r19, %r21};
	add.s32 	%r48, %r47, -1022;
$L__BB83_4:
	add.f64 	%fd13, %fd107, 0dBFF0000000000000;
	add.f64 	%fd14, %fd107, 0d3FF0000000000000;
	rcp.approx.ftz.f64 	%fd15, %fd14;
	neg.f64 	%fd16, %fd14;
	fma.rn.f64 	%fd17, %fd16, %fd15, 0d3FF0000000000000;
	fma.rn.f64 	%fd18, %fd17, %fd17, %fd17;
	fma.rn.f64 	%fd19, %fd18, %fd15, %fd15;
	mul.f64 	%fd20, %fd13, %fd19;
	fma.rn.f64 	%fd21, %fd13, %fd19, %fd20;
	mul.f64 	%fd22, %fd21, %fd21;
	fma.rn.f64 	%fd23, %fd22, 0d3EB0F5FF7D2CAFE2, 0d3ED0F5D241AD3B5A;
	fma.rn.f64 	%fd24, %fd23, %fd22, 0d3EF3B20A75488A3F;
	fma.rn.f64 	%fd25, %fd24, %fd22, 0d3F1745CDE4FAECD5;
	fma.rn.f64 	%fd26, %fd25, %fd22, 0d3F3C71C7258A578B;
	fma.rn.f64 	%fd27, %fd26, %fd22, 0d3F6249249242B910;
	fma.rn.f64 	%fd28, %fd27, %fd22, 0d3F89999999999DFB;
	sub.f64 	%fd29, %fd13, %fd21;
	add.f64 	%fd30, %fd29, %fd29;
	neg.f64 	%fd31, %fd21;
	fma.rn.f64 	%fd32, %fd31, %fd13, %fd30;
	mul.f64 	%fd33, %fd19, %fd32;
	fma.rn.f64 	%fd34, %fd22, %fd28, 0d3FB5555555555555;
	mov.f64 	%fd35, 0d3FB5555555555555;
	sub.f64 	%fd36, %fd35, %fd34;
	fma.rn.f64 	%fd37, %fd22, %fd28, %fd36;
	add.f64 	%fd38, %fd37, 0dBC46A4CB00B9E7B0;
	add.f64 	%fd39, %fd34, %fd38;
	sub.f64 	%fd40, %fd34, %fd39;
	add.f64 	%fd41, %fd38, %fd40;
	mul.rn.f64 	%fd42, %fd21, %fd21;
	neg.f64 	%fd43, %fd42;
	fma.rn.f64 	%fd44, %fd21, %fd21, %fd43;
	{
	.reg .b32 %temp; 
	mov.b64 	{%r22, %temp}, %fd33;
	}
	{
	.reg .b32 %temp; 
	mov.b64 	{%temp, %r23}, %fd33;
	}
	add.s32 	%r24, %r23, 1048576;
	mov.b64 	%fd45, {%r22, %r24};
	fma.rn.f64 	%fd46, %fd21, %fd45, %fd44;
	mul.rn.f64 	%fd47, %fd42, %fd21;
	neg.f64 	%fd48, %fd47;
	fma.rn.f64 	%fd49, %fd42, %fd21, %fd48;
	fma.rn.f64 	%fd50, %fd42, %fd33, %fd49;
	fma.rn.f64 	%fd51, %fd46, %fd21, %fd50;
	mul.rn.f64 	%fd52, %fd39, %fd47;
	neg.f64 	%fd53, %fd52;
	fma.rn.f64 	%fd54, %fd39, %fd47, %fd53;
	fma.rn.f64 	%fd55, %fd39, %fd51, %fd54;
	fma.rn.f64 	%fd56, %fd41, %fd47, %fd55;
	add.f64 	%fd57, %fd52, %fd56;
	sub.f64 	%fd58, %fd52, %fd57;
	add.f64 	%fd59, %fd56, %fd58;
	add.f64 	%fd60, %fd21, %fd57;
	sub.f64 	%fd61, %fd21, %fd60;
	add.f64 	%fd62, %fd57, %fd61;
	add.f64 	%fd63, %fd59, %fd62;
	add.f64 	%fd64, %fd33, %fd63;
	add.f64 	%fd65, %fd60, %fd64;
	sub.f64 	%fd66, %fd60, %fd65;
	add.f64 	%fd67, %fd64, %fd66;
	xor.b32  	%r25, %r48, -2147483648;
	mov.b32 	%r26, 1127219200;
	mov.b64 	%fd68, {%r25, %r26};
	mov.b32 	%r27, -2147483648;
	mov.b64 	%fd69, {%r27, %r26};
	sub.f64 	%fd70, %fd68, %fd69;
	fma.rn.f64 	%fd71, %fd70, 0d3FE62E42FEFA39EF, %fd65;
	fma.rn.f64 	%fd72, %fd70, 0dBFE62E42FEFA39EF, %fd71;
	sub.f64 	%fd73, %fd72, %fd65;
	sub.f64 	%fd74, %fd67, %fd73;
	fma.rn.f64 	%fd75, %fd70, 0d3C7ABC9E3B39803F, %fd74;
	add.f64 	%fd76, %fd71, %fd75;
	sub.f64 	%fd77, %fd71, %fd76;
	add.f64 	%fd78, %fd75, %fd77;
	{
	.reg .b32 %temp; 
	mov.b64 	{%temp, %r28}, %fd11;
	}
	{
	.reg .b32 %temp; 
	mov.b64 	{%r29, %temp}, %fd11;
	}
	shl.b32 	%r30, %r28, 1;
	setp.gt.u32 	%p3, %r30, -33554433;
	and.b32  	%r31, %r28, -15728641;
	selp.b32 	%r32, %r31, %r28, %p3;
	mov.b64 	%fd79, {%r29, %r32};
	mul.rn.f64 	%fd80, %fd76, %fd79;
	neg.f64 	%fd81, %fd80;
	fma.rn.f64 	%fd82, %fd76, %fd79, %fd81;
	fma.rn.f64 	%fd83, %fd78, %fd79, %fd82;
	add.f64 	%fd4, %fd80, %fd83;
	sub.f64 	%fd84, %fd80, %fd4;
	add.f64 	%fd5, %fd83, %fd84;
	fma.rn.f64 	%fd85, %fd4, 0d3FF71547652B82FE, 0d4338000000000000;
	{
	.reg .b32 %temp; 
	mov.b64 	{%r13, %temp}, %fd85;
	}
	mov.f64 	%fd86, 0dC338000000000000;
	add.rn.f64 	%fd87, %fd85, %fd86;
	fma.rn.f64 	%fd88, %fd87, 0dBFE62E42FEFA39EF, %fd4;
	fma.rn.f64 	%fd89, %fd87, 0dBC7ABC9E3B39803F, %fd88;
	fma.rn.f64 	%fd90, %fd89, 0d3E5ADE1569CE2BDF, 0d3E928AF3FCA213EA;
	fma.rn.f64 	%fd91, %fd90, %fd89, 0d3EC71DEE62401315;
	fma.rn.f64 	%fd92, %fd91, %fd89, 0d3EFA01997C89EB71;
	fma.rn.f64 	%fd93, %fd92, %fd89, 0d3F2A01A014761F65;
	fma.rn.f64 	%fd94, %fd93, %fd89, 0d3F56C16C1852B7AF;
	fma.rn.f64 	%fd95, %fd94, %fd89, 0d3F81111111122322;
	fma.rn.f64 	%fd96, %fd95, %fd89, 0d3FA55555555502A1;
	fma.rn.f64 	%fd97, %fd96, %fd89, 0d3FC5555555555511;
	fma.rn.f64 	%fd98, %fd97, %fd89, 0d3FE000000000000B;
	fma.rn.f64 	%fd99, %fd98, %fd89, 0d3FF0000000000000;
	fma.rn.f64 	%fd100, %fd99, %fd89, 0d3FF0000000000000;
	{
	.reg .b32 %temp; 
	mov.b64 	{%r14, %temp}, %fd100;
	}
	{
	.reg .b32 %temp; 
	mov.b64 	{%temp, %r15}, %fd100;
	}
	shl.b32 	%r33, %r13, 20;
	add.s32 	%r34, %r33, %r15;
	mov.b64 	%fd108, {%r14, %r34};
	{
	.reg .b32 %temp; 
	mov.b64 	{%temp, %r35}, %fd4;
	}
	mov.b32 	%f2, %r35;
	abs.f32 	%f1, %f2;
	setp.lt.f32 	%p4, %f1, 0f4086232B;
	@%p4 bra 	$L__BB83_7;
	setp.lt.f64 	%p5, %fd4, 0d0000000000000000;
	add.f64 	%fd101, %fd4, 0d7FF0000000000000;
	selp.f64 	%fd108, 0d0000000000000000, %fd101, %p5;
	setp.geu.f32 	%p6, %f1, 0f40874800;
	@%p6 bra 	$L__BB83_7;
	shr.u32 	%r36, %r13, 31;
	add.s32 	%r37, %r13, %r36;
	shr.s32 	%r38, %r37, 1;
	shl.b32 	%r39, %r38, 20;
	add.s32 	%r40, %r15, %r39;
	mov.b64 	%fd102, {%r14, %r40};
	sub.s32 	%r41, %r13, %r38;
	shl.b32 	%r42, %r41, 20;
	add.s32 	%r43, %r42, 1072693248;
	mov.b32 	%r44, 0;
	mov.b64 	%fd103, {%r44, %r43};
	mul.f64 	%fd108, %fd103, %fd102;
$L__BB83_7:
	abs.f64 	%fd104, %fd108;
	setp.eq.f64 	%p7, %fd104, 0d7FF0000000000000;
	fma.rn.f64 	%fd105, %fd108, %fd5, %fd108;
	selp.f64 	%fd106, %fd108, %fd105, %p7;
	st.param.f64 	[func_retval0], %fd106;
	ret;

}
.func  (.param .b64 func_retval0) __internal_lgamma_pos(
	.param .b64 __internal_lgamma_pos_param_0
)
{
	.reg .pred 	%p<12>;
	.reg .b32 	%r<47>;
	.reg .b64 	%fd<184>;

	ld.param.f64 	%fd22, [__internal_lgamma_pos_param_0];
	{
	.reg .b32 %temp; 
	mov.b64 	{%temp, %r1}, %fd22;
	}
	setp.lt.s32 	%p1, %r1, 1074266112;
	@%p1 bra 	$L__BB84_9;
	setp.lt.u32 	%p8, %r1, 1075838976;
	@%p8 bra 	$L__BB84_8;
	setp.gt.u32 	%p9, %r1, 2146435071;
	@%p9 bra 	$L__BB84_6;
	{
	.reg .b32 %temp; 
	mov.b64 	{%r30, %temp}, %fd22;
	}
	shr.u32 	%r2, %r1, 20;
	add.s32 	%r42, %r2, -1023;
	and.b32  	%r31, %r1, 1048575;
	or.b32  	%r32, %r31, 1072693248;
	mov.b64 	%fd178, {%r30, %r32};
	setp.lt.u32 	%p10, %r32, 1073127583;
	@%p10 bra 	$L__BB84_5;
	{
	.reg .b32 %temp; 
	mov.b64 	{%r33, %temp}, %fd178;
	}
	{
	.reg .b32 %temp; 
	mov.b64 	{%temp, %r34}, %fd178;
	}
	add.s32 	%r35, %r34, -1048576;
	mov.b64 	%fd178, {%r33, %r35};
	add.s32 	%r42, %r2, -1022;
$L__BB84_5:
	add.f64 	%fd129, %fd178, 0dBFF0000000000000;
	add.f64 	%fd130, %fd178, 0d3FF0000000000000;
	rcp.approx.ftz.f64 	%fd131, %fd130;
	neg.f64 	%fd132, %fd130;
	fma.rn.f64 	%fd133, %fd132, %fd131, 0d3FF0000000000000;
	fma.rn.f64 	%fd134, %fd133, %fd133, %fd133;
	fma.rn.f64 	%fd135, %fd134, %fd131, %fd131;
	mul.f64 	%fd136, %fd129, %fd135;
	fma.rn.f64 	%fd137, %fd129, %fd135, %fd136;
	mul.f64 	%fd138, %fd137, %fd137;
	fma.rn.f64 	%fd139, %fd138, 0d3EB1380B3AE80F1E, 0d3ED0EE258B7A8B04;
	fma.rn.f64 	%fd140, %fd139, %fd138, 0d3EF3B2669F02676F;
	fma.rn.f64 	%fd141, %fd140, %fd138, 0d3F1745CBA9AB0956;
	fma.rn.f64 	%fd142, %fd141, %fd138, 0d3F3C71C72D1B5154;
	fma.rn.f64 	%fd143, %fd142, %fd138, 0d3F624924923BE72D;
	fma.rn.f64 	%fd144, %fd143, %fd138, 0d3F8999999999A3C4;
	fma.rn.f64 	%fd145, %fd144, %fd138, 0d3FB5555555555554;
	sub.f64 	%fd146, %fd129, %fd137;
	add.f64 	%fd147, %fd146, %fd146;
	neg.f64 	%fd148, %fd137;
	fma.rn.f64 	%fd149, %fd148, %fd129, %fd147;
	mul.f64 	%fd150, %fd135, %fd149;
	mul.f64 	%fd151, %fd138, %fd145;
	fma.rn.f64 	%fd152, %fd151, %fd137, %fd150;
	xor.b32  	%r36, %r42, -2147483648;
	mov.b32 	%r37, 1127219200;
	mov.b64 	%fd153, {%r36, %r37};
	mov.b32 	%r38, -2147483648;
	mov.b64 	%fd154, {%r38, %r37};
	sub.f64 	%fd155, %fd153, %fd154;
	fma.rn.f64 	%fd156, %fd155, 0d3FE62E42FEFA39EF, %fd137;
	fma.rn.f64 	%fd157, %fd155, 0dBFE62E42FEFA39EF, %fd156;
	sub.f64 	%fd158, %fd157, %fd137;
	sub.f64 	%fd159, %fd152, %fd158;
	fma.rn.f64 	%fd160, %fd155, 0d3C7ABC9E3B39803F, %fd159;
	add.f64 	%fd179, %fd156, %fd160;
	bra.uni 	$L__BB84_7;
$L__BB84_6:
	fma.rn.f64 	%fd179, %fd22, 0d7FF0000000000000, 0d7FF0000000000000;
$L__BB84_7:
	rcp.approx.ftz.f64 	%fd161, %fd22;
	neg.f64 	%fd162, %fd22;
	fma.rn.f64 	%fd163, %fd162, %fd161, 0d3FF0000000000000;
	fma.rn.f64 	%fd164, %fd163, %fd163, %fd163;
	fma.rn.f64 	%fd165, %fd164, %fd161, %fd161;
	mul.f64 	%fd166, %fd165, %fd165;
	{
	.reg .b32 %temp; 
	mov.b64 	{%r39, %temp}, %fd179;
	}
	{
	.reg .b32 %temp; 
	mov.b64 	{%temp, %r40}, %fd179;
	}
	add.s32 	%r41, %r40, -1048576;
	mov.b64 	%fd167, {%r39, %r41};
	add.f64 	%fd168, %fd22, 0dBFE0000000000000;
	fma.rn.f64 	%fd169, %fd166, 0dBF5AC321034783F9, 0d3F4B68B992738FBF;
	fma.rn.f64 	%fd170, %fd169, %fd166, 0dBF4380D01E4F7B8C;
	fma.rn.f64 	%fd171, %fd170, %fd166, 0d3F4A019FA29F7264;
	fma.rn.f64 	%fd172, %fd171, %fd166, 0dBF66C16C16B2ACEC;
	fma.rn.f64 	%fd173, %fd172, %fd166, 0d3FB5555555555545;
	fma.rn.f64 	%fd174, %fd173, %fd165, 0d3FED67F1C864BEAE;
	fma.rn.f64 	%fd175, %fd167, %fd168, %fd174;
	fma.rn.f64 	%fd176, %fd167, %fd168, %fd162;
	add.f64 	%fd177, %fd176, %fd175;
	setp.eq.f64 	%p11, %fd22, 0d7FF0000000000000;
	selp.f64 	%fd183, 0d7FF0000000000000, %fd177, %p11;
	bra.uni 	$L__BB84_21;
$L__BB84_8:
	add.f64 	%fd113, %fd22, 0dC008000000000000;
	fma.rn.f64 	%fd114, %fd113, 0dC0AF7040BB18FB05, 0dC1122B7730207EF3;
	fma.rn.f64 	%fd115, %fd114, %fd113, 0dC1585A0DB81DE7D0;
	fma.rn.f64 	%fd116, %fd115, %fd113, 0dC18A992B8BA94677;
	fma.rn.f64 	%fd117, %fd116, %fd113, 0dC1AAC5CB6957CC20;
	fma.rn.f64 	%fd118, %fd117, %fd113, 0dC1BC0E2B308774BE;
	fma.rn.f64 	%fd119, %fd118, %fd113, 0dC1C6BA13DCAE7F67;
	fma.rn.f64 	%fd120, %fd119, %fd113, 0dC1CCF33B9C3D120C;
	add.f64 	%fd121, %fd113, 0dC08FF62E0BE189FE;
	fma.rn.f64 	%fd122, %fd121, %fd113, 0dC10074FACE10C93F;
	fma.rn.f64 	%fd123, %fd122, %fd113, 0dC151B662F8D75791;
	fma.rn.f64 	%fd124, %fd123, %fd113, 0dC18EE64AB4D207F7;
	fma.rn.f64 	%fd125, %fd124, %fd113, 0dC1B9051687C9951A;
	fma.rn.f64 	%fd126, %fd125, %fd113, 0dC1D2B866BF0B853D;
	fma.rn.f64 	%fd127, %fd126, %fd113, 0dC1D4E2130E9DC133;
	div.rn.f64 	%fd128, %fd120, %fd127;
	add.f64 	%fd183, %fd113, %fd128;
	bra.uni 	$L__BB84_21;
$L__BB84_9:
	setp.lt.s32 	%p2, %r1, 1073217536;
	@%p2 bra 	$L__BB84_11;
	add.f64 	%fd93, %fd22, 0dC000000000000000;
	fma.rn.f64 	%fd94, %fd93, 0d3E452636124338B3, 0dBE71FA71D78C0EE2;
	fma.rn.f64 	%fd95, %fd94, %fd93, 0d3E8D111F31E61306;
	fma.rn.f64 	%fd96, %fd95, %fd93, 0dBEA0502BBE1B2706;
	fma.rn.f64 	%fd97, %fd96, %fd93, 0d3EB06850B2970292;
	fma.rn.f64 	%fd98, %fd97, %fd93, 0dBEC108474875033D;
	fma.rn.f64 	%fd99, %fd98, %fd93, 0d3ED24ACCC62909DC;
	fma.rn.f64 	%fd100, %fd99, %fd93, 0dBEE3CB25209E63BE;
	fma.rn.f64 	%fd101, %fd100, %fd93, 0d3EF581CBBC8CDC7B;
	fma.rn.f64 	%fd102, %fd101, %fd93, 0dBF078E04B85C7597;
	fma.rn.f64 	%fd103, %fd102, %fd93, 0d3F1A12730CF45051;
	fma.rn.f64 	%fd104, %fd103, %fd93, 0dBF2D3FD354062012;
	fma.rn.f64 	%fd105, %fd104, %fd93, 0d3F40B36B0B4DE323;
	fma.rn.f64 	%fd106, %fd105, %fd93, 0dBF538AC5C6D0317A;
	fma.rn.f64 	%fd107, %fd106, %fd93, 0d3F67ADD6EAAB19FC;
	fma.rn.f64 	%fd108, %fd107, %fd93, 0dBF7E404FC20E4D5B;
	fma.rn.f64 	%fd109, %fd108, %fd93, 0d3F951322AC7DA390;
	fma.rn.f64 	%fd110, %fd109, %fd93, 0dBFB13E001A5578A3;
	fma.rn.f64 	%fd111, %fd110, %fd93, 0d3FD4A34CC4A60FA3;
	fma.rn.f64 	%fd112, %fd111, %fd93, 0d3FDB0EE6072093CF;
	mul.f64 	%fd183, %fd93, %fd112;
	bra.uni 	$L__BB84_21;
$L__BB84_11:
	setp.lt.s32 	%p3, %r1, 1072064102;
	@%p3 bra 	$L__BB84_13;
	mov.f64 	%fd70, 0d3FF0000000000000;
	sub.f64 	%fd71, %fd70, %fd22;
	fma.rn.f64 	%fd72, %fd71, 0d3F881F6D2A4C4310, 0d3FA3EB504359EB88;
	fma.rn.f64 	%fd73, %fd72, %fd71, 0d3FAE35D8DEB06317;
	fma.rn.f64 	%fd74, %fd73, %fd71, 0d3FAED469A8B6ECCE;
	fma.rn.f64 	%fd75, %fd74, %fd71, 0d3FACC1B1C357BEFE;
	fma.rn.f64 	%fd76, %fd75, %fd71, 0d3FAD7154DB67F79F;
	fma.rn.f64 	%fd77, %fd76, %fd71, 0d3FAFCC622CF2F7BB;
	fma.rn.f64 	%fd78, %fd77, %fd71, 0d3FB11747A4D1CC43;
	fma.rn.f64 	%fd79, %fd78, %fd71, 0d3FB24CE16A21B8AC;
	fma.rn.f64 	%fd80, %fd79, %fd71, 0d3FB3B1C21A7BCB00;
	fma.rn.f64 	%fd81, %fd80, %fd71, 0d3FB556723452ED57;
	fma.rn.f64 	%fd82, %fd81, %fd71, 0d3FB748C00891544F;
	fma.rn.f64 	%fd83, %fd82, %fd71, 0d3FB9A0207808CF40;
	fma.rn.f64 	%fd84, %fd83, %fd71, 0d3FBC80673B8AE26B;
	fma.rn.f64 	%fd85, %fd84, %fd71, 0d3FC010B364B7E555;
	fma.rn.f64 	%fd86, %fd85, %fd71, 0d3FC2703A1D239658;
	fma.rn.f64 	%fd87, %fd86, %fd71, 0d3FC5B40CB1137E6E;
	fma.rn.f64 	%fd88, %fd87, %fd71, 0d3FCA8B9C17AC4F03;
	fma.rn.f64 	%fd89, %fd88, %fd71, 0d3FD151322AC7CB52;
	fma.rn.f64 	%fd90, %fd89, %fd71, 0d3FD9A4D55BEAB1D4;
	fma.rn.f64 	%fd91, %fd90, %fd71, 0d3FEA51A6625307D6;
	fma.rn.f64 	%fd92, %fd91, %fd71, 0d3FE2788CFC6FB619;
	mul.f64 	%fd183, %fd71, %fd92;
	bra.uni 	$L__BB84_21;
$L__BB84_13:
	fma.rn.f64 	%fd23, %fd22, 0dBE7844988BFE6590, 0d3EA7B77CEB0625E8;
	fma.rn.f64 	%fd24, %fd23, %fd22, 0dBE998C69C8710CC4;
	fma.rn.f64 	%fd25, %fd24, %fd22, 0dBEF6527A5A11CF6E;
	fma.rn.f64 	%fd26, %fd25, %fd22, 0d3F20EC2950B1B5DE;
	fma.rn.f64 	%fd27, %fd26, %fd22, 0dBF2C4D80C24BA278;
	fma.rn.f64 	%fd28, %fd27, %fd22, 0dBF5315B4E8CC0D09;
	fma.rn.f64 	%fd29, %fd28, %fd22, 0d3F7D917F15D50020;
	fma.rn.f64 	%fd30, %fd29, %fd22, 0dBF83B4ABB41CB6FA;
	fma.rn.f64 	%fd31, %fd30, %fd22, 0dBFA59AF1275B7120;
	fma.rn.f64 	%fd32, %fd31, %fd22, 0d3FC5512321A168A0;
	fma.rn.f64 	%fd33, %fd32, %fd22, 0dBFA5815E8FDCE74C;
	fma.rn.f64 	%fd34, %fd33, %fd22, 0dBFE4FCF4026ADD1A;
	fma.rn.f64 	%fd35, %fd34, %fd22, 0d3FE2788CFC6FB5C8;
	mul.f64 	%fd36, %fd22, %fd35;
	fma.rn.f64 	%fd180, %fd36, %fd22, %fd22;
	{
	.reg .b32 %temp; 
	mov.b64 	{%temp, %r43}, %fd180;
	}
	{
	.reg .b32 %temp; 
	mov.b64 	{%r44, %temp}, %fd180;
	}
	setp.gt.s32 	%p4, %r43, 1048575;
	mov.b32 	%r45, -1023;
	@%p4 bra 	$L__BB84_15;
	mul.f64 	%fd180, %fd180, 0d4350000000000000;
	{
	.reg .b32 %temp; 
	mov.b64 	{%temp, %r43}, %fd180;
	}
	{
	.reg .b32 %temp; 
	mov.b64 	{%r44, %temp}, %fd180;
	}
	mov.b32 	%r45, -1077;
$L__BB84_15:
	add.s32 	%r18, %r43, -1;
	setp.gt.u32 	%p5, %r18, 2146435070;
	@%p5 bra 	$L__BB84_19;
	shr.u32 	%r21, %r43, 20;
	add.s32 	%r46, %r45, %r21;
	and.b32  	%r22, %r43, 1048575;
	or.b32  	%r23, %r22, 1072693248;
	mov.b64 	%fd181, {%r44, %r23};
	setp.lt.u32 	%p7, %r23, 1073127583;
	@%p7 bra 	$L__BB84_18;
	{
	.reg .b32 %temp; 
	mov.b64 	{%r24, %temp}, %fd181;
	}
	{
	.reg .b32 %temp; 
	mov.b64 	{%temp, %r25}, %fd181;
	}
	add.s32 	%r26, %r25, -1048576;
	mov.b64 	%fd181, {%r24, %r26};
	add.s32 	%r46, %r46, 1;
$L__BB84_18:
	add.f64 	%fd38, %fd181, 0dBFF0000000000000;
	add.f64 	%fd39, %fd181, 0d3FF0000000000000;
	rcp.approx.ftz.f64 	%fd40, %fd39;
	neg.f64 	%fd41, %fd39;
	fma.rn.f64 	%fd42, %fd41, %fd40, 0d3FF0000000000000;
	fma.rn.f64 	%fd43, %fd42, %fd42, %fd42;
	fma.rn.f64 	%fd44, %fd43, %fd40, %fd40;
	mul.f64 	%fd45, %fd38, %fd44;
	fma.rn.f64 	%fd46, %fd38, %fd44, %fd45;
	mul.f64 	%fd47, %fd46, %fd46;
	fma.rn.f64 	%fd48, %fd47, 0d3EB1380B3AE80F1E, 0d3ED0EE258B7A8B04;
	fma.rn.f64 	%fd49, %fd48, %fd47, 0d3EF3B2669F02676F;
	fma.rn.f64 	%fd50, %fd49, %fd47, 0d3F1745CBA9AB0956;
	fma.rn.f64 	%fd51, %fd50, %fd47, 0d3F3C71C72D1B5154;
	fma.rn.f64 	%fd52, %fd51, %fd47, 0d3F624924923BE72D;
	fma.rn.f64 	%fd53, %fd52, %fd47, 0d3F8999999999A3C4;
	fma.rn.f64 	%fd54, %fd53, %fd47, 0d3FB5555555555554;
	sub.f64 	%fd55, %fd38, %fd46;
	add.f64 	%fd56, %fd55, %fd55;
	neg.f64 	%fd57, %fd46;
	fma.rn.f64 	%fd58, %fd57, %fd38, %fd56;
	mul.f64 	%fd59, %fd44, %fd58;
	mul.f64 	%fd60, %fd47, %fd54;
	fma.rn.f64 	%fd61, %fd60, %fd46, %fd59;
	xor.b32  	%r27, %r46, -2147483648;
	mov.b32 	%r28, 1127219200;
	mov.b64 	%fd62, {%r27, %r28};
	mov.b32 	%r29, -2147483648;
	mov.b64 	%fd63, {%r29, %r28};
	sub.f64 	%fd64, %fd62, %fd63;
	fma.rn.f64 	%fd65, %fd64, 0d3FE62E42FEFA39EF, %fd46;
	fma.rn.f64 	%fd66, %fd64, 0dBFE62E42FEFA39EF, %fd65;
	sub.f64 	%fd67, %fd66, %fd46;
	sub.f64 	%fd68, %fd61, %fd67;
	fma.rn.f64 	%fd69, %fd64, 0d3C7ABC9E3B39803F, %fd68;
	add.f64 	%fd182, %fd65, %fd69;
	bra.uni 	$L__BB84_20;
$L__BB84_19:
	fma.rn.f64 	%fd37, %fd180, 0d7FF0000000000000, 0d7FF0000000000000;
	{
	.reg .b32 %temp; 
	mov.b64 	{%temp, %r19}, %fd180;
	}
	and.b32  	%r20, %r19, 2147483647;
	setp.eq.s32 	%p6, %r20, 0;
	selp.f64 	%fd182, 0dFFF0000000000000, %fd37, %p6;
$L__BB84_20:
	neg.f64 	%fd183, %fd182;
$L__BB84_21:
	st.param.f64 	[func_retval0], %fd183;
	ret;

}


// ===== COMPILED SASS (sm_100) =====

	.target	sm_100

	.elftype	@"ET_EXEC"


//--------------------- .note.nv.tkinfo           --------------------------
	.section	.note.nv.tkinfo,"",@"SHT_NOTE"
	.sectionflags	@"SHF_NOTE_NV_TKINFO"
	.tkinfo
        /*0018*/ 	.word	0x00000002
        /*0030*/ 	.string	""
        /*0030*/ 	.string	"ptxas"
        /*0030*/ 	.string	"Cuda compilation tools, release 13.0, V13.0.88"
        /*0030*/ 	.string	"Build cuda_13.0.r13.0/compiler.36424714_0"
        /*0030*/ 	.string	"-arch sm_100 -m 64 "



//--------------------- .note.nv.cuinfo           --------------------------
	.section	.note.nv.cuinfo,"",@"SHT_NOTE"
	.sectionflags	@"SHF_NOTE_NV_CUINFO"
        /*0018*/ 	.short	0x0002
        /*001a*/ 	.short	0x0064
        /*001c*/ 	.short	0x0082
	.zero		2


//--------------------- .nv.info                  --------------------------
	.section	.nv.info,"",@"SHT_CUDA_INFO"
	.align	4


	//----- nvinfo : EIATTR_REGCOUNT
	.align		4
        /*0000*/ 	.byte	0x04, 0x2f
        /*0002*/ 	.short	(.L_3 - .L_2)
	.align		4
.L_2:
        /*0004*/ 	.word	index@(vec_set)
        /*0008*/ 	.word	0x00000008


	//----- nvinfo : EIATTR_FRAME_SIZE
	.align		4
.L_3:
        /*000c*/ 	.byte	0x04, 0x11
        /*000e*/ 	.short	(.L_5 - .L_4)
	.align		4
.L_4:
        /*0010*/ 	.word	index@(vec_set)
        /*0014*/ 	.word	0x00000000


	//----- nvinfo : EIATTR_REGCOUNT
	.align		4
.L_5:
        /*0018*/ 	.byte	0x04, 0x2f
        /*001a*/ 	.short	(.L_7 - .L_6)
	.align		4
.L_6:
        /*001c*/ 	.word	index@(vec_add)
        /*0020*/ 	.word	0x0000000c


	//----- nvinfo : EIATTR_FRAME_SIZE
	.align		4
.L_7:
        /*0024*/ 	.byte	0x04, 0x11
        /*0026*/ 	.short	(.L_9 - .L_8)
	.align		4
.L_8:
        /*0028*/ 	.word	index@(vec_add)
        /*002c*/ 	.word	0x00000000


	//----- nvinfo : EIATTR_REGCOUNT
	.align		4
.L_9:
        /*0030*/ 	.byte	0x04, 0x2f
        /*0032*/ 	.short	(.L_11 - .L_10)
	.align		4
.L_10:
        /*0034*/ 	.word	index@(vec_sub)
        /*0038*/ 	.word	0x0000000c


	//----- nvinfo : EIATTR_FRAME_SIZE
	.align		4
.L_11:
        /*003c*/ 	.byte	0x04, 0x11
        /*003e*/ 	.short	(.L_13 - .L_12)
	.align		4
.L_12:
        /*0040*/ 	.word	index@(vec_sub)
        /*0044*/ 	.word	0x00000000


	//----- nvinfo : EIATTR_REGCOUNT
	.align		4
.L_13:
        /*0048*/ 	.byte	0x04, 0x2f
        /*004a*/ 	.short	(.L_15 - .L_14)
	.align		4
.L_14:
        /*004c*/ 	.word	index@(vec_mul)
        /*0050*/ 	.word	0x0000000c


	//----- nvinfo : EIATTR_FRAME_SIZE
	.align		4
.L_15:
        /*0054*/ 	.byte	0x04, 0x11
        /*0056*/ 	.short	(.L_17 - .L_16)
	.align		4
.L_16:
        /*0058*/ 	.word	index@(vec_mul)
        /*005c*/ 	.word	0x00000000


	//----- nvinfo : EIATTR_REGCOUNT
	.align		4
.L_17:
        /*0060*/ 	.byte	0x04, 0x2f
        /*0062*/ 	.short	(.L_19 - .L_18)
	.align		4
.L_18:
        /*0064*/ 	.word	index@(vec_div)
        /*0068*/ 	.word	0x0000001a


	//----- nvinfo : EIATTR_FRAME_SIZE
	.align		4
.L_19:
        /*006c*/ 	.byte	0x04, 0x11
        /*006e*/ 	.short	(.L_21 - .L_20)
	.align		4
.L_20:
        /*0070*/ 	.word	index@($__internal_25_$__cuda_sm20_div_rn_f64_full)
        /*0074*/ 	.word	0x00000000


	//----- nvinfo : EIATTR_FRAME_SIZE
	.align		4
.L_21:
        /*0078*/ 	.byte	0x04, 0x11
        /*007a*/ 	.short	(.L_23 - .L_22)
	.align		4
.L_22:
        /*007c*/ 	.word	index@(vec_div)
        /*0080*/ 	.word	0x00000000


	//----- nvinfo : EIATTR_REGCOUNT
	.align		4
.L_23:
        /*0084*/ 	.byte	0x04, 0x2f
        /*0086*/ 	.short	(.L_25 - .L_24)
	.align		4
.L_24:
        /*0088*/ 	.word	index@(vec_negate)
        /*008c*/ 	.word	0x0000000a


	//----- nvinfo : EIATTR_FRAME_SIZE
	.align		4
.L_25:
        /*0090*/ 	.byte	0x04, 0x11
        /*0092*/ 	.short	(.L_27 - .L_26)
	.align		4
.L_26:
        /*0094*/ 	.word	index@(vec_negate)
        /*0098*/ 	.word	0x00000000


	//----- nvinfo : EIATTR_REGCOUNT
	.align		4
.L_27:
        /*009c*/ 	.byte	0x04, 0x2f
        /*009e*/ 	.short	(.L_29 - .L_28)
	.align		4
.L_28:
        /*00a0*/ 	.word	index@(vec_addScalar)
        /*00a4*/ 	.word	0x0000000a


	//----- nvinfo : EIATTR_FRAME_SIZE
	.align		4
.L_29:
        /*00a8*/ 	.byte	0x04, 0x11
        /*00aa*/ 	.short	(.L_31 - .L_30)
	.align		4
.L_30:
        /*00ac*/ 	.word	index@(vec_addScalar)
        /*00b0*/ 	.word	0x00000000


	//----- nvinfo : EIATTR_REGCOUNT
	.align		4
.L_31:
        /*00b4*/ 	.byte	0x04, 0x2f
        /*00b6*/ 	.short	(.L_33 - .L_32)
	.align		4
.L_32:
        /*00b8*/ 	.word	index@(vec_subScalar)
        /*00bc*/ 	.word	0x0000000a


	//----- nvinfo : EIATTR_FRAME_SIZE
	.align		4
.L_33:
        /*00c0*/ 	.byte	0x04, 0x11
        /*00c2*/ 	.short	(.L_35 - .L_34)
	.align		4
.L_34:
        /*00c4*/ 	.word	index@(vec_subScalar)
        /*00c8*/ 	.word	0x00000000


	//----- nvinfo : EIATTR_REGCOUNT
	.align		4
.L_35:
        /*00cc*/ 	.byte	0x04, 0x2f
        /*00ce*/ 	.short	(.L_37 - .L_36)
	.align		4
.L_36:
        /*00d0*/ 	.word	index@(vec_mulScalar)
        /*00d4*/ 	.word	0x0000000a


	//----- nvinfo : EIATTR_FRAME_SIZE
	.align		4
.L_37:
        /*00d8*/ 	.byte	0x04, 0x11
        /*00da*/ 	.short	(.L_39 - .L_38)
	.align		4
.L_38:
        /*00dc*/ 	.word	index@(vec_mulScalar)
        /*00e0*/ 	.word	0x00000000


	//----- nvinfo : EIATTR_REGCOUNT
	.align		4
.L_39:
        /*00e4*/ 	.byte	0x04, 0x2f
        /*00e6*/ 	.short	(.L_41 - .L_40)
	.align		4
.L_40:
        /*00e8*/ 	.word	index@(vec_divScalar)
        /*00ec*/ 	.word	0x0000001b


	//----- nvinfo : EIATTR_FRAME_SIZE
	.align		4
.L_41:
        /*00f0*/ 	.byte	0x04, 0x11
        /*00f2*/ 	.short	(.L_43 - .L_42)
	.align		4
.L_42:
        /*00f4*/ 	.word	index@($__internal_24_$__cuda_sm20_div_rn_f64_full)
        /*00f8*/ 	.word	0x00000000


	//----- nvinfo : EIATTR_FRAME_SIZE
	.align		4
.L_43:
        /*00fc*/ 	.byte	0x04, 0x11
        /*00fe*/ 	.short	(.L_45 - .L_44)
	.align		4
.L_44:
        /*0100*/ 	.word	index@(vec_divScalar)
        /*0104*/ 	.word	0x00000000


	//----- nvinfo : EIATTR_REGCOUNT
	.align		4
.L_45:
        /*0108*/ 	.byte	0x04, 0x2f
        /*010a*/ 	.short	(.L_47 - .L_46)
	.align		4
.L_46:
        /*010c*/ 	.word	index@(vec_scalarAdd)
        /*0110*/ 	.word	0x0000000a


	//----- nvinfo : EIATTR_FRAME_SIZE
	.align		4
.L_47:
        /*0114*/ 	.byte	0x04, 0x11
        /*0116*/ 	.short	(.L_49 - .L_48)
	.align		4
.L_48:
        /*0118*/ 	.word	index@(vec_scalarAdd)
        /*011c*/ 	.word	0x00000000


	//----- nvinfo : EIATTR_REGCOUNT
	.align		4
.L_49:
        /*0120*/ 	.byte	0x04, 0x2f
        /*0122*/ 	.short	(.L_51 - .L_50)
	.align		4
.L_50:
        /*0124*/ 	.word	index@(vec_scalarSub)
        /*0128*/ 	.word	0x0000000a


	//----- nvinfo : EIATTR_FRAME_SIZE
	.align		4
.L_51:
        /*012c*/ 	.byte	0x04, 0x11
        /*012e*/ 	.short	(.L_53 - .L_52)
	.align		4
.L_52:
        /*0130*/ 	.word	index@(vec_scalarSub)
        /*0134*/ 	.word	0x00000000


	//----- nvinfo : EIATTR_REGCOUNT
	.align		4
.L_53:
        /*0138*/ 	.byte	0x04, 0x2f
        /*013a*/ 	.short	(.L_55 - .L_54)
	.align		4
.L_54:
        /*013c*/ 	.word	index@(vec_scalarMul)
        /*0140*/ 	.word	0x0000000a


	//----- nvinfo : EIATTR_FRAME_SIZE
	.align		4
.L_55:
        /*0144*/ 	.byte	0x04, 0x11
        /*0146*/ 	.short	(.L_57 - .L_56)
	.align		4
.L_56:
        /*0148*/ 	.word	index@(vec_scalarMul)
        /*014c*/ 	.word	0x00000000


	//----- nvinfo : EIATTR_REGCOUNT
	.align		4
.L_57:
        /*0150*/ 	.byte	0x04, 0x2f
        /*0152*/ 	.short	(.L_59 - .L_58)
	.align		4
.L_58:
        /*0154*/ 	.word	index@(vec_scalarDiv)
        /*0158*/ 	.word	0x0000001a


	//----- nvinfo : EIATTR_FRAME_SIZE
	.align		4
.L_59:
        /*015c*/ 	.byte	0x04, 0x11
        /*015e*/ 	.short	(.L_61 - .L_60)
	.align		4
.L_60:
        /*0160*/ 	.word	index@($__internal_23_$__cuda_sm20_div_rn_f64_full)
        /*0164*/ 	.word	0x00000000


	//----- nvinfo : EIATTR_FRAME_SIZE
	.align		4
.L_61:
        /*0168*/ 	.byte	0x04, 0x11
        /*016a*/ 	.short	(.L_63 - .L_62)
	.align		4
.L_62:
        /*016c*/ 	.word	index@(vec_scalarDiv)
        /*0170*/ 	.word	0x00000000


	//----- nvinfo : EIATTR_REGCOUNT
	.align		4
.L_63:
        /*0174*/ 	.byte	0x04, 0x2f
        /*0176*/ 	.short	(.L_65 - .L_64)
	.align		4
.L_64:
        /*0178*/ 	.word	index@(vec_lt)
        /*017c*/ 	.word	0x0000000c


	//----- nvinfo : EIATTR_FRAME_SIZE
	.align		4
.L_65:
        /*0180*/ 	.byte	0x04, 0x11
        /*0182*/ 	.short	(.L_67 - .L_66)
	.align		4
.L_66:
        /*0184*/ 	.word	index@(vec_lt)
        /*0188*/ 	.word	0x00000000


	//----- nvinfo : EIATTR_REGCOUNT
	.align		4
.L_67:
        /*018c*/ 	.byte	0x04, 0x2f
        /*018e*/ 	.short	(.L_69 - .L_68)
	.align		4
.L_68:
        /*0190*/ 	.word	index@(vec_lte)
        /*0194*/ 	.word	0x0000000c


	//----- nvinfo : EIATTR_FRAME_SIZE
	.align		4
.L_69:
        /*0198*/ 	.byte	0x04, 0x11
        /*019a*/ 	.short	(.L_71 - .L_70)
	.align		4
.L_70:
        /*019c*/ 	.word	index@(vec_lte)
        /*01a0*/ 	.word	0x00000000


	//----- nvinfo : EIATTR_REGCOUNT
	.align		4
.L_71:
        /*01a4*/ 	.byte	0x04, 0x2f
        /*01a6*/ 	.short	(.L_73 - .L_72)
	.align		4
.L_72:
        /*01a8*/ 	.word	index@(vec_eq)
        /*01ac*/ 	.word	0x0000000c


	//----- nvinfo : EIATTR_FRAME_SIZE
	.align		4
.L_73:
        /*01b0*/ 	.byte	0x04, 0x11
        /*01b2*/ 	.short	(.L_75 - .L_74)
	.align		4
.L_74:
        /*01b4*/ 	.word	index@(vec_eq)
        /*01b8*/ 	.word	0x00000000


	//----- nvinfo : EIATTR_REGCOUNT
	.align		4
.L_75:
        /*01bc*/ 	.byte	0x04, 0x2f
        /*01be*/ 	.short	(.L_77 - .L_76)
	.align		4
.L_76:
        /*01c0*/ 	.word	index@(vec_gte)
        /*01c4*/ 	.word	0x0000000c


	//----- nvinfo : EIATTR_FRAME_SIZE
	.align		4
.L_77:
        /*01c8*/ 	.byte	0x04, 0x11
        /*01ca*/ 	.short	(.L_79 - .L_78)
	.align		4
.L_78:
        /*01cc*/ 	.word	index@(vec_gte)
        /*01d0*/ 	.word	0x00000000


	//----- nvinfo : EIATTR_REGCOUNT
	.align		4
.L_79:
        /*01d4*/ 	.byte	0x04, 0x2f
        /*01d6*/ 	.short	(.L_81 - .L_80)
	.align		4
.L_80:
        /*01d8*/ 	.word	index@(vec_gt)
        /*01dc*/ 	.word	0x0000000c


	//----- nvinfo : EIATTR_FRAME_SIZE
	.align		4
.L_81:
        /*01e0*/ 	.byte	0x04, 0x11
        /*01e2*/ 	.short	(.L_83 - .L_82)
	.align		4
.L_82:
        /*01e4*/ 	.word	index@(vec_gt)
        /*01e8*/ 	.word	0x00000000


	//----- nvinfo : EIATTR_REGCOUNT
	.align		4
.L_83:
        /*01ec*/ 	.byte	0x04, 0x2f
        /*01ee*/ 	.short	(.L_85 - .L_84)
	.align		4
.L_84:
        /*01f0*/ 	.word	index@(vec_ne)
        /*01f4*/ 	.word	0x0000000c


	//----- nvinfo : EIATTR_FRAME_SIZE
	.align		4
.L_85:
        /*01f8*/ 	.byte	0x04, 0x11
        /*01fa*/ 	.short	(.L_87 - .L_86)
	.align		4
.L_86:
        /*01fc*/ 	.word	index@(vec_ne)
        /*0200*/ 	.word	0x00000000


	//----- nvinfo : EIATTR_REGCOUNT
	.align		4
.L_87:
        /*0204*/ 	.byte	0x04, 0x2f
        /*0206*/ 	.short	(.L_89 - .L_88)
	.align		4
.L_88:
        /*0208*/ 	.word	index@(vec_ltScalar)
        /*020c*/ 	.word	0x0000000a


	//----- nvinfo : EIATTR_FRAME_SIZE
	.align		4
.L_89:
        /*0210*/ 	.byte	0x04, 0x11
        /*0212*/ 	.short	(.L_91 - .L_90)
	.align		4
.L_90:
        /*0214*/ 	.word	index@(vec_ltScalar)
        /*0218*/ 	.word	0x00000000


	//----- nvinfo : EIATTR_REGCOUNT
	.align		4
.L_91:
        /*021c*/ 	.byte	0x04, 0x2f
        /*021e*/ 	.short	(.L_93 - .L_92)
	.align		4
.L_92:
        /*0220*/ 	.word	index@(vec_lteScalar)
        /*0224*/ 	.word	0x0000000a


	//----- nvinfo : EIATTR_FRAME_SIZE
	.align		4
.L_93:
        /*0228*/ 	.byte	0x04, 0x11
        /*022a*/ 	.short	(.L_95 - .L_94)
	.align		4
.L_94:
        /*022c*/ 	.word	index@(vec_lteScalar)
        /*0230*/ 	.word	0x00000000


	//----- nvinfo : EIATTR_REGCOUNT
	.align		4
.L_95:
        /*0234*/ 	.byte	0x04, 0x2f
        /*0236*/ 	.short	(.L_97 - .L_96)
	.align		4
.L_96:
        /*0238*/ 	.word	index@(vec_eqScalar)
        /*023c*/ 	.word	0x0000000a


	//----- nvinfo : EIATTR_FRAME_SIZE
	.align		4
.L_97:
        /*0240*/ 	.byte	0x04, 0x11
        /*0242*/ 	.short	(.L_99 - .L_98)
	.align		4
.L_98:
        /*0244*/ 	.word	index@(vec_eqScalar)
        /*0248*/ 	.word	0x00000000


	//----- nvinfo : EIATTR_REGCOUNT
	.align		4
.L_99:
        /*024c*/ 	.byte	0x04, 0x2f
        /*024e*/ 	.short	(.L_101 - .L_100)
	.align		4
.L_100:
        /*0250*/ 	.word	index@(vec_gteScalar)
        /*0254*/ 	.word	0x0000000a


	//----- nvinfo : EIATTR_FRAME_SIZE
	.align		4
.L_101:
        /*0258*/ 	.byte	0x04, 0x11
        /*025a*/ 	.short	(.L_103 - .L_102)
	.align		4
.L_102:
        /*025c*/ 	.word	index@(vec_gteScalar)
        /*0260*/ 	.word	0x00000000


	//----- nvinfo : EIATTR_REGCOUNT
	.align		4
.L_103:
        /*0264*/ 	.byte	0x04, 0x2f
        /*0266*/ 	.short	(.L_105 - .L_104)
	.align		4
.L_104:
        /*0268*/ 	.word	index@(vec_gtScalar)
        /*026c*/ 	.word	0x0000000a


	//----- nvinfo : EIATTR_FRAME_SIZE
	.align		4
.L_105:
        /*0270*/ 	.byte	0x04, 0x11
        /*0272*/ 	.short	(.L_107 - .L_106)
	.align		4
.L_106:
        /*0274*/ 	.word	index@(vec_gtScalar)
        /*0278*/ 	.word	0x00000000


	//----- nvinfo : EIATTR_REGCOUNT
	.align		4
.L_107:
        /*027c*/ 	.byte	0x04, 0x2f
        /*027e*/ 	.short	(.L_109 - .L_108)
	.align		4
.L_108:
        /*0280*/ 	.word	index@(vec_neScalar)
        /*0284*/ 	.word	0x0000000a


	//----- nvinfo : EIATTR_FRAME_SIZE
	.align		4
.L_109:
        /*0288*/ 	.byte	0x04, 0x11
        /*028a*/ 	.short	(.L_111 - .L_110)
	.align		4
.L_110:
        /*028c*/ 	.word	index@(vec_neScalar)
        /*0290*/ 	.word	0x00000000


	//----- nvinfo : EIATTR_REGCOUNT
	.align		4
.L_111:
        /*0294*/ 	.byte	0x04, 0x2f
        /*0296*/ 	.short	(.L_113 - .L_112)
	.align		4
.L_112:
        /*0298*/ 	.word	index@(vec_acos)
        /*029c*/ 	.word	0x00000016


	//----- nvinfo : EIATTR_FRAME_SIZE
	.align		4
.L_113:
        /*02a0*/ 	.byte	0x04, 0x11
        /*02a2*/ 	.short	(.L_115 - .L_114)
	.align		4
.L_114:
        /*02a4*/ 	.word	index@(vec_acos)
        /*02a8*/ 	.word	0x00000000


	//----- nvinfo : EIATTR_REGCOUNT
	.align		4
.L_115:
        /*02ac*/ 	.byte	0x04, 0x2f
        /*02ae*/ 	.short	(.L_117 - .L_116)
	.align		4
.L_116:
        /*02b0*/ 	.word	index@(vec_acosh)
        /*02b4*/ 	.word	0x0000001b


	//----- nvinfo : EIATTR_FRAME_SIZE
	.align		4
.L_117:
        /*02b8*/ 	.byte	0x04, 0x11
        /*02ba*/ 	.short	(.L_119 - .L_118)
	.align		4
.L_118:
        /*02bc*/ 	.word	index@($__internal_22_$__cuda_sm20_div_rn_f64_full)
        /*02c0*/ 	.word	0x00000000


	//----- nvinfo : EIATTR_FRAME_SIZE
	.align		4
.L_119:
        /*02c4*/ 	.byte	0x04, 0x11
        /*02c6*/ 	.short	(.L_121 - .L_120)
	.align		4
.L_120:
        /*02c8*/ 	.word	index@(vec_acosh)
        /*02cc*/ 	.word	0x00000000


	//----- nvinfo : EIATTR_REGCOUNT
	.align		4
.L_121:
        /*02d0*/ 	.byte	0x04, 0x2f
        /*02d2*/ 	.short	(.L_123 - .L_122)
	.align		4
.L_122:
        /*02d4*/ 	.word	index@(vec_asin)
        /*02d8*/ 	.word	0x00000014


	//----- nvinfo : EIATTR_FRAME_SIZE
	.align		4
.L_123:
        /*02dc*/ 	.byte	0x04, 0x11
        /*02de*/ 	.short	(.L_125 - .L_124)
	.align		4
.L_124:
        /*02e0*/ 	.word	index@(vec_asin)
        /*02e4*/ 	.word	0x00000000


	//----- nvinfo : EIATTR_REGCOUNT
	.align		4
.L_125:
        /*02e8*/ 	.byte	0x04, 0x2f
        /*02ea*/ 	.short	(.L_127 - .L_126)
	.align		4
.L_126:
        /*02ec*/ 	.word	index@(vec_asinh)
        /*02f0*/ 	.word	0x0000001d


	//----- nvinfo : EIATTR_FRAME_SIZE
	.align		4
.L_127:
        /*02f4*/ 	.byte	0x04, 0x11
        /*02f6*/ 	.short	(.L_129 - .L_128)
	.align		4
.L_128:
        /*02f8*/ 	.word	index@($__internal_21_$__cuda_sm20_div_rn_f64_full)
        /*02fc*/ 	.word	0x00000000


	//----- nvinfo : EIATTR_FRAME_SIZE
	.align		4
.L_129:
        /*0300*/ 	.byte	0x04, 0x11
        /*0302*/ 	.short	(.L_131 - .L_130)
	.align		4
.L_130:
        /*0304*/ 	.word	index@(vec_asinh)
        /*0308*/ 	.word	0x00000000


	//----- nvinfo : EIATTR_REGCOUNT
	.align		4
.L_131:
        /*030c*/ 	.byte	0x04, 0x2f
        /*030e*/ 	.short	(.L_133 - .L_132)
	.align		4
.L_132:
        /*0310*/ 	.word	index@(vec_atan)
        /*0314*/ 	.word	0x0000000e


	//----- nvinfo : EIATTR_FRAME_SIZE
	.align		4
.L_133:
        /*0318*/ 	.byte	0x04, 0x11
        /*031a*/ 	.short	(.L_135 - .L_134)
	.align		4
.L_134:
        /*031c*/ 	.word	index@(vec_atan)
        /*0320*/ 	.word	0x00000000


	//----- nvinfo : EIATTR_REGCOUNT
	.align		4
.L_135:
        /*0324*/ 	.byte	0x04, 0x2f
        /*0326*/ 	.short	(.L_137 - .L_136)
	.align		4
.L_136:
        /*0328*/ 	.word	index@(vec_atanh)
        /*032c*/ 	.word	0x0000001d


	//----- nvinfo : EIATTR_FRAME_SIZE
	.align		4
.L_137:
        /*0330*/ 	.byte	0x04, 0x11
        /*0332*/ 	.short	(.L_139 - .L_138)
	.align		4
.L_138:
        /*0334*/ 	.word	index@($__internal_20_$__cuda_sm20_div_rn_f64_full)
        /*0338*/ 	.word	0x00000000


	//----- nvinfo : EIATTR_FRAME_SIZE
	.align		4
.L_139:
        /*033c*/ 	.byte	0x04, 0x11
        /*033e*/ 	.short	(.L_141 - .L_140)
	.align		4
.L_140:
        /*0340*/ 	.word	index@(vec_atanh)
        /*0344*/ 	.word	0x00000000


	//----- nvinfo : EIATTR_REGCOUNT
	.align		4
.L_141:
        /*0348*/ 	.byte	0x04, 0x2f
        /*034a*/ 	.short	(.L_143 - .L_142)
	.align		4
.L_142:
        /*034c*/ 	.word	index@(vec_cbrt)
        /*0350*/ 	.word	0x00000016


	//----- nvinfo : EIATTR_FRAME_SIZE
	.align		4
.L_143:
        /*0354*/ 	.byte	0x04, 0x11
        /*0356*/ 	.short	(.L_145 - .L_144)
	.align		4
.L_144:
        /*0358*/ 	.word	index@(vec_cbrt)
        /*035c*/ 	.word	0x00000000


	//----- nvinfo : EIATTR_REGCOUNT
	.align		4
.L_145:
        /*0360*/ 	.byte	0x04, 0x2f
        /*0362*/ 	.short	(.L_147 - .L_146)
	.align		4
.L_146:
        /*0364*/ 	.word	index@(vec_ceil)
        /*0368*/ 	.word	0x0000000a


	//----- nvinfo : EIATTR_FRAME_SIZE
	.align		4
.L_147:
        /*036c*/ 	.byte	0x04, 0x11
        /*036e*/ 	.short	(.L_149 - .L_148)
	.align		4
.L_148:
        /*0370*/ 	.word	index@(vec_ceil)
        /*0374*/ 	.word	0x00000000


	//----- nvinfo : EIATTR_REGCOUNT
	.align		4
.L_149:
        /*0378*/ 	.byte	0x04, 0x2f
        /*037a*/ 	.short	(.L_151 - .L_150)
	.align		4
.L_150:
        /*037c*/ 	.word	index@(vec_cos)
        /*0380*/ 	.word	0x0000001c


	//----- nvinfo : EIATTR_FRAME_SIZE
	.align		4
.L_151:
        /*0384*/ 	.byte	0x04, 0x11
        /*0386*/ 	.short	(.L_153 - .L_152)
	.align		4
.L_152:
        /*0388*/ 	.word	index@($vec_cos$__internal_trig_reduction_slowpathd)
        /*038c*/ 	.word	0x00000028


	//----- nvinfo : EIATTR_FRAME_SIZE
	.align		4
.L_153:
        /*0390*/ 	.byte	0x04, 0x11
        /*0392*/ 	.short	(.L_155 - .L_154)
	.align		4
.L_154:
        /*0394*/ 	.word	index@(vec_cos)
        /*0398*/ 	.word	0x00000028


	//----- nvinfo : EIATTR_REGCOUNT
	.align		4
.L_155:
        /*039c*/ 	.byte	0x04, 0x2f
        /*039e*/ 	.short	(.L_157 - .L_156)
	.align		4
.L_156:
        /*03a0*/ 	.word	index@(vec_cosh)
        /*03a4*/ 	.word	0x0000000c


	//----- nvinfo : EIATTR_FRAME_SIZE
	.align		4
.L_157:
        /*03a8*/ 	.byte	0x04, 0x11
        /*03aa*/ 	.short	(.L_159 - .L_158)
	.align		4
.L_158:
        /*03ac*/ 	.word	index@(vec_cosh)
        /*03b0*/ 	.word	0x00000000


	//----- nvinfo : EIATTR_REGCOUNT
	.align		4
.L_159:
        /*03b4*/ 	.byte	0x04, 0x2f
        /*03b6*/ 	.short	(.L_161 - .L_160)
	.align		4
.L_160:
        /*03b8*/ 	.word	index@(vec_cospi)
        /*03bc*/ 	.word	0x0000001d


	//----- nvinfo : EIATTR_FRAME_SIZE
	.align		4
.L_161:
        /*03c0*/ 	.byte	0x04, 0x11
        /*03c2*/ 	.short	(.L_163 - .L_162)
	.align		4
.L_162:
        /*03c4*/ 	.word	index@(vec_cospi)
        /*03c8*/ 	.word	0x00000000


	//----- nvinfo : EIATTR_REGCOUNT
	.align		4
.L_163:
        /*03cc*/ 	.byte	0x04, 0x2f
        /*03ce*/ 	.short	(.L_165 - .L_164)
	.align		4
.L_164:
        /*03d0*/ 	.word	index@(vec_erfc)
        /*03d4*/ 	.word	0x0000001c


	//----- nvinfo : EIATTR_FRAME_SIZE
	.align		4
.L_165:
        /*03d8*/ 	.byte	0x04, 0x11
        /*03da*/ 	.short	(.L_167 - .L_166)
	.align		4
.L_166:
        /*03dc*/ 	.word	index@(vec_erfc)
        /*03e0*/ 	.word	0x00000000


	//----- nvinfo : EIATTR_REGCOUNT
	.align		4
.L_167:
        /*03e4*/ 	.byte	0x04, 0x2f
        /*03e6*/ 	.short	(.L_169 - .L_168)
	.align		4
.L_168:
        /*03e8*/ 	.word	index@(vec_erfcinv)
        /*03ec*/ 	.word	0x0000001c


	//----- nvinfo : EIATTR_FRAME_SIZE
	.align		4
.L_169:
        /*03f0*/ 	.byte	0x04, 0x11
        /*03f2*/ 	.short	(.L_171 - .L_170)
	.align		4
.L_170:
        /*03f4*/ 	.word	index@($__internal_19_$__cuda_sm20_drsqrt_f64_slowpath_v2)
        /*03f8*/ 	.word	0x00000000


	//----- nvinfo : EIATTR_FRAME_SIZE
	.align		4
.L_171:
        /*03fc*/ 	.byte	0x04, 0x11
        /*03fe*/ 	.short	(.L_173 - .L_172)
	.align		4
.L_172:
        /*0400*/ 	.word	index@($__internal_18_$__cuda_sm20_div_rn_f64_full)
        /*0404*/ 	.word	0x00000000


	//----- nvinfo : EIATTR_FRAME_SIZE
	.align		4
.L_173:
        /*0408*/ 	.byte	0x04, 0x11
        /*040a*/ 	.short	(.L_175 - .L_174)
	.align		4
.L_174:
        /*040c*/ 	.word	index@(vec_erfcinv)
        /*0410*/ 	.word	0x00000000


	//----- nvinfo : EIATTR_REGCOUNT
	.align		4
.L_175:
        /*0414*/ 	.byte	0x04, 0x2f
        /*0416*/ 	.short	(.L_177 - .L_176)
	.align		4
.L_176:
        /*0418*/ 	.word	index@(vec_erfcx)
        /*041c*/ 	.word	0x00000014


	//----- nvinfo : EIATTR_FRAME_SIZE
	.align		4
.L_177:
        /*0420*/ 	.byte	0x04, 0x11
        /*0422*/ 	.short	(.L_179 - .L_178)
	.align		4
.L_178:
        /*0424*/ 	.word	index@($__internal_17_$__cuda_sm20_dblrcp_rn_slowpath_v3)
        /*0428*/ 	.word	0x00000000


	//----- nvinfo : EIATTR_FRAME_SIZE
	.align		4
.L_179:
        /*042c*/ 	.byte	0x04, 0x11
        /*042e*/ 	.short	(.L_181 - .L_180)
	.align		4
.L_180:
        /*0430*/ 	.word	index@(vec_erfcx)
        /*0434*/ 	.word	0x00000000


	//----- nvinfo : EIATTR_REGCOUNT
	.align		4
.L_181:
        /*0438*/ 	.byte	0x04, 0x2f
        /*043a*/ 	.short	(.L_183 - .L_182)
	.align		4
.L_182:
        /*043c*/ 	.word	index@(vec_erf)
        /*0440*/ 	.word	0x00000010


	//----- nvinfo : EIATTR_FRAME_SIZE
	.align		4
.L_183:
        /*0444*/ 	.byte	0x04, 0x11
        /*0446*/ 	.short	(.L_185 - .L_184)
	.align		4
.L_184:
        /*0448*/ 	.word	index@(vec_erf)
        /*044c*/ 	.word	0x00000000


	//----- nvinfo : EIATTR_REGCOUNT
	.align		4
.L_185:
        /*0450*/ 	.byte	0x04, 0x2f
        /*0452*/ 	.short	(.L_187 - .L_186)
	.align		4
.L_186:
        /*0454*/ 	.word	index@(vec_erfinv)
        /*0458*/ 	.word	0x00000016


	//----- nvinfo : EIATTR_FRAME_SIZE
	.align		4
.L_187:
        /*045c*/ 	.byte	0x04, 0x11
        /*045e*/ 	.short	(.L_189 - .L_188)
	.align		4
.L_188:
        /*0460*/ 	.word	index@($__internal_16_$__cuda_sm20_dsqrt_rn_f64_mediumpath_v1)
        /*0464*/ 	.word	0x00000000


	//----- nvinfo : EIATTR_FRAME_SIZE
	.align		4
.L_189:
        /*0468*/ 	.byte	0x04, 0x11
        /*046a*/ 	.short	(.L_191 - .L_190)
	.align		4
.L_190:
        /*046c*/ 	.word	index@(vec_erfinv)
        /*0470*/ 	.word	0x00000000


	//----- nvinfo : EIATTR_REGCOUNT
	.align		4
.L_191:
        /*0474*/ 	.byte	0x04, 0x2f
        /*0476*/ 	.short	(.L_193 - .L_192)
	.align		4
.L_192:
        /*0478*/ 	.word	index@(vec_exp10)
        /*047c*/ 	.word	0x0000000e


	//----- nvinfo : EIATTR_FRAME_SIZE
	.align		4
.L_193:
        /*0480*/ 	.byte	0x04, 0x11
        /*0482*/ 	.short	(.L_195 - .L_194)
	.align		4
.L_194:
        /*0484*/ 	.word	index@(vec_exp10)
        /*0488*/ 	.word	0x00000000


	//----- nvinfo : EIATTR_REGCOUNT
	.align		4
.L_195:
        /*048c*/ 	.byte	0x04, 0x2f
        /*048e*/ 	.short	(.L_197 - .L_196)
	.align		4
.L_196:
        /*0490*/ 	.word	index@(vec_exp2)
        /*0494*/ 	.word	0x0000000e


	//----- nvinfo : EIATTR_FRAME_SIZE
	.align		4
.L_197:
        /*0498*/ 	.byte	0x04, 0x11
        /*049a*/ 	.short	(.L_199 - .L_198)
	.align		4
.L_198:
        /*049c*/ 	.word	index@(vec_exp2)
        /*04a0*/ 	.word	0x00000000


	//----- nvinfo : EIATTR_REGCOUNT
	.align		4
.L_199:
        /*04a4*/ 	.byte	0x04, 0x2f
        /*04a6*/ 	.short	(.L_201 - .L_200)
	.align		4
.L_200:
        /*04a8*/ 	.word	index@(vec_exp)
        /*04ac*/ 	.word	0x0000000e


	//----- nvinfo : EIATTR_FRAME_SIZE
	.align		4
.L_201:
        /*04b0*/ 	.byte	0x04, 0x11
        /*04b2*/ 	.short	(.L_203 - .L_202)
	.align		4
.L_202:
        /*04b4*/ 	.word	index@(vec_exp)
        /*04b8*/ 	.word	0x00000000


	//----- nvinfo : EIATTR_REGCOUNT
	.align		4
.L_203:
        /*04bc*/ 	.byte	0x04, 0x2f
        /*04be*/ 	.short	(.L_205 - .L_204)
	.align		4
.L_204:
        /*04c0*/ 	.word	index@(vec_expm1)
        /*04c4*/ 	.word	0x00000012


	//----- nvinfo : EIATTR_FRAME_SIZE
	.align		4
.L_205:
        /*04c8*/ 	.byte	0x04, 0x11
        /*04ca*/ 	.short	(.L_207 - .L_206)
	.align		4
.L_206:
        /*04cc*/ 	.word	index@(vec_expm1)
        /*04d0*/ 	.word	0x00000000


	//----- nvinfo : EIATTR_REGCOUNT
	.align		4
.L_207:
        /*04d4*/ 	.byte	0x04, 0x2f
        /*04d6*/ 	.short	(.L_209 - .L_208)
	.align		4
.L_208:
        /*04d8*/ 	.word	index@(vec_fabs)
        /*04dc*/ 	.word	0x0000000a


	//----- nvinfo : EIATTR_FRAME_SIZE
	.align		4
.L_209:
        /*04e0*/ 	.byte	0x04, 0x11
        /*04e2*/ 	.short	(.L_211 - .L_210)
	.align		4
.L_210:
        /*04e4*/ 	.word	index@(vec_fabs)
        /*04e8*/ 	.word	0x00000000


	//----- nvinfo : EIATTR_REGCOUNT
	.align		4
.L_211:
        /*04ec*/ 	.byte	0x04, 0x2f
        /*04ee*/ 	.short	(.L_213 - .L_212)
	.align		4
.L_212:
        /*04f0*/ 	.word	index@(vec_floor)
        /*04f4*/ 	.word	0x0000000a


	//----- nvinfo : EIATTR_FRAME_SIZE
	.align		4
.L_213:
        /*04f8*/ 	.byte	0x04, 0x11
        /*04fa*/ 	.short	(.L_215 - .L_214)
	.align		4
.L_214:
        /*04fc*/ 	.word	index@(vec_floor)
        /*0500*/ 	.word	0x00000000


	//----- nvinfo : EIATTR_REGCOUNT
	.align		4
.L_215:
        /*0504*/ 	.byte	0x04, 0x2f
        /*0506*/ 	.short	(.L_217 - .L_216)
	.align		4
.L_216:
        /*0508*/ 	.word	index@(vec_j0)
        /*050c*/ 	.word	0x0000001e


	//----- nvinfo : EIATTR_FRAME_SIZE
	.align		4
.L_217:
        /*0510*/ 	.byte	0x04, 0x11
        /*0512*/ 	.short	(.L_219 - .L_218)
	.align		4
.L_218:
        /*0514*/ 	.word	index@($vec_j0$__internal_trig_reduction_slowpathd)
        /*0518*/ 	.word	0x00000028


	//----- nvinfo : EIATTR_FRAME_SIZE
	.align		4
.L_219:
        /*051c*/ 	.byte	0x04, 0x11
        /*051e*/ 	.short	(.L_221 - .L_220)
	.align		4
.L_220:
        /*0520*/ 	.word	index@($__internal_15_$__cuda_sm20_drsqrt_f64_slowpath_v2)
        /*0524*/ 	.word	0x00000028


	//----- nvinfo : EIATTR_FRAME_SIZE
	.align		4
.L_221:
        /*0528*/ 	.byte	0x04, 0x11
        /*052a*/ 	.short	(.L_223 - .L_222)
	.align		4
.L_222:
        /*052c*/ 	.word	index@(vec_j0)
        /*0530*/ 	.word	0x00000028


	//----- nvinfo : EIATTR_REGCOUNT
	.align		4
.L_223:
        /*0534*/ 	.byte	0x04, 0x2f
        /*0536*/ 	.short	(.L_225 - .L_224)
	.align		4
.L_224:
        /*0538*/ 	.word	index@(vec_j1)
        /*053c*/ 	.word	0x0000001e


	//----- nvinfo : EIATTR_FRAME_SIZE
	.align		4
.L_225:
        /*0540*/ 	.byte	0x04, 0x11
        /*0542*/ 	.short	(.L_227 - .L_226)
	.align		4
.L_226:
        /*0544*/ 	.word	index@($vec_j1$__internal_trig_reduction_slowpathd)
        /*0548*/ 	.word	0x00000028


	//----- nvinfo : EIATTR_FRAME_SIZE
	.align		4
.L_227:
        /*054c*/ 	.byte	0x04, 0x11
        /*054e*/ 	.short	(.L_229 - .L_228)
	.align		4
.L_228:
        /*0550*/ 	.word	index@($__internal_14_$__cuda_sm20_drsqrt_f64_slowpath_v2)
        /*0554*/ 	.word	0x00000028


	//----- nvinfo : EIATTR_FRAME_SIZE
	.align		4
.L_229:
        /*0558*/ 	.byte	0x04, 0x11
        /*055a*/ 	.short	(.L_231 - .L_230)
	.align		4
.L_230:
        /*055c*/ 	.word	index@(vec_j1)
        /*0560*/ 	.word	0x00000028


	//----- nvinfo : EIATTR_REGCOUNT
	.align		4
.L_231:
        /*0564*/ 	.byte	0x04, 0x2f
        /*0566*/ 	.short	(.L_233 - .L_232)
	.align		4
.L_232:
        /*0568*/ 	.word	index@(vec_lgamma)
        /*056c*/ 	.word	0x00000020


	//----- nvinfo : EIATTR_FRAME_SIZE
	.align		4
.L_233:
        /*0570*/ 	.byte	0x04, 0x11
        /*0572*/ 	.short	(.L_235 - .L_234)
	.align		4
.L_234:
        /*0574*/ 	.word	index@($vec_lgamma$__internal_lgamma_pos)
        /*0578*/ 	.word	0x00000000


	//----- nvinfo : EIATTR_FRAME_SIZE
	.align		4
.L_235:
        /*057c*/ 	.byte	0x04, 0x11
        /*057e*/ 	.short	(.L_237 - .L_236)
	.align		4
.L_236:
        /*0580*/ 	.word	index@($__internal_13_$__cuda_sm20_div_rn_f64_full)
        /*0584*/ 	.word	0x00000000


	//----- nvinfo : EIATTR_FRAME_SIZE
	.align		4
.L_237:
        /*0588*/ 	.byte	0x04, 0x11
        /*058a*/ 	.short	(.L_239 - .L_238)
	.align		4
.L_238:
        /*058c*/ 	.word	index@(vec_lgamma)
        /*0590*/ 	.word	0x00000000


	//----- nvinfo : EIATTR_REGCOUNT
	.align		4
.L_239:
        /*0594*/ 	.byte	0x04, 0x2f
        /*0596*/ 	.short	(.L_241 - .L_240)
	.align		4
.L_240:
        /*0598*/ 	.word	index@(vec_log10)
        /*059c*/ 	.word	0x00000016


	//----- nvinfo : EIATTR_FRAME_SIZE
	.align		4
.L_241:
        /*05a0*/ 	.byte	0x04, 0x11
        /*05a2*/ 	.short	(.L_243 - .L_242)
	.align		4
.L_242:
        /*05a4*/ 	.word	index@(vec_log10)
        /*05a8*/ 	.word	0x00000000


	//----- nvinfo : EIATTR_REGCOUNT
	.align		4
.L_243:
        /*05ac*/ 	.byte	0x04, 0x2f
        /*05ae*/ 	.short	(.L_245 - .L_244)
	.align		4
.L_244:
        /*05b0*/ 	.word	index@(vec_log1p)
        /*05b4*/ 	.word	0x0000001a


	//----- nvinfo : EIATTR_FRAME_SIZE
	.align		4
.L_245:
        /*05b8*/ 	.byte	0x04, 0x11
        /*05ba*/ 	.short	(.L_247 - .L_246)
	.align		4
.L_246:
        /*05bc*/ 	.word	index@($__internal_12_$__cuda_sm20_div_rn_f64_full)
        /*05c0*/ 	.word	0x00000000


	//----- nvinfo : EIATTR_FRAME_SIZE
	.align		4
.L_247:
        /*05c4*/ 	.byte	0x04, 0x11
        /*05c6*/ 	.short	(.L_249 - .L_248)
	.align		4
.L_248:
        /*05c8*/ 	.word	index@(vec_log1p)
        /*05cc*/ 	.word	0x00000000


	//----- nvinfo : EIATTR_REGCOUNT
	.align		4
.L_249:
        /*05d0*/ 	.byte	0x04, 0x2f
        /*05d2*/ 	.short	(.L_251 - .L_250)
	.align		4
.L_250:
        /*05d4*/ 	.word	index@(vec_log2)
        /*05d8*/ 	.word	0x00000016


	//----- nvinfo : EIATTR_FRAME_SIZE
	.align		4
.L_251:
        /*05dc*/ 	.byte	0x04, 0x11
        /*05de*/ 	.short	(.L_253 - .L_252)
	.align		4
.L_252:
        /*05e0*/ 	.word	index@(vec_log2)
        /*05e4*/ 	.word	0x00000000


	//----- nvinfo : EIATTR_REGCOUNT
	.align		4
.L_253:
        /*05e8*/ 	.byte	0x04, 0x2f
        /*05ea*/ 	.short	(.L_255 - .L_254)
	.align		4
.L_254:
        /*05ec*/ 	.word	index@(vec_logb)
        /*05f0*/ 	.word	0x0000000a


	//----- nvinfo : EIATTR_FRAME_SIZE
	.align		4
.L_255:
        /*05f4*/ 	.byte	0x04, 0x11
        /*05f6*/ 	.short	(.L_257 - .L_256)
	.align		4
.L_256:
        /*05f8*/ 	.word	index@(vec_logb)
        /*05fc*/ 	.word	0x00000000


	//----- nvinfo : EIATTR_REGCOUNT
	.align		4
.L_257:
        /*0600*/ 	.byte	0x04, 0x2f
        /*0602*/ 	.short	(.L_259 - .L_258)
	.align		4
.L_258:
        /*0604*/ 	.word	index@(vec_log)
        /*0608*/ 	.word	0x00000016


	//----- nvinfo : EIATTR_FRAME_SIZE
	.align		4
.L_259:
        /*060c*/ 	.byte	0x04, 0x11
        /*060e*/ 	.short	(.L_261 - .L_260)
	.align		4
.L_260:
        /*0610*/ 	.word	index@(vec_log)
        /*0614*/ 	.word	0x00000000


	//----- nvinfo : EIATTR_REGCOUNT
	.align		4
.L_261:
        /*0618*/ 	.byte	0x04, 0x2f
        /*061a*/ 	.short	(.L_263 - .L_262)
	.align		4
.L_262:
        /*061c*/ 	.word	index@(vec_normcdf)
        /*0620*/ 	.word	0x0000001e


	//----- nvinfo : EIATTR_FRAME_SIZE
	.align		4
.L_263:
        /*0624*/ 	.byte	0x04, 0x11
        /*0626*/ 	.short	(.L_265 - .L_264)
	.align		4
.L_264:
        /*0628*/ 	.word	index@(vec_normcdf)
        /*062c*/ 	.word	0x00000000


	//----- nvinfo : EIATTR_REGCOUNT
	.align		4
.L_265:
        /*0630*/ 	.byte	0x04, 0x2f
        /*0632*/ 	.short	(.L_267 - .L_266)
	.align		4
.L_266:
        /*0634*/ 	.word	index@(vec_normcdfinv)
        /*0638*/ 	.word	0x0000001c


	//----- nvinfo : EIATTR_FRAME_SIZE
	.align		4
.L_267:
        /*063c*/ 	.byte	0x04, 0x11
        /*063e*/ 	.short	(.L_269 - .L_268)
	.align		4
.L_268:
        /*0640*/ 	.word	index@($__internal_11_$__cuda_sm20_drsqrt_f64_slowpath_v2)
        /*0644*/ 	.word	0x00000000


	//----- nvinfo : EIATTR_FRAME_SIZE
	.align		4
.L_269:
        /*0648*/ 	.byte	0x04, 0x11
        /*064a*/ 	.short	(.L_271 - .L_270)
	.align		4
.L_270:
        /*064c*/ 	.word	index@($__internal_10_$__cuda_sm20_div_rn_f64_full)
        /*0650*/ 	.word	0x00000000


	//----- nvinfo : EIATTR_FRAME_SIZE
	.align		4
.L_271:
        /*0654*/ 	.byte	0x04, 0x11
        /*0656*/ 	.short	(.L_273 - .L_272)
	.align		4
.L_272:
        /*0658*/ 	.word	index@(vec_normcdfinv)
        /*065c*/ 	.word	0x00000000


	//----- nvinfo : EIATTR_REGCOUNT
	.align		4
.L_273:
        /*0660*/ 	.byte	0x04, 0x2f
        /*0662*/ 	.short	(.L_275 - .L_274)
	.align		4
.L_274:
        /*0664*/ 	.word	index@(vec_rcbrt)
        /*0668*/ 	.word	0x00000018


	//----- nvinfo : EIATTR_FRAME_SIZE
	.align		4
.L_275:
        /*066c*/ 	.byte	0x04, 0x11
        /*066e*/ 	.short	(.L_277 - .L_276)
	.align		4
.L_276:
        /*0670*/ 	.word	index@(vec_rcbrt)
        /*0674*/ 	.word	0x00000000


	//----- nvinfo : EIATTR_REGCOUNT
	.align		4
.L_277:
        /*0678*/ 	.byte	0x04, 0x2f
        /*067a*/ 	.short	(.L_279 - .L_278)
	.align		4
.L_278:
        /*067c*/ 	.word	index@(vec_rint)
        /*0680*/ 	.word	0x0000000a


	//----- nvinfo : EIATTR_FRAME_SIZE
	.align		4
.L_279:
        /*0684*/ 	.byte	0x04, 0x11
        /*0686*/ 	.short	(.L_281 - .L_280)
	.align		4
.L_280:
        /*0688*/ 	.word	index@(vec_rint)
        /*068c*/ 	.word	0x00000000


	//----- nvinfo : EIATTR_REGCOUNT
	.align		4
.L_281:
        /*0690*/ 	.byte	0x04, 0x2f
        /*0692*/ 	.short	(.L_283 - .L_282)
	.align		4
.L_282:
        /*0694*/ 	.word	index@(vec_round)
        /*0698*/ 	.word	0x0000000b


	//----- nvinfo : EIATTR_FRAME_SIZE
	.align		4
.L_283:
        /*069c*/ 	.byte	0x04, 0x11
        /*069e*/ 	.short	(.L_285 - .L_284)
	.align		4
.L_284:
        /*06a0*/ 	.word	index@(vec_round)
        /*06a4*/ 	.word	0x00000000


	//----- nvinfo : EIATTR_REGCOUNT
	.align		4
.L_285:
        /*06a8*/ 	.byte	0x04, 0x2f
        /*06aa*/ 	.short	(.L_287 - .L_286)
	.align		4
.L_286:
        /*06ac*/ 	.word	index@(vec_rsqrt)
        /*06b0*/ 	.word	0x0000000e


	//----- nvinfo : EIATTR_FRAME_SIZE
	.align		4
.L_287:
        /*06b4*/ 	.byte	0x04, 0x11
        /*06b6*/ 	.short	(.L_289 - .L_288)
	.align		4
.L_288:
        /*06b8*/ 	.word	index@($__internal_9_$__cuda_sm20_drsqrt_f64_slowpath_v2)
        /*06bc*/ 	.word	0x00000000


	//----- nvinfo : EIATTR_FRAME_SIZE
	.align		4
.L_289:
        /*06c0*/ 	.byte	0x04, 0x11
        /*06c2*/ 	.short	(.L_291 - .L_290)
	.align		4
.L_290:
        /*06c4*/ 	.word	index@(vec_rsqrt)
        /*06c8*/ 	.word	0x00000000


	//----- nvinfo : EIATTR_REGCOUNT
	.align		4
.L_291:
        /*06cc*/ 	.byte	0x04, 0x2f
        /*06ce*/ 	.short	(.L_293 - .L_292)
	.align		4
.L_292:
        /*06d0*/ 	.word	index@(vec_sin)
        /*06d4*/ 	.word	0x0000001c


	//----- nvinfo : EIATTR_FRAME_SIZE
	.align		4
.L_293:
        /*06d8*/ 	.byte	0x04, 0x11
        /*06da*/ 	.short	(.L_295 - .L_294)
	.align		4
.L_294:
        /*06dc*/ 	.word	index@($vec_sin$__internal_trig_reduction_slowpathd)
        /*06e0*/ 	.word	0x00000028


	//----- nvinfo : EIATTR_FRAME_SIZE
	.align		4
.L_295:
        /*06e4*/ 	.byte	0x04, 0x11
        /*06e6*/ 	.short	(.L_297 - .L_296)
	.align		4
.L_296:
        /*06e8*/ 	.word	index@(vec_sin)
        /*06ec*/ 	.word	0x00000028


	//----- nvinfo : EIATTR_REGCOUNT
	.align		4
.L_297:
        /*06f0*/ 	.byte	0x04, 0x2f
        /*06f2*/ 	.short	(.L_299 - .L_298)
	.align		4
.L_298:
        /*06f4*/ 	.word	index@(vec_sinh)
        /*06f8*/ 	.word	0x0000001e


	//----- nvinfo : EIATTR_FRAME_SIZE
	.align		4
.L_299:
        /*06fc*/ 	.byte	0x04, 0x11
        /*06fe*/ 	.short	(.L_301 - .L_300)
	.align		4
.L_300:
        /*0700*/ 	.word	index@($__internal_8_$__cuda_sm20_div_rn_f64_full)
        /*0704*/ 	.word	0x00000000


	//----- nvinfo : EIATTR_FRAME_SIZE
	.align		4
.L_301:
        /*0708*/ 	.byte	0x04, 0x11
        /*070a*/ 	.short	(.L_303 - .L_302)
	.align		4
.L_302:
        /*070c*/ 	.word	index@(vec_sinh)
        /*0710*/ 	.word	0x00000000


	//----- nvinfo : EIATTR_REGCOUNT
	.align		4
.L_303:
        /*0714*/ 	.byte	0x04, 0x2f
        /*0716*/ 	.short	(.L_305 - .L_304)
	.align		4
.L_304:
        /*0718*/ 	.word	index@(vec_sinpi)
        /*071c*/ 	.word	0x0000001e


	//----- nvinfo : EIATTR_FRAME_SIZE
	.align		4
.L_305:
        /*0720*/ 	.byte	0x04, 0x11
        /*0722*/ 	.short	(.L_307 - .L_306)
	.align		4
.L_306:
        /*0724*/ 	.word	index@(vec_sinpi)
        /*0728*/ 	.word	0x00000000


	//----- nvinfo : EIATTR_REGCOUNT
	.align		4
.L_307:
        /*072c*/ 	.byte	0x04, 0x2f
        /*072e*/ 	.short	(.L_309 - .L_308)
	.align		4
.L_308:
        /*0730*/ 	.word	index@(vec_sqrt)
        /*0734*/ 	.word	0x00000014


	//----- nvinfo : EIATTR_FRAME_SIZE
	.align		4
.L_309:
        /*0738*/ 	.byte	0x04, 0x11
        /*073a*/ 	.short	(.L_311 - .L_310)
	.align		4
.L_310:
        /*073c*/ 	.word	index@($__internal_7_$__cuda_sm20_dsqrt_rn_f64_mediumpath_v1)
        /*0740*/ 	.word	0x00000000


	//----- nvinfo : EIATTR_FRAME_SIZE
	.align		4
.L_311:
        /*0744*/ 	.byte	0x04, 0x11
        /*0746*/ 	.short	(.L_313 - .L_312)
	.align		4
.L_312:
        /*0748*/ 	.word	index@(vec_sqrt)
        /*074c*/ 	.word	0x00000000


	//----- nvinfo : EIATTR_REGCOUNT
	.align		4
.L_313:
        /*0750*/ 	.byte	0x04, 0x2f
        /*0752*/ 	.short	(.L_315 - .L_314)
	.align		4
.L_314:
        /*0754*/ 	.word	index@(vec_tan)
        /*0758*/ 	.word	0x0000001a


	//----- nvinfo : EIATTR_FRAME_SIZE
	.align		4
.L_315:
        /*075c*/ 	.byte	0x04, 0x11
        /*075e*/ 	.short	(.L_317 - .L_316)
	.align		4
.L_316:
        /*0760*/ 	.word	index@($vec_tan$__internal_trig_reduction_slowpathd)
        /*0764*/ 	.word	0x00000028


	//----- nvinfo : EIATTR_FRAME_SIZE
	.align		4
.L_317:
        /*0768*/ 	.byte	0x04, 0x11
        /*076a*/ 	.short	(.L_319 - .L_318)
	.align		4
.L_318:
        /*076c*/ 	.word	index@(vec_tan)
        /*0770*/ 	.word	0x00000028


	//----- nvinfo : EIATTR_REGCOUNT
	.align		4
.L_319:
        /*0774*/ 	.byte	0x04, 0x2f
        /*0776*/ 	.short	(.L_321 - .L_320)
	.align		4
.L_320:
        /*0778*/ 	.word	index@(vec_tanh)
        /*077c*/ 	.word	0x00000012


	//----- nvinfo : EIATTR_FRAME_SIZE
	.align		4
.L_321:
        /*0780*/ 	.byte	0x04, 0x11
        /*0782*/ 	.short	(.L_323 - .L_322)
	.align		4
.L_322:
        /*0784*/ 	.word	index@(vec_tanh)
        /*0788*/ 	.word	0x00000000


	//----- nvinfo : EIATTR_REGCOUNT
	.align		4
.L_323:
        /*078c*/ 	.byte	0x04, 0x2f
        /*078e*/ 	.short	(.L_325 - .L_324)
	.align		4
.L_324:
        /*0790*/ 	.word	index@(vec_tgamma)
        /*0794*/ 	.word	0x00000020


	//----- nvinfo : EIATTR_FRAME_SIZE
	.align		4
.L_325:
        /*0798*/ 	.byte	0x04, 0x11
        /*079a*/ 	.short	(.L_327 - .L_326)
	.align		4
.L_326:
        /*079c*/ 	.word	index@($vec_tgamma$__internal_accurate_pow)
        /*07a0*/ 	.word	0x00000000


	//----- nvinfo : EIATTR_FRAME_SIZE
	.align		4
.L_327:
        /*07a4*/ 	.byte	0x04, 0x11
        /*07a6*/ 	.short	(.L_329 - .L_328)
	.align		4
.L_328:
        /*07a8*/ 	.word	index@($__internal_6_$__cuda_sm20_div_rn_f64_full)
        /*07ac*/ 	.word	0x00000000


	//----- nvinfo : EIATTR_FRAME_SIZE
	.align		4
.L_329:
        /*07b0*/ 	.byte	0x04, 0x11
        /*07b2*/ 	.short	(.L_331 - .L_330)
	.align		4
.L_330:
        /*07b4*/ 	.word	index@($__internal_5_$__cuda_sm20_dblrcp_rn_slowpath_v3)
        /*07b8*/ 	.word	0x00000000


	//----- nvinfo : EIATTR_FRAME_SIZE
	.align		4
.L_331:
        /*07bc*/ 	.byte	0x04, 0x11
        /*07be*/ 	.short	(.L_333 - .L_332)
	.align		4
.L_332:
        /*07c0*/ 	.word	index@(vec_tgamma)
        /*07c4*/ 	.word	0x00000000


	//----- nvinfo : EIATTR_REGCOUNT
	.align		4
.L_333:
        /*07c8*/ 	.byte	0x04, 0x2f
        /*07ca*/ 	.short	(.L_335 - .L_334)
	.align		4
.L_334:
        /*07cc*/ 	.word	index@(vec_trunc)
        /*07d0*/ 	.word	0x0000000a


	//----- nvinfo : EIATTR_FRAME_SIZE
	.align		4
.L_335:
        /*07d4*/ 	.byte	0x04, 0x11
        /*07d6*/ 	.short	(.L_337 - .L_336)
	.align		4
.L_336:
        /*07d8*/ 	.word	index@(vec_trunc)
        /*07dc*/ 	.word	0x00000000


	//----- nvinfo : EIATTR_REGCOUNT
	.align		4
.L_337:
        /*07e0*/ 	.byte	0x04, 0x2f
        /*07e2*/ 	.short	(.L_339 - .L_338)
	.align		4
.L_338:
        /*07e4*/ 	.word	index@(vec_y0)
        /*07e8*/ 	.word	0x00000020


	//----- nvinfo : EIATTR_FRAME_SIZE
	.align		4
.L_339:
        /*07ec*/ 	.byte	0x04, 0x11
        /*07ee*/ 	.short	(.L_341 - .L_340)
	.align		4
.L_340:
        /*07f0*/ 	.word	index@($vec_y0$__internal_trig_reduction_slowpathd)
        /*07f4*/ 	.word	0x00000028


	//----- nvinfo : EIATTR_FRAME_SIZE
	.align		4
.L_341:
        /*07f8*/ 	.byte	0x04, 0x11
        /*07fa*/ 	.short	(.L_343 - .L_342)
	.align		4
.L_342:
        /*07fc*/ 	.word	index@($__internal_4_$__cuda_sm20_drsqrt_f64_slowpath_v2)
        /*0800*/ 	.word	0x00000028


	//----- nvinfo : EIATTR_FRAME_SIZE
	.align		4
.L_343:
        /*0804*/ 	.byte	0x04, 0x11
        /*0806*/ 	.short	(.L_345 - .L_344)
	.align		4
.L_344:
        /*0808*/ 	.word	index@(vec_y0)
        /*080c*/ 	.word	0x00000028


	//----- nvinfo : EIATTR_REGCOUNT
	.align		4
.L_345:
        /*0810*/ 	.byte	0x04, 0x2f
        /*0812*/ 	.short	(.L_347 - .L_346)
	.align		4
.L_346:
        /*0814*/ 	.word	index@(vec_y1)
        /*0818*/ 	.word	0x0000001e


	//----- nvinfo : EIATTR_FRAME_SIZE
	.align		4
.L_347:
        /*081c*/ 	.byte	0x04, 0x11
        /*081e*/ 	.short	(.L_349 - .L_348)
	.align		4
.L_348:
        /*0820*/ 	.word	index@($vec_y1$__internal_trig_reduction_slowpathd)
        /*0824*/ 	.word	0x00000028


	//----- nvinfo : EIATTR_FRAME_SIZE
	.align		4
.L_349:
        /*0828*/ 	.byte	0x04, 0x11
        /*082a*/ 	.short	(.L_351 - .L_350)
	.align		4
.L_350:
        /*082c*/ 	.word	index@($__internal_3_$__cuda_sm20_drsqrt_f64_slowpath_v2)
        /*0830*/ 	.word	0x00000028


	//----- nvinfo : EIATTR_FRAME_SIZE
	.align		4
.L_351:
        /*0834*/ 	.byte	0x04, 0x11
        /*0836*/ 	.short	(.L_353 - .L_352)
	.align		4
.L_352:
        /*0838*/ 	.word	index@($__internal_2_$__cuda_sm20_div_rn_f64_full)
        /*083c*/ 	.word	0x00000028


	//----- nvinfo : EIATTR_FRAME_SIZE
	.align		4
.L_353:
        /*0840*/ 	.byte	0x04, 0x11
        /*0842*/ 	.short	(.L_355 - .L_354)
	.align		4
.L_354:
        /*0844*/ 	.word	index@($__internal_1_$__cuda_sm20_dblrcp_rn_slowpath_v3)
        /*0848*/ 	.word	0x00000028


	//----- nvinfo : EIATTR_FRAME_SIZE
	.align		4
.L_355:
        /*084c*/ 	.byte	0x04, 0x11
        /*084e*/ 	.short	(.L_357 - .L_356)
	.align		4
.L_356:
        /*0850*/ 	.word	index@(vec_y1)
        /*0854*/ 	.word	0x00000028


	//----- nvinfo : EIATTR_REGCOUNT
	.align		4
.L_357:
        /*0858*/ 	.byte	0x04, 0x2f
        /*085a*/ 	.short	(.L_359 - .L_358)
	.align		4
.L_358:
        /*085c*/ 	.word	index@(vec_copysign)
        /*0860*/ 	.word	0x0000000c


	//----- nvinfo : EIATTR_FRAME_SIZE
	.align		4
.L_359:
        /*0864*/ 	.byte	0x04, 0x11
        /*0866*/ 	.short	(.L_361 - .L_360)
	.align		4
.L_360:
        /*0868*/ 	.word	index@(vec_copysign)
        /*086c*/ 	.word	0x00000000


	//----- nvinfo : EIATTR_REGCOUNT
	.align		4
.L_361:
        /*0870*/ 	.byte	0x04, 0x2f
        /*0872*/ 	.short	(.L_363 - .L_362)
	.align		4
.L_362:
        /*0874*/ 	.word	index@(vec_fdim)
        /*0878*/ 	.word	0x0000000c


	//----- nvinfo : EIATTR_FRAME_SIZE
	.align		4
.L_363:
        /*087c*/ 	.byte	0x04, 0x11
        /*087e*/ 	.short	(.L_365 - .L_364)
	.align		4
.L_364:
        /*0880*/ 	.word	index@(vec_fdim)
        /*0884*/ 	.word	0x00000000


	//----- nvinfo : EIATTR_REGCOUNT
	.align		4
.L_365:
        /*0888*/ 	.byte	0x04, 0x2f
        /*088a*/ 	.short	(.L_367 - .L_366)
	.align		4
.L_366:
        /*088c*/ 	.word	index@(vec_fdivide)
        /*0890*/ 	.word	0x0000001a


	//----- nvinfo : EIATTR_FRAME_SIZE
	.align		4
.L_367:
        /*0894*/ 	.byte	0x04, 0x11
        /*0896*/ 	.short	(.L_369 - .L_368)
	.align		4
.L_368:
        /*0898*/ 	.word	index@($__internal_0_$__cuda_sm20_div_rn_f64_full)
        /*089c*/ 	.word	0x00000000


	//----- nvinfo : EIATTR_FRAME_SIZE
	.align		4
.L_369:
        /*08a0*/ 	.byte	0x04, 0x11
        /*08a2*/ 	.short	(.L_371 - .L_370)
	.align		4
.L_370:
        /*08a4*/ 	.word	index@(vec_fdivide)
        /*08a8*/ 	.word	0x00000000


	//----- nvinfo : EIATTR_REGCOUNT
	.align		4
.L_371:
        /*08ac*/ 	.byte	0x04, 0x2f
        /*08ae*/ 	.short	(.L_373 - .L_372)
	.align		4
.L_372:
        /*08b0*/ 	.word	index@(vec_fmax)
        /*08b4*/ 	.word	0x0000000d


	//----- nvinfo : EIATTR_FRAME_SIZE
	.align		4
.L_373:
        /*08b8*/ 	.byte	0x04, 0x11
        /*08ba*/ 	.short	(.L_375 - .L_374)
	.align		4
.L_374:
        /*08bc*/ 	.word	index@(vec_fmax)
        /*08c0*/ 	.word	0x00000000


	//----- nvinfo : EIATTR_REGCOUNT
	.align		4
.L_375:
        /*08c4*/ 	.byte	0x04, 0x2f
        /*08c6*/ 	.short	(.L_377 - .L_376)
	.align		4
.L_376:
        /*08c8*/ 	.word	index@(vec_fmin)
        /*08cc*/ 	.word	0x0000000d


	//----- nvinfo : EIATTR_FRAME_SIZE
	.align		4
.L_377:
        /*08d0*/ 	.byte	0x04, 0x11
        /*08d2*/ 	.short	(.L_379 - .L_378)
	.align		4
.L_378:
        /*08d4*/ 	.word	index@(vec_fmin)
        /*08d8*/ 	.word	0x00000000


	//----- nvinfo : EIATTR_REGCOUNT
	.align		4
.L_379:
        /*08dc*/ 	.byte	0x04, 0x2f
        /*08de*/ 	.short	(.L_381 - .L_380)
	.align		4
.L_380:
        /*08e0*/ 	.word	index@(vec_fmod)
        /*08e4*/ 	.word	0x00000016


	//----- nvinfo : EIATTR_FRAME_SIZE
	.align		4
.L_381:
        /*08e8*/ 	.byte	0x04, 0x11
        /*08ea*/ 	.short	(.L_383 - .L_382)
	.align		4
.L_382:
        /*08ec*/ 	.word	index@(vec_fmod)
        /*08f0*/ 	.word	0x00000000


	//----- nvinfo : EIATTR_REGCOUNT
	.align		4
.L_383:
        /*08f4*/ 	.byte	0x04, 0x2f
        /*08f6*/ 	.short	(.L_385 - .L_384)
	.align		4
.L_384:
        /*08f8*/ 	.word	index@(vec_hypot)
        /*08fc*/ 	.word	0x00000014


	//----- nvinfo : EIATTR_FRAME_SIZE
	.align		4
.L_385:
        /*0900*/ 	.byte	0x04, 0x11
        /*0902*/ 	.short	(.L_387 - .L_386)
	.align		4
.L_386:
        /*0904*/ 	.word	index@(vec_hypot)
        /*0908*/ 	.word	0x00000000


	//----- nvinfo : EIATTR_REGCOUNT
	.align		4
.L_387:
        /*090c*/ 	.byte	0x04, 0x2f
        /*090e*/ 	.short	(.L_389 - .L_388)
	.align		4
.L_388:
        /*0910*/ 	.word	index@(vec_nextafter)
        /*0914*/ 	.word	0x0000000d


	//----- nvinfo : EIATTR_FRAME_SIZE
	.align		4
.L_389:
        /*0918*/ 	.byte	0x04, 0x11
        /*091a*/ 	.short	(.L_391 - .L_390)
	.align		4
.L_390:
        /*091c*/ 	.word	index@(vec_nextafter)
        /*0920*/ 	.word	0x00000000


	//----- nvinfo : EIATTR_REGCOUNT
	.align		4
.L_391:
        /*0924*/ 	.byte	0x04, 0x2f
        /*0926*/ 	.short	(.L_393 - .L_392)
	.align		4
.L_392:
        /*0928*/ 	.word	index@(vec_pow)
        /*092c*/ 	.word	0x0000001e


	//----- nvinfo : EIATTR_FRAME_SIZE
	.align		4
.L_393:
        /*0930*/ 	.byte	0x04, 0x11
        /*0932*/ 	.short	(.L_395 - .L_394)
	.align		4
.L_394:
        /*0934*/ 	.word	index@($vec_pow$__internal_accurate_pow)
        /*0938*/ 	.word	0x00000000


	//----- nvinfo : EIATTR_FRAME_SIZE
	.align		4
.L_395:
        /*093c*/ 	.byte	0x04, 0x11
        /*093e*/ 	.short	(.L_397 - .L_396)
	.align		4
.L_396:
        /*0940*/ 	.word	index@(vec_pow)
        /*0944*/ 	.word	0x00000000


	//----- nvinfo : EIATTR_REGCOUNT
	.align		4
.L_397:
        /*0948*/ 	.byte	0x04, 0x2f
        /*094a*/ 	.short	(.L_399 - .L_398)
	.align		4
.L_398:
        /*094c*/ 	.word	index@(vec_remainder)
        /*0950*/ 	.word	0x00000016


	//----- nvinfo : EIATTR_FRAME_SIZE
	.align		4
.L_399:
        /*0954*/ 	.byte	0x04, 0x11
        /*0956*/ 	.short	(.L_401 - .L_400)
	.align		4
.L_400:
        /*0958*/ 	.word	index@(vec_remainder)
        /*095c*/ 	.word	0x00000000


	//----- nvinfo : EIATTR_MIN_STACK_SIZE
	.align		4
.L_401:
        /*0960*/ 	.byte	0x04, 0x12
        /*0962*/ 	.short	(.L_403 - .L_402)
	.align		4
.L_402:
        /*0964*/ 	.word	index@(vec_remainder)
        /*0968*/ 	.word	0x00000000


	//----- nvinfo : EIATTR_MIN_STACK_SIZE
	.align		4
.L_403:
        /*096c*/ 	.byte	0x04, 0x12
        /*096e*/ 	.short	(.L_405 - .L_404)
	.align		4
.L_404:
        /*0970*/ 	.word	index@(vec_pow)
        /*0974*/ 	.word	0x00000000


	//----- nvinfo : EIATTR_MIN_STACK_SIZE
	.align		4
.L_405:
        /*0978*/ 	.byte	0x04, 0x12
        /*097a*/ 	.short	(.L_407 - .L_406)
	.align		4
.L_406:
        /*097c*/ 	.word	index@(vec_nextafter)
        /*0980*/ 	.word	0x00000000


	//----- nvinfo : EIATTR_MIN_STACK_SIZE
	.align		4
.L_407:
        /*0984*/ 	.byte	0x04, 0x12
        /*0986*/ 	.short	(.L_409 - .L_408)
	.align		4
.L_408:
        /*0988*/ 	.word	index@(vec_hypot)
        /*098c*/ 	.word	0x00000000


	//----- nvinfo : EIATTR_MIN_STACK_SIZE
	.align		4
.L_409:
        /*0990*/ 	.byte	0x04, 0x12
        /*0992*/ 	.short	(.L_411 - .L_410)
	.align		4
.L_410:
        /*0994*/ 	.word	index@(vec_fmod)
        /*0998*/ 	.word	0x00000000


	//----- nvinfo : EIATTR_MIN_STACK_SIZE
	.align		4
.L_411:
        /*099c*/ 	.byte	0x04, 0x12
        /*099e*/ 	.short	(.L_413 - .L_412)
	.align		4
.L_412:
        /*09a0*/ 	.word	index@(vec_fmin)
        /*09a4*/ 	.word	0x00000000


	//----- nvinfo : EIATTR_MIN_STACK_SIZE
	.align		4
.L_413:
        /*09a8*/ 	.byte	0x04, 0x12
        /*09aa*/ 	.short	(.L_415 - .L_414)
	.align		4
.L_414:
        /*09ac*/ 	.word	index@(vec_fmax)
        /*09b0*/ 	.word	0x00000000


	//----- nvinfo : EIATTR_MIN_STACK_SIZE
	.align		4
.L_415:
        /*09b4*/ 	.byte	0x04, 0x12
        /*09b6*/ 	.short	(.L_417 - .L_416)
	.align		4
.L_416:
        /*09b8*/ 	.word	index@(vec_fdivide)
        /*09bc*/ 	.word	0x00000000


	//----- nvinfo : EIATTR_MIN_STACK_SIZE
	.align		4
.L_417:
        /*09c0*/ 	.byte	0x04, 0x12
        /*09c2*/ 	.short	(.L_419 - .L_418)
	.align		4
.L_418:
        /*09c4*/ 	.word	index@(vec_fdim)
        /*09c8*/ 	.word	0x00000000


	//----- nvinfo : EIATTR_MIN_STACK_SIZE
	.align		4
.L_419:
        /*09cc*/ 	.byte	0x04, 0x12
        /*09ce*/ 	.short	(.L_421 - .L_420)
	.align		4
.L_420:
        /*09d0*/ 	.word	index@(vec_copysign)
        /*09d4*/ 	.word	0x00000000


	//----- nvinfo : EIATTR_MIN_STACK_SIZE
	.align		4
.L_421:
        /*09d8*/ 	.byte	0x04, 0x12
        /*09da*/ 	.short	(.L_423 - .L_422)
	.align		4
.L_422:
        /*09dc*/ 	.word	index@(vec_y1)
        /*09e0*/ 	.word	0x00000028


	//----- nvinfo : EIATTR_MIN_STACK_SIZE
	.align		4
.L_423:
        /*09e4*/ 	.byte	0x04, 0x12
        /*09e6*/ 	.short	(.L_425 - .L_424)
	.align		4
.L_424:
        /*09e8*/ 	.word	index@(vec_y0)
        /*09ec*/ 	.word	0x00000028


	//----- nvinfo : EIATTR_MIN_STACK_SIZE
	.align		4
.L_425:
        /*09f0*/ 	.byte	0x04, 0x12
        /*09f2*/ 	.short	(.L_427 - .L_426)
	.align		4
.L_426:
        /*09f4*/ 	.word	index@(vec_trunc)
        /*09f8*/ 	.word	0x00000000


	//----- nvinfo : EIATTR_MIN_STACK_SIZE
	.align		4
.L_427:
        /*09fc*/ 	.byte	0x04, 0x12
        /*09fe*/ 	.short	(.L_429 - .L_428)
	.align		4
.L_428:
        /*0a00*/ 	.word	index@(vec_tgamma)
        /*0a04*/ 	.word	0x00000000


	//----- nvinfo : EIATTR_MIN_STACK_SIZE
	.align		4
.L_429:
        /*0a08*/ 	.byte	0x04, 0x12
        /*0a0a*/ 	.short	(.L_431 - .L_430)
	.align		4
.L_430:
        /*0a0c*/ 	.word	index@(vec_tanh)
        /*0a10*/ 	.word	0x00000000


	//----- nvinfo : EIATTR_MIN_STACK_SIZE
	.align		4
.L_431:
        /*0a14*/ 	.byte	0x04, 0x12
        /*0a16*/ 	.short	(.L_433 - .L_432)
	.align		4
.L_432:
        /*0a18*/ 	.word	index@(vec_tan)
        /*0a1c*/ 	.word	0x00000028


	//----- nvinfo : EIATTR_MIN_STACK_SIZE
	.align		4
.L_433:
        /*0a20*/ 	.byte	0x04, 0x12
        /*0a22*/ 	.short	(.L_435 - .L_434)
	.align		4
.L_434:
        /*0a24*/ 	.word	index@(vec_sqrt)
        /*0a28*/ 	.word	0x00000000


	//----- nvinfo : EIATTR_MIN_STACK_SIZE
	.align		4
.L_435:
        /*0a2c*/ 	.byte	0x04, 0x12
        /*0a2e*/ 	.short	(.L_437 - .L_436)
	.align		4
.L_436:
        /*0a30*/ 	.word	index@(vec_sinpi)
        /*0a34*/ 	.word	0x00000000


	//----- nvinfo : EIATTR_MIN_STACK_SIZE
	.align		4
.L_437:
        /*0a38*/ 	.byte	0x04, 0x12
        /*0a3a*/ 	.short	(.L_439 - .L_438)
	.align		4
.L_438:
        /*0a3c*/ 	.word	index@(vec_sinh)
        /*0a40*/ 	.word	0x00000000


	//----- nvinfo : EIATTR_MIN_STACK_SIZE
	.align		4
.L_439:
        /*0a44*/ 	.byte	0x04, 0x12
        /*0a46*/ 	.short	(.L_441 - .L_440)
	.align		4
.L_440:
        /*0a48*/ 	.word	index@(vec_sin)
        /*0a4c*/ 	.word	0x00000028


	//----- nvinfo : EIATTR_MIN_STACK_SIZE
	.align		4
.L_441:
        /*0a50*/ 	.byte	0x04, 0x12
        /*0a52*/ 	.short	(.L_443 - .L_442)
	.align		4
.L_442:
        /*0a54*/ 	.word	index@(vec_rsqrt)
        /*0a58*/ 	.word	0x00000000


	//----- nvinfo : EIATTR_MIN_STACK_SIZE
	.align		4
.L_443:
        /*0a5c*/ 	.byte	0x04, 0x12
        /*0a5e*/ 	.short	(.L_445 - .L_444)
	.align		4
.L_444:
        /*0a60*/ 	.word	index@(vec_round)
        /*0a64*/ 	.word	0x00000000


	//----- nvinfo : EIATTR_MIN_STACK_SIZE
	.align		4
.L_445:
        /*0a68*/ 	.byte	0x04, 0x12
        /*0a6a*/ 	.short	(.L_447 - .L_446)
	.align		4
.L_446:
        /*0a6c*/ 	.word	index@(vec_rint)
        /*0a70*/ 	.word	0x00000000


	//----- nvinfo : EIATTR_MIN_STACK_SIZE
	.align		4
.L_447:
        /*0a74*/ 	.byte	0x04, 0x12
        /*0a76*/ 	.short	(.L_449 - .L_448)
	.align		4
.L_448:
        /*0a78*/ 	.word	index@(vec_rcbrt)
        /*0a7c*/ 	.word	0x00000000


	//----- nvinfo : EIATTR_MIN_STACK_SIZE
	.align		4
.L_449:
        /*0a80*/ 	.byte	0x04, 0x12
        /*0a82*/ 	.short	(.L_451 - .L_450)
	.align		4
.L_450:
        /*0a84*/ 	.word	index@(vec_normcdfinv)
        /*0a88*/ 	.word	0x00000000


	//----- nvinfo : EIATTR_MIN_STACK_SIZE
	.align		4
.L_451:
        /*0a8c*/ 	.byte	0x04, 0x12
        /*0a8e*/ 	.short	(.L_453 - .L_452)
	.align		4
.L_452:
        /*0a90*/ 	.word	index@(vec_normcdf)
        /*0a94*/ 	.word	0x00000000


	//----- nvinfo : EIATTR_MIN_STACK_SIZE
	.align		4
.L_453:
        /*0a98*/ 	.byte	0x04, 0x12
        /*0a9a*/ 	.short	(.L_455 - .L_454)
	.align		4
.L_454:
        /*0a9c*/ 	.word	index@(vec_log)
        /*0aa0*/ 	.word	0x00000000


	//----- nvinfo : EIATTR_MIN_STACK_SIZE
	.align		4
.L_455:
        /*0aa4*/ 	.byte	0x04, 0x12
        /*0aa6*/ 	.short	(.L_457 - .L_456)
	.align		4
.L_456:
        /*0aa8*/ 	.word	index@(vec_logb)
        /*0aac*/ 	.word	0x00000000


	//----- nvinfo : EIATTR_MIN_STACK_SIZE
	.align		4
.L_457:
        /*0ab0*/ 	.byte	0x04, 0x12
        /*0ab2*/ 	.short	(.L_459 - .L_458)
	.align		4
.L_458:
        /*0ab4*/ 	.word	index@(vec_log2)
        /*0ab8*/ 	.word	0x00000000


	//----- nvinfo : EIATTR_MIN_STACK_SIZE
	.align		4
.L_459:
        /*0abc*/ 	.byte	0x04, 0x12
        /*0abe*/ 	.short	(.L_461 - .L_460)
	.align		4
.L_460:
        /*0ac0*/ 	.word	index@(vec_log1p)
        /*0ac4*/ 	.word	0x00000000


	//----- nvinfo : EIATTR_MIN_STACK_SIZE
	.align		4
.L_461:
        /*0ac8*/ 	.byte	0x04, 0x12
        /*0aca*/ 	.short	(.L_463 - .L_462)
	.align		4
.L_462:
        /*0acc*/ 	.word	index@(vec_log10)
        /*0ad0*/ 	.word	0x00000000


	//----- nvinfo : EIATTR_MIN_STACK_SIZE
	.align		4
.L_463:
        /*0ad4*/ 	.byte	0x04, 0x12
        /*0ad6*/ 	.short	(.L_465 - .L_464)
	.align		4
.L_464:
        /*0ad8*/ 	.word	index@(vec_lgamma)
        /*0adc*/ 	.word	0x00000000


	//----- nvinfo : EIATTR_MIN_STACK_SIZE
	.align		4
.L_465:
        /*0ae0*/ 	.byte	0x04, 0x12
        /*0ae2*/ 	.short	(.L_467 - .L_466)
	.align		4
.L_466:
        /*0ae4*/ 	.word	index@(vec_j1)
        /*0ae8*/ 	.word	0x00000028


	//----- nvinfo : EIATTR_MIN_STACK_SIZE
	.align		4
.L_467:
        /*0aec*/ 	.byte	0x04, 0x12
        /*0aee*/ 	.short	(.L_469 - .L_468)
	.align		4
.L_468:
        /*0af0*/ 	.word	index@(vec_j0)
        /*0af4*/ 	.word	0x00000028


	//----- nvinfo : EIATTR_MIN_STACK_SIZE
	.align		4
.L_469:
        /*0af8*/ 	.byte	0x04, 0x12
        /*0afa*/ 	.short	(.L_471 - .L_470)
	.align		4
.L_470:
        /*0afc*/ 	.word	index@(vec_floor)
        /*0b00*/ 	.word	0x00000000


	//----- nvinfo : EIATTR_MIN_STACK_SIZE
	.align		4
.L_471:
        /*0b04*/ 	.byte	0x04, 0x12
        /*0b06*/ 	.short	(.L_473 - .L_472)
	.align		4
.L_472:
        /*0b08*/ 	.word	index@(vec_fabs)
        /*0b0c*/ 	.word	0x00000000


	//----- nvinfo : EIATTR_MIN_STACK_SIZE
	.align		4
.L_473:
        /*0b10*/ 	.byte	0x04, 0x12
        /*0b12*/ 	.short	(.L_475 - .L_474)
	.align		4
.L_474:
        /*0b14*/ 	.word	index@(vec_expm1)
        /*0b18*/ 	.word	0x00000000


	//----- nvinfo : EIATTR_MIN_STACK_SIZE
	.align		4
.L_475:
        /*0b1c*/ 	.byte	0x04, 0x12
        /*0b1e*/ 	.short	(.L_477 - .L_476)
	.align		4
.L_476:
        /*0b20*/ 	.word	index@(vec_exp)
        /*0b24*/ 	.word	0x00000000


	//----- nvinfo : EIATTR_MIN_STACK_SIZE
	.align		4
.L_477:
        /*0b28*/ 	.byte	0x04, 0x12
        /*0b2a*/ 	.short	(.L_479 - .L_478)
	.align		4
.L_478:
        /*0b2c*/ 	.word	index@(vec_exp2)
        /*0b30*/ 	.word	0x00000000


	//----- nvinfo : EIATTR_MIN_STACK_SIZE
	.align		4
.L_479:
        /*0b34*/ 	.byte	0x04, 0x12
        /*0b36*/ 	.short	(.L_481 - .L_480)
	.align		4
.L_480:
        /*0b38*/ 	.word	index@(vec_exp10)
        /*0b3c*/ 	.word	0x00000000


	//----- nvinfo : EIATTR_MIN_STACK_SIZE
	.align		4
.L_481:
        /*0b40*/ 	.byte	0x04, 0x12
        /*0b42*/ 	.short	(.L_483 - .L_482)
	.align		4
.L_482:
        /*0b44*/ 	.word	index@(vec_erfinv)
        /*0b48*/ 	.word	0x00000000


	//----- nvinfo : EIATTR_MIN_STACK_SIZE
	.align		4
.L_483:
        /*0b4c*/ 	.byte	0x04, 0x12
        /*0b4e*/ 	.short	(.L_485 - .L_484)
	.align		4
.L_484:
        /*0b50*/ 	.word	index@(vec_erf)
        /*0b54*/ 	.word	0x00000000


	//----- nvinfo : EIATTR_MIN_STACK_SIZE
	.align		4
.L_485:
        /*0b58*/ 	.byte	0x04, 0x12
        /*0b5a*/ 	.short	(.L_487 - .L_486)
	.align		4
.L_486:
        /*0b5c*/ 	.word	index@(vec_erfcx)
        /*0b60*/ 	.word	0x00000000


	//----- nvinfo : EIATTR_MIN_STACK_SIZE
	.align		4
.L_487:
        /*0b64*/ 	.byte	0x04, 0x12
        /*0b66*/ 	.short	(.L_489 - .L_488)
	.align		4
.L_488:
        /*0b68*/ 	.word	index@(vec_erfcinv)
        /*0b6c*/ 	.word	0x00000000


	//----- nvinfo : EIATTR_MIN_STACK_SIZE
	.align		4
.L_489:
        /*0b70*/ 	.byte	0x04, 0x12
        /*0b72*/ 	.short	(.L_491 - .L_490)
	.align		4
.L_490:
        /*0b74*/ 	.word	index@(vec_erfc)
        /*0b78*/ 	.word	0x00000000


	//----- nvinfo : EIATTR_MIN_STACK_SIZE
	.align		4
.L_491:
        /*0b7c*/ 	.byte	0x04, 0x12
        /*0b7e*/ 	.short	(.L_493 - .L_492)
	.align		4
.L_492:
        /*0b80*/ 	.word	index@(vec_cospi)
        /*0b84*/ 	.word	0x00000000


	//----- nvinfo : EIATTR_MIN_STACK_SIZE
	.align		4
.L_493:
        /*0b88*/ 	.byte	0x04, 0x12
        /*0b8a*/ 	.short	(.L_495 - .L_494)
	.align		4
.L_494:
        /*0b8c*/ 	.word	index@(vec_cosh)
        /*0b90*/ 	.word	0x00000000


	//----- nvinfo : EIATTR_MIN_STACK_SIZE
	.align		4
.L_495:
        /*0b94*/ 	.byte	0x04, 0x12
        /*0b96*/ 	.short	(.L_497 - .L_496)
	.align		4
.L_496:
        /*0b98*/ 	.word	index@(vec_cos)
        /*0b9c*/ 	.word	0x00000028


	//----- nvinfo : EIATTR_MIN_STACK_SIZE
	.align		4
.L_497:
        /*0ba0*/ 	.byte	0x04, 0x12
        /*0ba2*/ 	.short	(.L_499 - .L_498)
	.align		4
.L_498:
        /*0ba4*/ 	.word	index@(vec_ceil)
        /*0ba8*/ 	.word	0x00000000


	//----- nvinfo : EIATTR_MIN_STACK_SIZE
	.align		4
.L_499:
        /*0bac*/ 	.byte	0x04, 0x12
        /*0bae*/ 	.short	(.L_501 - .L_500)
	.align		4
.L_500:
        /*0bb0*/ 	.word	index@(vec_cbrt)
        /*0bb4*/ 	.word	0x00000000


	//----- nvinfo : EIATTR_MIN_STACK_SIZE
	.align		4
.L_501:
        /*0bb8*/ 	.byte	0x04, 0x12
        /*0bba*/ 	.short	(.L_503 - .L_502)
	.align		4
.L_502:
        /*0bbc*/ 	.word	index@(vec_atanh)
        /*0bc0*/ 	.word	0x00000000


	//----- nvinfo : EIATTR_MIN_STACK_SIZE
	.align		4
.L_503:
        /*0bc4*/ 	.byte	0x04, 0x12
        /*0bc6*/ 	.short	(.L_505 - .L_504)
	.align		4
.L_504:
        /*0bc8*/ 	.word	index@(vec_atan)
        /*0bcc*/ 	.word	0x00000000


	//----- nvinfo : EIATTR_MIN_STACK_SIZE
	.align		4
.L_505:
        /*0bd0*/ 	.byte	0x04, 0x12
        /*0bd2*/ 	.short	(.L_507 - .L_506)
	.align		4
.L_506:
        /*0bd4*/ 	.word	index@(vec_asinh)
        /*0bd8*/ 	.word	0x00000000


	//----- nvinfo : EIATTR_MIN_STACK_SIZE
	.align		4
.L_507:
        /*0bdc*/ 	.byte	0x04, 0x12
        /*0bde*/ 	.short	(.L_509 - .L_508)
	.align		4
.L_508:
        /*0be0*/ 	.word	index@(vec_asin)
        /*0be4*/ 	.word	0x00000000


	//----- nvinfo : EIATTR_MIN_STACK_SIZE
	.align		4
.L_509:
        /*0be8*/ 	.byte	0x04, 0x12
        /*0bea*/ 	.short	(.L_511 - .L_510)
	.align		4
.L_510:
        /*0bec*/ 	.word	index@(vec_acosh)
        /*0bf0*/ 	.word	0x00000000


	//----- nvinfo : EIATTR_MIN_STACK_SIZE
	.align		4
.L_511:
        /*0bf4*/ 	.byte	0x04, 0x12
        /*0bf6*/ 	.short	(.L_513 - .L_512)
	.align		4
.L_512:
        /*0bf8*/ 	.word	index@(vec_acos)
        /*0bfc*/ 	.word	0x00000000


	//----- nvinfo : EIATTR_MIN_STACK_SIZE
	.align		4
.L_513:
        /*0c00*/ 	.byte	0x04, 0x12
        /*0c02*/ 	.short	(.L_515 - .L_514)
	.align		4
.L_514:
        /*0c04*/ 	.word	index@(vec_neScalar)
        /*0c08*/ 	.word	0x00000000


	//----- nvinfo : EIATTR_MIN_STACK_SIZE
	.align		4
.L_515:
        /*0c0c*/ 	.byte	0x04, 0x12
        /*0c0e*/ 	.short	(.L_517 - .L_516)
	.align		4
.L_516:
        /*0c10*/ 	.word	index@(vec_gtScalar)
        /*0c14*/ 	.word	0x00000000


	//----- nvinfo : EIATTR_MIN_STACK_SIZE
	.align		4
.L_517:
        /*0c18*/ 	.byte	0x04, 0x12
        /*0c1a*/ 	.short	(.L_519 - .L_518)
	.align		4
.L_518:
        /*0c1c*/ 	.word	index@(vec_gteScalar)
        /*0c20*/ 	.word	0x00000000


	//----- nvinfo : EIATTR_MIN_STACK_SIZE
	.align		4
.L_519:
        /*0c24*/ 	.byte	0x04, 0x12
        /*0c26*/ 	.short	(.L_521 - .L_520)
	.align		4
.L_520:
        /*0c28*/ 	.word	index@(vec_eqScalar)
        /*0c2c*/ 	.word	0x00000000


	//----- nvinfo : EIATTR_MIN_STACK_SIZE
	.align		4
.L_521:
        /*0c30*/ 	.byte	0x04, 0x12
        /*0c32*/ 	.short	(.L_523 - .L_522)
	.align		4
.L_522:
        /*0c34*/ 	.word	index@(vec_lteScalar)
        /*0c38*/ 	.word	0x00000000


	//----- nvinfo : EIATTR_MIN_STACK_SIZE
	.align		4
.L_523:
        /*0c3c*/ 	.byte	0x04, 0x12
        /*0c3e*/ 	.short	(.L_525 - .L_524)
	.align		4
.L_524:
        /*0c40*/ 	.word	index@(vec_ltScalar)
        /*0c44*/ 	.word	0x00000000


	//----- nvinfo : EIATTR_MIN_STACK_SIZE
	.align		4
.L_525:
        /*0c48*/ 	.byte	0x04, 0x12
        /*0c4a*/ 	.short	(.L_527 - .L_526)
	.align		4
.L_526:
        /*0c4c*/ 	.word	index@(vec_ne)
        /*0c50*/ 	.word	0x00000000


	//----- nvinfo : EIATTR_MIN_STACK_SIZE
	.align		4
.L_527:
        /*0c54*/ 	.byte	0x04, 0x12
        /*0c56*/ 	.short	(.L_529 - .L_528)
	.align		4
.L_528:
        /*0c58*/ 	.word	index@(vec_gt)
        /*0c5c*/ 	.word	0x00000000


	//----- nvinfo : EIATTR_MIN_STACK_SIZE
	.align		4
.L_529:
        /*0c60*/ 	.byte	0x04, 0x12
        /*0c62*/ 	.short	(.L_531 - .L_530)
	.align		4
.L_530:
        /*0c64*/ 	.word	index@(vec_gte)
        /*0c68*/ 	.word	0x00000000


	//----- nvinfo : EIATTR_MIN_STACK_SIZE
	.align		4
.L_531:
        /*0c6c*/ 	.byte	0x04, 0x12
        /*0c6e*/ 	.short	(.L_533 - .L_532)
	.align		4
.L_532:
        /*0c70*/ 	.word	index@(vec_eq)
        /*0c74*/ 	.word	0x00000000


	//----- nvinfo : EIATTR_MIN_STACK_SIZE
	.align		4
.L_533:
        /*0c78*/ 	.byte	0x04, 0x12
        /*0c7a*/ 	.short	(.L_535 - .L_534)
	.align		4
.L_534:
        /*0c7c*/ 	.word	index@(vec_lte)
        /*0c80*/ 	.word	0x00000000


	//----- nvinfo : EIATTR_MIN_STACK_SIZE
	.align		4
.L_535:
        /*0c84*/ 	.byte	0x04, 0x12
        /*0c86*/ 	.short	(.L_537 - .L_536)
	.align		4
.L_536:
        /*0c88*/ 	.word	index@(vec_lt)
        /*0c8c*/ 	.word	0x00000000


	//----- nvinfo : EIATTR_MIN_STACK_SIZE
	.align		4
.L_537:
        /*0c90*/ 	.byte	0x04, 0x12
        /*0c92*/ 	.short	(.L_539 - .L_538)
	.align		4
.L_538:
        /*0c94*/ 	.word	index@(vec_scalarDiv)
        /*0c98*/ 	.word	0x00000000


	//----- nvinfo : EIATTR_MIN_STACK_SIZE
	.align		4
.L_539:
        /*0c9c*/ 	.byte	0x04, 0x12
        /*0c9e*/ 	.short	(.L_541 - .L_540)
	.align		4
.L_540:
        /*0ca0*/ 	.word	index@(vec_scalarMul)
        /*0ca4*/ 	.word	0x00000000


	//----- nvinfo : EIATTR_MIN_STACK_SIZE
	.align		4
.L_541:
        /*0ca8*/ 	.byte	0x04, 0x12
        /*0caa*/ 	.short	(.L_543 - .L_542)
	.align		4
.L_542:
        /*0cac*/ 	.word	index@(vec_scalarSub)
        /*0cb0*/ 	.word	0x00000000


	//----- nvinfo : EIATTR_MIN_STACK_SIZE
	.align		4
.L_543:
        /*0cb4*/ 	.byte	0x04, 0x12
        /*0cb6*/ 	.short	(.L_545 - .L_544)
	.align		4
.L_544:
        /*0cb8*/ 	.word	index@(vec_scalarAdd)
        /*0cbc*/ 	.word	0x00000000


	//----- nvinfo : EIATTR_MIN_STACK_SIZE
	.align		4
.L_545:
        /*0cc0*/ 	.byte	0x04, 0x12
        /*0cc2*/ 	.short	(.L_547 - .L_546)
	.align		4
.L_546:
        /*0cc4*/ 	.word	index@(vec_divScalar)
        /*0cc8*/ 	.word	0x00000000


	//----- nvinfo : EIATTR_MIN_STACK_SIZE
	.align		4
.L_547:
        /*0ccc*/ 	.byte	0x04, 0x12
        /*0cce*/ 	.short	(.L_549 - .L_548)
	.align		4
.L_548:
        /*0cd0*/ 	.word	index@(vec_mulScalar)
        /*0cd4*/ 	.word	0x00000000


	//----- nvinfo : EIATTR_MIN_STACK_SIZE
	.align		4
.L_549:
        /*0cd8*/ 	.byte	0x04, 0x12
        /*0cda*/ 	.short	(.L_551 - .L_550)
	.align		4
.L_550:
        /*0cdc*/ 	.word	index@(vec_subScalar)
        /*0ce0*/ 	.word	0x00000000


	//----- nvinfo : EIATTR_MIN_STACK_SIZE
	.align		4
.L_551:
        /*0ce4*/ 	.byte	0x04, 0x12
        /*0ce6*/ 	.short	(.L_553 - .L_552)
	.align		4
.L_552:
        /*0ce8*/ 	.word	index@(vec_addScalar)
        /*0cec*/ 	.word	0x00000000


	//----- nvinfo : EIATTR_MIN_STACK_SIZE
	.align		4
.L_553:
        /*0cf0*/ 	.byte	0x04, 0x12
        /*0cf2*/ 	.short	(.L_555 - .L_554)
	.align		4
.L_554:
        /*0cf4*/ 	.word	index@(vec_negate)
        /*0cf8*/ 	.word	0x00000000


	//----- nvinfo : EIATTR_MIN_STACK_SIZE
	.align		4
.L_555:
        /*0cfc*/ 	.byte	0x04, 0x12
        /*0cfe*/ 	.short	(.L_557 - .L_556)
	.align		4
.L_556:
        /*0d00*/ 	.word	index@(vec_div)
        /*0d04*/ 	.word	0x00000000


	//----- nvinfo : EIATTR_MIN_STACK_SIZE
	.align		4
.L_557:
        /*0d08*/ 	.byte	0x04, 0x12
        /*0d0a*/ 	.short	(.L_559 - .L_558)
	.align		4
.L_558:
        /*0d0c*/ 	.word	index@(vec_mul)
        /*0d10*/ 	.word	0x00000000


	//----- nvinfo : EIATTR_MIN_STACK_SIZE
	.align		4
.L_559:
        /*0d14*/ 	.byte	0x04, 0x12
        /*0d16*/ 	.short	(.L_561 - .L_560)
	.align		4
.L_560:
        /*0d18*/ 	.word	index@(vec_sub)
        /*0d1c*/ 	.word	0x00000000


	//----- nvinfo : EIATTR_MIN_STACK_SIZE
	.align		4
.L_561:
        /*0d20*/ 	.byte	0x04, 0x12
        /*0d22*/ 	.short	(.L_563 - .L_562)
	.align		4
.L_562:
        /*0d24*/ 	.word	index@(vec_add)
        /*0d28*/ 	.word	0x00000000


	//----- nvinfo : EIATTR_MIN_STACK_SIZE
	.align		4
.L_563:
        /*0d2c*/ 	.byte	0x04, 0x12
        /*0d2e*/ 	.short	(.L_565 - .L_564)
	.align		4
.L_564:
        /*0d30*/ 	.word	index@(vec_set)
        /*0d34*/ 	.word	0x00000000
.L_565:


//--------------------- .nv.compat                --------------------------
	.section	.nv.compat,"",@"SHT_CUDA_COMPAT_INFO"
	.align	4
        /*0000*/ 	.byte	0x02, 0x09, 0x00, 0x00, 0x02, 0x02, 0x01, 0x00, 0x02, 0x05, 0x05, 0x00, 0x03, 0x07, 0x01, 0x01
        /*0010*/ 	.byte	0x02, 0x03, 0x00, 0x00, 0x02, 0x06, 0x01, 0x00, 0x04, 0x0b, 0x08, 0x00, 0x01, 0x00, 0x00, 0x00
        /*0020*/ 	.byte	0x00, 0x00, 0x00, 0x00


//--------------------- .nv.info.vec_remainder    --------------------------
	.section	.nv.info.vec_remainder,"",@"SHT_CUDA_INFO"
	.sectionflags	@""
	.align	4


	//----- nvinfo : EIATTR_CUDA_API_VERSION
	.align		4
        /*0000*/ 	.byte	0x04, 0x37
        /*0002*/ 	.short	(.L_567 - .L_566)
.L_566:
        /*0004*/ 	.word	0x00000082


	//----- nvinfo : EIATTR_KPARAM_INFO
	.align		4
.L_567:
        /*0008*/ 	.byte	0x04, 0x17
        /*000a*/ 	.short	(.L_569 - .L_568)
.L_568:
        /*000c*/ 	.word	0x00000000
        /*0010*/ 	.short	0x0003
        /*0012*/ 	.short	0x0018
        /*0014*/ 	.byte	0x00, 0xf5, 0x21, 0x00


	//----- nvinfo : EIATTR_KPARAM_INFO
	.align		4
.L_569:
        /*0018*/ 	.byte	0x04, 0x17
        /*001a*/ 	.short	(.L_571 - .L_570)
.L_570:
        /*001c*/ 	.word	0x00000000
        /*0020*/ 	.short	0x0002
        /*0022*/ 	.short	0x0010
        /*0024*/ 	.byte	0x00, 0xf5, 0x21, 0x00


	//----- nvinfo : EIATTR_KPARAM_INFO
	.align		4
.L_571:
        /*0028*/ 	.byte	0x04, 0x17
        /*002a*/ 	.short	(.L_573 - .L_572)
.L_572:
        /*002c*/ 	.word	0x00000000
        /*0030*/ 	.short	0x0001
        /*0032*/ 	.short	0x0008
        /*0034*/ 	.byte	0x00, 0xf5, 0x21, 0x00


	//----- nvinfo : EIATTR_KPARAM_INFO
	.align		4
.L_573:
        /*0038*/ 	.byte	0x04, 0x17
        /*003a*/ 	.short	(.L_575 - .L_574)
.L_574:
        /*003c*/ 	.word	0x00000000
        /*0040*/ 	.short	0x0000
        /*0042*/ 	.short	0x0000
        /*0044*/ 	.byte	0x00, 0xf0, 0x21, 0x00


	//----- nvinfo : EIATTR_SPARSE_MMA_MASK
	.align		4
.L_575:
        /*0048*/ 	.byte	0x03, 0x50
        /*004a*/ 	.short	0x0000


	//----- nvinfo : EIATTR_MAXREG_COUNT
	.align		4
        /*004c*/ 	.byte	0x03, 0x1b
        /*004e*/ 	.short	0x00ff


	//----- nvinfo : EIATTR_MERCURY_ISA_VERSION
	.align		4
        /*0050*/ 	.byte	0x03, 0x5f
        /*0052*/ 	.short	0x0101


	//----- nvinfo : EIATTR_VRC_CTA_INIT_COUNT
	.align		4
        /*0054*/ 	.byte	0x02, 0x4a
	.zero		1
	.zero		1


	//----- nvinfo : EIATTR_EXIT_INSTR_OFFSETS
	.align		4
        /*0058*/ 	.byte	0x04, 0x1c
        /*005a*/ 	.short	(.L_577 - .L_576)


	//   ....[0]....
.L_576:
        /*005c*/ 	.word	0x00000090


	//   ....[1]....
        /*0060*/ 	.word	0x00000a50


	//----- nvinfo : EIATTR_CRS_STACK_SIZE
	.align		4
.L_577:
        /*0064*/ 	.byte	0x04, 0x1e
        /*0066*/ 	.short	(.L_579 - .L_578)
.L_578:
        /*0068*/ 	.word	0x00000000


	//----- nvinfo : EIATTR_CBANK_PARAM_SIZE
	.align		4
.L_579:
        /*006c*/ 	.byte	0x03, 0x19
        /*006e*/ 	.short	0x0020


	//----- nvinfo : EIATTR_PARAM_CBANK
	.align		4
        /*0070*/ 	.byte	0x04, 0x0a
        /*0072*/ 	.short	(.L_581 - .L_580)
	.align		4
.L_580:
        /*0074*/ 	.word	index@(.nv.constant0.vec_remainder)
        /*0078*/ 	.short	0x0380
        /*007a*/ 	.short	0x0020


	//----- nvinfo : EIATTR_SW_WAR
	.align		4
.L_581:
        /*007c*/ 	.byte	0x04, 0x36
        /*007e*/ 	.short	(.L_583 - .L_582)
.L_582:
        /*0080*/ 	.word	0x00000008
.L_583:


//--------------------- .nv.info.vec_pow          --------------------------
	.section	.nv.info.vec_pow,"",@"SHT_CUDA_INFO"
	.sectionflags	@""
	.align	4


	//----- nvinfo : EIATTR_CUDA_API_VERSION
	.align		4
        /*0000*/ 	.byte	0x04, 0x37
        /*0002*/ 	.short	(.L_585 - .L_584)
.L_584:
        /*0004*/ 	.word	0x00000082


	//----- nvinfo : EIATTR_KPARAM_INFO
	.align		4
.L_585:
        /*0008*/ 	.byte	0x04, 0x17
        /*000a*/ 	.short	(.L_587 - .L_586)
.L_586:
        /*000c*/ 	.word	0x00000000
        /*0010*/ 	.short	0x0003
        /*0012*/ 	.short	0x0018
        /*0014*/ 	.byte	0x00, 0xf5, 0x21, 0x00


	//----- nvinfo : EIATTR_KPARAM_INFO
	.align		4
.L_587:
        /*0018*/ 	.byte	0x04, 0x17
        /*001a*/ 	.short	(.L_589 - .L_588)
.L_588:
        /*001c*/ 	.word	0x00000000
        /*0020*/ 	.short	0x0002
        /*0022*/ 	.short	0x0010
        /*0024*/ 	.byte	0x00, 0xf5, 0x21, 0x00


	//----- nvinfo : EIATTR_KPARAM_INFO
	.align		4
.L_589:
        /*0028*/ 	.byte	0x04, 0x17
        /*002a*/ 	.short	(.L_591 - .L_590)
.L_590:
        /*002c*/ 	.word	0x00000000
        /*0030*/ 	.short	0x0001
        /*0032*/ 	.short	0x0008
        /*0034*/ 	.byte	0x00, 0xf5, 0x21, 0x00


	//----- nvinfo : EIATTR_KPARAM_INFO
	.align		4
.L_591:
        /*0038*/ 	.byte	0x04, 0x17
        /*003a*/ 	.short	(.L_593 - .L_592)
.L_592:
        /*003c*/ 	.word	0x00000000
        /*0040*/ 	.short	0x0000
        /*0042*/ 	.short	0x0000
        /*0044*/ 	.byte	0x00, 0xf0, 0x21, 0x00


	//----- nvinfo : EIATTR_SPARSE_MMA_MASK
	.align		4
.L_593:
        /*0048*/ 	.byte	0x03, 0x50
        /*004a*/ 	.short	0x0000


	//----- nvinfo : EIATTR_MAXREG_COUNT
	.align		4
        /*004c*/ 	.byte	0x03, 0x1b
        /*004e*/ 	.short	0x00ff


	//----- nvinfo : EIATTR_MERCURY_ISA_VERSION
	.align		4
        /*0050*/ 	.byte	0x03, 0x5f
        /*0052*/ 	.short	0x0101


	//----- nvinfo : EIATTR_VRC_CTA_INIT_COUNT
	.align		4
        /*0054*/ 	.byte	0x02, 0x4a
	.zero		1
	.zero		1


	//----- nvinfo : EIATTR_EXIT_INSTR_OFFSETS
	.align		4
        /*0058*/ 	.byte	0x04, 0x1c
        /*005a*/ 	.short	(.L_595 - .L_594)


	//   ....[0]....
.L_594:
        /*005c*/ 	.word	0x00000090


	//   ....[1]....
        /*0060*/ 	.word	0x000005f0


	//----- nvinfo : EIATTR_CRS_STACK_SIZE
	.align		4
.L_595:
        /*0064*/ 	.byte	0x04, 0x1e
        /*0066*/ 	.short	(.L_597 - .L_596)
.L_596:
        /*0068*/ 	.word	0x00000000


	//----- nvinfo : EIATTR_CBANK_PARAM_SIZE
	.align		4
.L_597:
        /*006c*/ 	.byte	0x03, 0x19
        /*006e*/ 	.short	0x0020


	//----- nvinfo : EIATTR_PARAM_CBANK
	.align		4
        /*0070*/ 	.byte	0x04, 0x0a
        /*0072*/ 	.short	(.L_599 - .L_598)
	.align		4
.L_598:
        /*0074*/ 	.word	index@(.nv.constant0.vec_pow)
        /*0078*/ 	.short	0x0380
        /*007a*/ 	.short	0x0020


	//----- nvinfo : EIATTR_SW_WAR
	.align		4
.L_599:
        /*007c*/ 	.byte	0x04, 0x36
        /*007e*/ 	.short	(.L_601 - .L_600)
.L_600:
        /*0080*/ 	.word	0x00000008
.L_601:


//--------------------- .nv.info.vec_nextafter    --------------------------
	.section	.nv.info.vec_nextafter,"",@"SHT_CUDA_INFO"
	.sectionflags	@""
	.align	4


	//----- nvinfo : EIATTR_CUDA_API_VERSION
	.align		4
        /*0000*/ 	.byte	0x04, 0x37
        /*0002*/ 	.short	(.L_603 - .L_602)
.L_602:
        /*0004*/ 	.word	0x00000082


	//----- nvinfo : EIATTR_KPARAM_INFO
	.align		4
.L_603:
        /*0008*/ 	.byte	0x04, 0x17
        /*000a*/ 	.short	(.L_605 - .L_604)
.L_604:
        /*000c*/ 	.word	0x00000000
        /*0010*/ 	.short	0x0003
        /*0012*/ 	.short	0x0018
        /*0014*/ 	.byte	0x00, 0xf5, 0x21, 0x00


	//----- nvinfo : EIATTR_KPARAM_INFO
	.align		4
.L_605:
        /*0018*/ 	.byte	0x04, 0x17
        /*001a*/ 	.short	(.L_607 - .L_606)
.L_606:
        /*001c*/ 	.word	0x00000000
        /*0020*/ 	.short	0x0002
        /*0022*/ 	.short	0x0010
        /*0024*/ 	.byte	0x00, 0xf5, 0x21, 0x00


	//----- nvinfo : EIATTR_KPARAM_INFO
	.align		4
.L_607:
        /*0028*/ 	.byte	0x04, 0x17
        /*002a*/ 	.short	(.L_609 - .L_608)
.L_608:
        /*002c*/ 	.word	0x00000000
        /*0030*/ 	.short	0x0001
        /*0032*/ 	.short	0x0008
        /*0034*/ 	.byte	0x00, 0xf5, 0x21, 0x00


	//----- nvinfo : EIATTR_KPARAM_INFO
	.align		4
.L_609:
        /*0038*/ 	.byte	0x04, 0x17
        /*003a*/ 	.short	(.L_611 - .L_610)
.L_610:
        /*003c*/ 	.word	0x00000000
        /*0040*/ 	.short	0x0000
        /*0042*/ 	.short	0x0000
        /*0044*/ 	.byte	0x00, 0xf0, 0x21, 0x00


	//----- nvinfo : EIATTR_SPARSE_MMA_MASK
	.align		4
.L_611:
        /*0048*/ 	.byte	0x03, 0x50
        /*004a*/ 	.short	0x0000


	//----- nvinfo : EIATTR_MAXREG_COUNT
	.align		4
        /*004c*/ 	.byte	0x03, 0x1b
        /*004e*/ 	.short	0x00ff


	//----- nvinfo : EIATTR_MERCURY_ISA_VERSION
	.align		4
        /*0050*/ 	.byte	0x03, 0x5f
        /*0052*/ 	.short	0x0101


	//----- nvinfo : EIATTR_VRC_CTA_INIT_COUNT
	.align		4
        /*0054*/ 	.byte	0x02, 0x4a
	.zero		1
	.zero		1


	//----- nvinfo : EIATTR_EXIT_INSTR_OFFSETS
	.align		4
        /*0058*/ 	.byte	0x04, 0x1c
        /*005a*/ 	.short	(.L_613 - .L_612)


	//   ....[0]....
.L_612:
        /*005c*/ 	.word	0x00000090


	//   ....[1]....
        /*0060*/ 	.word	0x00000360


	//----- nvinfo : EIATTR_CRS_STACK_SIZE
	.align		4
.L_613:
        /*0064*/ 	.byte	0x04, 0x1e
        /*0066*/ 	.short	(.L_615 - .L_614)
.L_614:
        /*0068*/ 	.word	0x00000000


	//----- nvinfo : EIATTR_CBANK_PARAM_SIZE
	.align		4
.L_615:
        /*006c*/ 	.byte	0x03, 0x19
        /*006e*/ 	.short	0x0020


	//----- nvinfo : EIATTR_PARAM_CBANK
	.align		4
        /*0070*/ 	.byte	0x04, 0x0a
        /*0072*/ 	.short	(.L_617 - .L_616)
	.align		4
.L_616:
        /*0074*/ 	.word	index@(.nv.constant0.vec_nextafter)
        /*0078*/ 	.short	0x0380
        /*007a*/ 	.short	0x0020


	//----- nvinfo : EIATTR_SW_WAR
	.align		4
.L_617:
        /*007c*/ 	.byte	0x04, 0x36
        /*007e*/ 	.short	(.L_619 - .L_618)
.L_618:
        /*0080*/ 	.word	0x00000008
.L_619:


//--------------------- .nv.info.vec_hypot        --------------------------
	.section	.nv.info.vec_hypot,"",@"SHT_CUDA_INFO"
	.sectionflags	@""
	.align	4


	//----- nvinfo : EIATTR_CUDA_API_VERSION
	.align		4
        /*0000*/ 	.byte	0x04, 0x37
        /*0002*/ 	.short	(.L_621 - .L_620)
.L_620:
        /*0004*/ 	.word	0x00000082


	//----- nvinfo : EIATTR_KPARAM_INFO
	.align		4
.L_621:
        /*0008*/ 	.byte	0x04, 0x17
        /*000a*/ 	.short	(.L_623 - .L_622)
.L_622:
        /*000c*/ 	.word	0x00000000
        /*0010*/ 	.short	0x0003
        /*0012*/ 	.short	0x0018
        /*0014*/ 	.byte	0x00, 0xf5, 0x21, 0x00


	//----- nvinfo : EIATTR_KPARAM_INFO
	.align		4
.L_623:
        /*0018*/ 	.byte	0x04, 0x17
        /*001a*/ 	.short	(.L_625 - .L_624)
.L_624:
        /*001c*/ 	.word	0x00000000
        /*0020*/ 	.short	0x0002
        /*0022*/ 	.short	0x0010
        /*0024*/ 	.byte	0x00, 0xf5, 0x21, 0x00


	//----- nvinfo : EIATTR_KPARAM_INFO
	.align		4
.L_625:
        /*0028*/ 	.byte	0x04, 0x17
        /*002a*/ 	.short	(.L_627 - .L_626)
.L_626:
        /*002c*/ 	.word	0x00000000
        /*0030*/ 	.short	0x0001
        /*0032*/ 	.short	0x0008
        /*0034*/ 	.byte	0x00, 0xf5, 0x21, 0x00


	//----- nvinfo : EIATTR_KPARAM_INFO
	.align		4
.L_627:
        /*0038*/ 	.byte	0x04, 0x17
        /*003a*/ 	.short	(.L_629 - .L_628)
.L_628:
        /*003c*/ 	.word	0x00000000
        /*0040*/ 	.short	0x0000
        /*0042*/ 	.short	0x0000
        /*0044*/ 	.byte	0x00, 0xf0, 0x21, 0x00


	//----- nvinfo : EIATTR_SPARSE_MMA_MASK
	.align		4
.L_629:
        /*0048*/ 	.byte	0x03, 0x50
        /*004a*/ 	.short	0x0000


	//----- nvinfo : EIATTR_MAXREG_COUNT
	.align		4
        /*004c*/ 	.byte	0x03, 0x1b
        /*004e*/ 	.short	0x00ff


	//----- nvinfo : EIATTR_MERCURY_ISA_VERSION
	.align		4
        /*0050*/ 	.byte	0x03, 0x5f
        /*0052*/ 	.short	0x0101


	//----- nvinfo : EIATTR_VRC_CTA_INIT_COUNT
	.align		4
        /*0054*/ 	.byte	0x02, 0x4a
	.zero		1
	.zero		1


	//----- nvinfo : EIATTR_EXIT_INSTR_OFFSETS
	.align		4
        /*0058*/ 	.byte	0x04, 0x1c
        /*005a*/ 	.short	(.L_631 - .L_630)


	//   ....[0]....
.L_630:
        /*005c*/ 	.word	0x00000090


	//   ....[1]....
        /*0060*/ 	.word	0x00000440


	//----- nvinfo : EIATTR_CBANK_PARAM_SIZE
	.align		4
.L_631:
        /*0064*/ 	.byte	0x03, 0x19
        /*0066*/ 	.short	0x0020


	//----- nvinfo : EIATTR_PARAM_CBANK
	.align		4
        /*0068*/ 	.byte	0x04, 0x0a
        /*006a*/ 	.short	(.L_633 - .L_632)
	.align		4
.L_632:
        /*006c*/ 	.word	index@(.nv.constant0.vec_hypot)
        /*0070*/ 	.short	0x0380
        /*0072*/ 	.short	0x0020


	//----- nvinfo : EIATTR_SW_WAR
	.align		4
.L_633:
        /*0074*/ 	.byte	0x04, 0x36
        /*0076*/ 	.short	(.L_635 - .L_634)
.L_634:
        /*0078*/ 	.word	0x00000008
.L_635:


//--------------------- .nv.info.vec_fmod         --------------------------
	.section	.nv.info.vec_fmod,"",@"SHT_CUDA_INFO"
	.sectionflags	@""
	.align	4


	//----- nvinfo : EIATTR_CUDA_API_VERSION
	.align		4
        /*0000*/ 	.byte	0x04, 0x37
        /*0002*/ 	.short	(.L_637 - .L_636)
.L_636:
        /*0004*/ 	.word	0x00000082


	//----- nvinfo : EIATTR_KPARAM_INFO
	.align		4
.L_637:
        /*0008*/ 	.byte	0x04, 0x17
        /*000a*/ 	.short	(.L_639 - .L_638)
.L_638:
        /*000c*/ 	.word	0x00000000
        /*0010*/ 	.short	0x0003
        /*0012*/ 	.short	0x0018
        /*0014*/ 	.byte	0x00, 0xf5, 0x21, 0x00


	//----- nvinfo : EIATTR_KPARAM_INFO
	.align		4
.L_639:
        /*0018*/ 	.byte	0x04, 0x17
        /*001a*/ 	.short	(.L_641 - .L_640)
.L_640:
        /*001c*/ 	.word	0x00000000
        /*0020*/ 	.short	0x0002
        /*0022*/ 	.short	0x0010
        /*0024*/ 	.byte	0x00, 0xf5, 0x21, 0x00


	//----- nvinfo : EIATTR_KPARAM_INFO
	.align		4
.L_641:
        /*0028*/ 	.byte	0x04, 0x17
        /*002a*/ 	.short	(.L_643 - .L_642)
.L_642:
        /*002c*/ 	.word	0x00000000
        /*0030*/ 	.short	0x0001
        /*0032*/ 	.short	0x0008
        /*0034*/ 	.byte	0x00, 0xf5, 0x21, 0x00


	//----- nvinfo : EIATTR_KPARAM_INFO
	.align		4
.L_643:
        /*0038*/ 	.byte	0x04, 0x17
        /*003a*/ 	.short	(.L_645 - .L_644)
.L_644:
        /*003c*/ 	.word	0x00000000
        /*0040*/ 	.short	0x0000
        /*0042*/ 	.short	0x0000
        /*0044*/ 	.byte	0x00, 0xf0, 0x21, 0x00


	//----- nvinfo : EIATTR_SPARSE_MMA_MASK
	.align		4
.L_645:
        /*0048*/ 	.byte	0x03, 0x50
        /*004a*/ 	.short	0x0000


	//----- nvinfo : EIATTR_MAXREG_COUNT
	.align		4
        /*004c*/ 	.byte	0x03, 0x1b
        /*004e*/ 	.short	0x00ff


	//----- nvinfo : EIATTR_MERCURY_ISA_VERSION
	.align		4
        /*0050*/ 	.byte	0x03, 0x5f
        /*0052*/ 	.short	0x0101


	//----- nvinfo : EIATTR_VRC_CTA_INIT_COUNT
	.align		4
        /*0054*/ 	.byte	0x02, 0x4a
	.zero		1
	.zero		1


	//----- nvinfo : EIATTR_EXIT_INSTR_OFFSETS
	.align		4
        /*0058*/ 	.byte	0x04, 0x1c
        /*005a*/ 	.short	(.L_647 - .L_646)


	//   ....[0]....
.L_646:
        /*005c*/ 	.word	0x00000090


	//   ....[1]....
        /*0060*/ 	.word	0x00000940


	//----- nvinfo : EIATTR_CRS_STACK_SIZE
	.align		4
.L_647:
        /*0064*/ 	.byte	0x04, 0x1e
        /*0066*/ 	.short	(.L_649 - .L_648)
.L_648:
        /*0068*/ 	.word	0x00000000


	//----- nvinfo : EIATTR_CBANK_PARAM_SIZE
	.align		4
.L_649:
        /*006c*/ 	.byte	0x03, 0x19
        /*006e*/ 	.short	0x0020


	//----- nvinfo : EIATTR_PARAM_CBANK
	.align		4
        /*0070*/ 	.byte	0x04, 0x0a
        /*0072*/ 	.short	(.L_651 - .L_650)
	.align		4
.L_650:
        /*0074*/ 	.word	index@(.nv.constant0.vec_fmod)
        /*0078*/ 	.short	0x0380
        /*007a*/ 	.short	0x0020


	//----- nvinfo : EIATTR_SW_WAR
	.align		4
.L_651:
        /*007c*/ 	.byte	0x04, 0x36
        /*007e*/ 	.short	(.L_653 - .L_652)
.L_652:
        /*0080*/ 	.word	0x00000008
.L_653:


//--------------------- .nv.info.vec_fmin         --------------------------
	.section	.nv.info.vec_fmin,"",@"SHT_CUDA_INFO"
	.sectionflags	@""
	.align	4


	//----- nvinfo : EIATTR_CUDA_API_VERSION
	.align		4
        /*0000*/ 	.byte	0x04, 0x37
        /*0002*/ 	.short	(.L_655 - .L_654)
.L_654:
        /*0004*/ 	.word	0x00000082


	//----- nvinfo : EIATTR_KPARAM_INFO
	.align		4
.L_655:
        /*0008*/ 	.byte	0x04, 0x17
        /*000a*/ 	.short	(.L_657 - .L_656)
.L_656:
        /*000c*/ 	.word	0x00000000
        /*0010*/ 	.short	0x0003
        /*0012*/ 	.short	0x0018
        /*0014*/ 	.byte	0x00, 0xf5, 0x21, 0x00


	//----- nvinfo : EIATTR_KPARAM_INFO
	.align		4
.L_657:
        /*0018*/ 	.byte	0x04, 0x17
        /*001a*/ 	.short	(.L_659 - .L_658)
.L_658:
        /*001c*/ 	.word	0x00000000
        /*0020*/ 	.short	0x0002
        /*0022*/ 	.short	0x0010
        /*0024*/ 	.byte	0x00, 0xf5, 0x21, 0x00


	//----- nvinfo : EIATTR_KPARAM_INFO
	.align		4
.L_659:
        /*0028*/ 	.byte	0x04, 0x17
        /*002a*/ 	.short	(.L_661 - .L_660)
.L_660:
        /*002c*/ 	.word	0x00000000
        /*0030*/ 	.short	0x0001
        /*0032*/ 	.short	0x0008
        /*0034*/ 	.byte	0x00, 0xf5, 0x21, 0x00


	//----- nvinfo : EIATTR_KPARAM_INFO
	.align		4
.L_661:
        /*0038*/ 	.byte	0x04, 0x17
        /*003a*/ 	.short	(.L_663 - .L_662)
.L_662:
        /*003c*/ 	.word	0x00000000
        /*0040*/ 	.short	0x0000
        /*0042*/ 	.short	0x0000
        /*0044*/ 	.byte	0x00, 0xf0, 0x21, 0x00


	//----- nvinfo : EIATTR_SPARSE_MMA_MASK
	.align		4
.L_663:
        /*0048*/ 	.byte	0x03, 0x50
        /*004a*/ 	.short	0x0000


	//----- nvinfo : EIATTR_MAXREG_COUNT
	.align		4
        /*004c*/ 	.byte	0x03, 0x1b
        /*004e*/ 	.short	0x00ff


	//----- nvinfo : EIATTR_MERCURY_ISA_VERSION
	.align		4
        /*0050*/ 	.byte	0x03, 0x5f
        /*0052*/ 	.short	0x0101


	//----- nvinfo : EIATTR_VRC_CTA_INIT_COUNT
	.align		4
        /*0054*/ 	.byte	0x02, 0x4a
	.zero		1
	.zero		1


	//----- nvinfo : EIATTR_EXIT_INSTR_OFFSETS
	.align		4
        /*0058*/ 	.byte	0x04, 0x1c
        /*005a*/ 	.short	(.L_665 - .L_664)


	//   ....[0]....
.L_664:
        /*005c*/ 	.word	0x00000090


	//   ....[1]....
        /*0060*/ 	.word	0x000001f0


	//----- nvinfo : EIATTR_CBANK_PARAM_SIZE
	.align		4
.L_665:
        /*0064*/ 	.byte	0x03, 0x19
        /*0066*/ 	.short	0x0020


	//----- nvinfo : EIATTR_PARAM_CBANK
	.align		4
        /*0068*/ 	.byte	0x04, 0x0a
        /*006a*/ 	.short	(.L_667 - .L_666)
	.align		4
.L_666:
        /*006c*/ 	.word	index@(.nv.constant0.vec_fmin)
        /*0070*/ 	.short	0x0380
        /*0072*/ 	.short	0x0020


	//----- nvinfo : EIATTR_SW_WAR
	.align		4
.L_667:
        /*0074*/ 	.byte	0x04, 0x36
        /*0076*/ 	.short	(.L_669 - .L_668)
.L_668:
        /*0078*/ 	.word	0x00000008
.L_669:


//--------------------- .nv.info.vec_fmax         --------------------------
	.section	.nv.info.vec_fmax,"",@"SHT_CUDA_INFO"
	.sectionflags	@""
	.align	4


	//----- nvinfo : EIATTR_CUDA_API_VERSION
	.align		4
        /*0000*/ 	.byte	0x04, 0x37
        /*0002*/ 	.short	(.L_671 - .L_670)
.L_670:
        /*0004*/ 	.word	0x00000082


	//----- nvinfo : EIATTR_KPARAM_INFO
	.align		4
.L_671:
        /*0008*/ 	.byte	0x04, 0x17
        /*000a*/ 	.short	(.L_673 - .L_672)
.L_672:
        /*000c*/ 	.word	0x00000000
        /*0010*/ 	.short	0x0003
        /*0012*/ 	.short	0x0018
        /*0014*/ 	.byte	0x00, 0xf5, 0x21, 0x00


	//----- nvinfo : EIATTR_KPARAM_INFO
	.align		4
.L_673:
        /*0018*/ 	.byte	0x04, 0x17
        /*001a*/ 	.short	(.L_675 - .L_674)
.L_674:
        /*001c*/ 	.word	0x00000000
        /*0020*/ 	.short	0x0002
        /*0022*/ 	.short	0x0010
        /*0024*/ 	.byte	0x00, 0xf5, 0x21, 0x00


	//----- nvinfo : EIATTR_KPARAM_INFO
	.align		4
.L_675:
        /*0028*/ 	.byte	0x04, 0x17
        /*002a*/ 	.short	(.L_677 - .L_676)
.L_676:
        /*002c*/ 	.word	0x00000000
        /*0030*/ 	.short	0x0001
        /*0032*/ 	.short	0x0008
        /*0034*/ 	.byte	0x00, 0xf5, 0x21, 0x00


	//----- nvinfo : EIATTR_KPARAM_INFO
	.align		4
.L_677:
        /*0038*/ 	.byte	0x04, 0x17
        /*003a*/ 	.short	(.L_679 - .L_678)
.L_678:
        /*003c*/ 	.word	0x00000000
        /*0040*/ 	.short	0x0000
        /*0042*/ 	.short	0x0000
        /*0044*/ 	.byte	0x00, 0xf0, 0x21, 0x00


	//----- nvinfo : EIATTR_SPARSE_MMA_MASK
	.align		4
.L_679:
        /*0048*/ 	.byte	0x03, 0x50
        /*004a*/ 	.short	0x0000


	//----- nvinfo : EIATTR_MAXREG_COUNT
	.align		4
        /*004c*/ 	.byte	0x03, 0x1b
        /*004e*/ 	.short	0x00ff


	//----- nvinfo : EIATTR_MERCURY_ISA_VERSION
	.align		4
        /*0050*/ 	.byte	0x03, 0x5f
        /*0052*/ 	.short	0x0101


	//----- nvinfo : EIATTR_VRC_CTA_INIT_COUNT
	.align		4
        /*0054*/ 	.byte	0x02, 0x4a
	.zero		1
	.zero		1


	//----- nvinfo : EIATTR_EXIT_INSTR_OFFSETS
	.align		4
        /*0058*/ 	.byte	0x04, 0x1c
        /*005a*/ 	.short	(.L_681 - .L_680)


	//   ....[0]....
.L_680:
        /*005c*/ 	.word	0x00000090


	//   ....[1]....
        /*0060*/ 	.word	0x000001f0


	//----- nvinfo : EIATTR_CBANK_PARAM_SIZE
	.align		4
.L_681:
        /*0064*/ 	.byte	0x03, 0x19
        /*0066*/ 	.short	0x0020


	//----- nvinfo : EIATTR_PARAM_CBANK
	.align		4
        /*0068*/ 	.byte	0x04, 0x0a
        /*006a*/ 	.short	(.L_683 - .L_682)
	.align		4
.L_682:
        /*006c*/ 	.word	index@(.nv.constant0.vec_fmax)
        /*0070*/ 	.short	0x0380
        /*0072*/ 	.short	0x0020


	//----- nvinfo : EIATTR_SW_WAR
	.align		4
.L_683:
        /*0074*/ 	.byte	0x04, 0x36
        /*0076*/ 	.short	(.L_685 - .L_684)
.L_684:
        /*0078*/ 	.word	0x00000008
.L_685:


//--------------------- .nv.info.vec_fdivide      --------------------------
	.section	.nv.info.vec_fdivide,"",@"SHT_CUDA_INFO"
	.sectionflags	@""
	.align	4


	//----- nvinfo : EIATTR_CUDA_API_VERSION
	.align		4
        /*0000*/ 	.byte	0x04, 0x37
        /*0002*/ 	.short	(.L_687 - .L_686)
.L_686:
        /*0004*/ 	.word	0x00000082


	//----- nvinfo : EIATTR_KPARAM_INFO
	.align		4
.L_687:
        /*0008*/ 	.byte	0x04, 0x17
        /*000a*/ 	.short	(.L_689 - .L_688)
.L_688:
        /*000c*/ 	.word	0x00000000
        /*0010*/ 	.short	0x0003
        /*0012*/ 	.short	0x0018
        /*0014*/ 	.byte	0x00, 0xf5, 0x21, 0x00


	//----- nvinfo : EIATTR_KPARAM_INFO
	.align		4
.L_689:
        /*0018*/ 	.byte	0x04, 0x17
        /*001a*/ 	.short	(.L_691 - .L_690)
.L_690:
        /*001c*/ 	.word	0x00000000
        /*0020*/ 	.short	0x0002
        /*0022*/ 	.short	0x0010
        /*0024*/ 	.byte	0x00, 0xf5, 0x21, 0x00


	//----- nvinfo : EIATTR_KPARAM_INFO
	.align		4
.L_691:
        /*0028*/ 	.byte	0x04, 0x17
        /*002a*/ 	.short	(.L_693 - .L_692)
.L_692:
        /*002c*/ 	.word	0x00000000
        /*0030*/ 	.short	0x0001
        /*0032*/ 	.short	0x0008
        /*0034*/ 	.byte	0x00, 0xf5, 0x21, 0x00


	//----- nvinfo : EIATTR_KPARAM_INFO
	.align		4
.L_693:
        /*0038*/ 	.byte	0x04, 0x17
        /*003a*/ 	.short	(.L_695 - .L_694)
.L_694:
        /*003c*/ 	.word	0x00000000
        /*0040*/ 	.short	0x0000
        /*0042*/ 	.short	0x0000
        /*0044*/ 	.byte	0x00, 0xf0, 0x21, 0x00


	//----- nvinfo : EIATTR_SPARSE_MMA_MASK
	.align		4
.L_695:
        /*0048*/ 	.byte	0x03, 0x50
        /*004a*/ 	.short	0x0000


	//----- nvinfo : EIATTR_MAXREG_COUNT
	.align		4
        /*004c*/ 	.byte	0x03, 0x1b
        /*004e*/ 	.short	0x00ff


	//----- nvinfo : EIATTR_MERCURY_ISA_VERSION
	.align		4
        /*0050*/ 	.byte	0x03, 0x5f
        /*0052*/ 	.short	0x0101


	//----- nvinfo : EIATTR_VRC_CTA_INIT_COUNT
	.align		4
        /*0054*/ 	.byte	0x02, 0x4a
	.zero		1
	.zero		1


	//----- nvinfo : EIATTR_EXIT_INSTR_OFFSETS
	.align		4
        /*0058*/ 	.byte	0x04, 0x1c
        /*005a*/ 	.short	(.L_697 - .L_696)


	//   ....[0]....
.L_696:
        /*005c*/ 	.word	0x00000090


	//   ....[1]....
        /*0060*/ 	.word	0x000002a0


	//----- nvinfo : EIATTR_CRS_STACK_SIZE
	.align		4
.L_697:
        /*0064*/ 	.byte	0x04, 0x1e
        /*0066*/ 	.short	(.L_699 - .L_698)
.L_698:
        /*0068*/ 	.word	0x00000000


	//----- nvinfo : EIATTR_CBANK_PARAM_SIZE
	.align		4
.L_699:
        /*006c*/ 	.byte	0x03, 0x19
        /*006e*/ 	.short	0x0020


	//----- nvinfo : EIATTR_PARAM_CBANK
	.align		4
        /*0070*/ 	.byte	0x04, 0x0a
        /*0072*/ 	.short	(.L_701 - .L_700)
	.align		4
.L_700:
        /*0074*/ 	.word	index@(.nv.constant0.vec_fdivide)
        /*0078*/ 	.short	0x0380
        /*007a*/ 	.short	0x0020


	//----- nvinfo : EIATTR_SW_WAR
	.align		4
.L_701:
        /*007c*/ 	.byte	0x04, 0x36
        /*007e*/ 	.short	(.L_703 - .L_702)
.L_702:
        /*0080*/ 	.word	0x00000008
.L_703:


//--------------------- .nv.info.vec_fdim         --------------------------
	.section	.nv.info.vec_fdim,"",@"SHT_CUDA_INFO"
	.sectionflags	@""
	.align	4


	//----- nvinfo : EIATTR_CUDA_API_VERSION
	.align		4
        /*0000*/ 	.byte	0x04, 0x37
        /*0002*/ 	.short	(.L_705 - .L_704)
.L_704:
        /*0004*/ 	.word	0x00000082


	//----- nvinfo : EIATTR_KPARAM_INFO
	.align		4
.L_705:
        /*0008*/ 	.byte	0x04, 0x17
        /*000a*/ 	.short	(.L_707 - .L_706)
.L_706:
        /*000c*/ 	.word	0x00000000
        /*0010*/ 	.short	0x0003
        /*0012*/ 	.short	0x0018
        /*0014*/ 	.byte	0x00, 0xf5, 0x21, 0x00


	//----- nvinfo : EIATTR_KPARAM_INFO
	.align		4
.L_707:
        /*0018*/ 	.byte	0x04, 0x17
        /*001a*/ 	.short	(.L_709 - .L_708)
.L_708:
        /*001c*/ 	.word	0x00000000
        /*0020*/ 	.short	0x0002
        /*0022*/ 	.short	0x0010
        /*0024*/ 	.byte	0x00, 0xf5, 0x21, 0x00


	//----- nvinfo : EIATTR_KPARAM_INFO
	.align		4
.L_709:
        /*0028*/ 	.byte	0x04, 0x17
        /*002a*/ 	.short	(.L_711 - .L_710)
.L_710:
        /*002c*/ 	.word	0x00000000
        /*0030*/ 	.short	0x0001
        /*0032*/ 	.short	0x0008
        /*0034*/ 	.byte	0x00, 0xf5, 0x21, 0x00


	//----- nvinfo : EIATTR_KPARAM_INFO
	.align		4
.L_711:
        /*0038*/ 	.byte	0x04, 0x17
        /*003a*/ 	.short	(.L_713 - .L_712)
.L_712:
        /*003c*/ 	.word	0x00000000
        /*0040*/ 	.short	0x0000
        /*0042*/ 	.short	0x0000
        /*0044*/ 	.byte	0x00, 0xf0, 0x21, 0x00


	//----- nvinfo : EIATTR_SPARSE_MMA_MASK
	.align		4
.L_713:
        /*0048*/ 	.byte	0x03, 0x50
        /*004a*/ 	.short	0x0000


	//----- nvinfo : EIATTR_MAXREG_COUNT
	.align		4
        /*004c*/ 	.byte	0x03, 0x1b
        /*004e*/ 	.short	0x00ff


	//----- nvinfo : EIATTR_MERCURY_ISA_VERSION
	.align		4
        /*0050*/ 	.byte	0x03, 0x5f
        /*0052*/ 	.short	0x0101


	//----- nvinfo : EIATTR_VRC_CTA_INIT_COUNT
	.align		4
        /*0054*/ 	.byte	0x02, 0x4a
	.zero		1
	.zero		1


	//----- nvinfo : EIATTR_EXIT_INSTR_OFFSETS
	.align		4
        /*0058*/ 	.byte	0x04, 0x1c
        /*005a*/ 	.short	(.L_715 - .L_714)


	//   ....[0]....
.L_714:
        /*005c*/ 	.word	0x00000090


	//   ....[1]....
        /*0060*/ 	.word	0x000001c0


	//----- nvinfo : EIATTR_CBANK_PARAM_SIZE
	.align		4
.L_715:
        /*0064*/ 	.byte	0x03, 0x19
        /*0066*/ 	.short	0x0020


	//----- nvinfo : EIATTR_PARAM_CBANK
	.align		4
        /*0068*/ 	.byte	0x04, 0x0a
        /*006a*/ 	.short	(.L_717 - .L_716)
	.align		4
.L_716:
        /*006c*/ 	.word	index@(.nv.constant0.vec_fdim)
        /*0070*/ 	.short	0x0380
        /*0072*/ 	.short	0x0020


	//----- nvinfo : EIATTR_SW_WAR
	.align		4
.L_717:
        /*0074*/ 	.byte	0x04, 0x36
        /*0076*/ 	.short	(.L_719 - .L_718)
.L_718:
        /*0078*/ 	.word	0x00000008
.L_719:


//--------------------- .nv.info.vec_copysign     --------------------------
	.section	.nv.info.vec_copysign,"",@"SHT_CUDA_INFO"
	.sectionflags	@""
	.align	4


	//----- nvinfo : EIATTR_CUDA_API_VERSION
	.align		4
        /*0000*/ 	.byte	0x04, 0x37
        /*0002*/ 	.short	(.L_721 - .L_720)
.L_720:
        /*0004*/ 	.word	0x00000082


	//----- nvinfo : EIATTR_KPARAM_INFO
	.align		4
.L_721:
        /*0008*/ 	.byte	0x04, 0x17
        /*000a*/ 	.short	(.L_723 - .L_722)
.L_722:
        /*000c*/ 	.word	0x00000000
        /*0010*/ 	.short	0x0003
        /*0012*/ 	.short	0x0018
        /*0014*/ 	.byte	0x00, 0xf5, 0x21, 0x00


	//----- nvinfo : EIATTR_KPARAM_INFO
	.align		4
.L_723:
        /*0018*/ 	.byte	0x04, 0x17
        /*001a*/ 	.short	(.L_725 - .L_724)
.L_724:
        /*001c*/ 	.word	0x00000000
        /*0020*/ 	.short	0x0002
        /*0022*/ 	.short	0x0010
        /*0024*/ 	.byte	0x00, 0xf5, 0x21, 0x00


	//----- nvinfo : EIATTR_KPARAM_INFO
	.align		4
.L_725:
        /*0028*/ 	.byte	0x04, 0x17
        /*002a*/ 	.short	(.L_727 - .L_726)
.L_726:
        /*002c*/ 	.word	0x00000000
        /*0030*/ 	.short	0x0001
        /*0032*/ 	.short	0x0008
        /*0034*/ 	.byte	0x00, 0xf5, 0x21, 0x00


	//----- nvinfo : EIATTR_KPARAM_INFO
	.align		4
.L_727:
        /*0038*/ 	.byte	0x04, 0x17
        /*003a*/ 	.short	(.L_729 - .L_728)
.L_728:
        /*003c*/ 	.word	0x00000000
        /*0040*/ 	.short	0x0000
        /*0042*/ 	.short	0x0000
        /*0044*/ 	.byte	0x00, 0xf0, 0x21, 0x00


	//----- nvinfo : EIATTR_SPARSE_MMA_MASK
	.align		4
.L_729:
        /*0048*/ 	.byte	0x03, 0x50
        /*004a*/ 	.short	0x0000


	//----- nvinfo : EIATTR_MAXREG_COUNT
	.align		4
        /*004c*/ 	.byte	0x03, 0x1b
        /*004e*/ 	.short	0x00ff


	//----- nvinfo : EIATTR_MERCURY_ISA_VERSION
	.align		4
        /*0050*/ 	.byte	0x03, 0x5f
        /*0052*/ 	.short	0x0101


	//----- nvinfo : EIATTR_VRC_CTA_INIT_COUNT
	.align		4
        /*0054*/ 	.byte	0x02, 0x4a
	.zero		1
	.zero		1


	//----- nvinfo : EIATTR_EXIT_INSTR_OFFSETS
	.align		4
        /*0058*/ 	.byte	0x04, 0x1c
        /*005a*/ 	.short	(.L_731 - .L_730)


	//   ....[0]....
.L_730:
        /*005c*/ 	.word	0x00000090


	//   ....[1]....
        /*0060*/ 	.word	0x00000190


	//----- nvinfo : EIATTR_CBANK_PARAM_SIZE
	.align		4
.L_731:
        /*0064*/ 	.byte	0x03, 0x19
        /*0066*/ 	.short	0x0020


	//----- nvinfo : EIATTR_PARAM_CBANK
	.align		4
        /*0068*/ 	.byte	0x04, 0x0a
        /*006a*/ 	.short	(.L_733 - .L_732)
	.align		4
.L_732:
        /*006c*/ 	.word	index@(.nv.constant0.vec_copysign)
        /*0070*/ 	.short	0x0380
        /*0072*/ 	.short	0x0020


	//----- nvinfo : EIATTR_SW_WAR
	.align		4
.L_733:
        /*0074*/ 	.byte	0x04, 0x36
        /*0076*/ 	.short	(.L_735 - .L_734)
.L_734:
        /*0078*/ 	.word	0x00000008
.L_735:


//--------------------- .nv.info.vec_y1           --------------------------
	.section	.nv.info.vec_y1,"",@"SHT_CUDA_INFO"
	.sectionflags	@""
	.align	4


	//----- nvinfo : EIATTR_CUDA_API_VERSION
	.align		4
        /*0000*/ 	.byte	0x04, 0x37
        /*0002*/ 	.short	(.L_737 - .L_736)
.L_736:
        /*0004*/ 	.word	0x00000082


	//----- nvinfo : EIATTR_KPARAM_INFO
	.align		4
.L_737:
        /*0008*/ 	.byte	0x04, 0x17
        /*000a*/ 	.short	(.L_739 - .L_738)
.L_738:
        /*000c*/ 	.word	0x00000000
        /*0010*/ 	.short	0x0002
        /*0012*/ 	.short	0x0010
        /*0014*/ 	.byte	0x00, 0xf5, 0x21, 0x00


	//----- nvinfo : EIATTR_KPARAM_INFO
	.align		4
.L_739:
        /*0018*/ 	.byte	0x04, 0x17
        /*001a*/ 	.short	(.L_741 - .L_740)
.L_740:
        /*001c*/ 	.word	0x00000000
        /*0020*/ 	.short	0x0001
        /*0022*/ 	.short	0x0008
        /*0024*/ 	.byte	0x00, 0xf5, 0x21, 0x00


	//----- nvinfo : EIATTR_KPARAM_INFO
	.align		4
.L_741:
        /*0028*/ 	.byte	0x04, 0x17
        /*002a*/ 	.short	(.L_743 - .L_742)
.L_742:
        /*002c*/ 	.word	0x00000000
        /*0030*/ 	.short	0x0000
        /*0032*/ 	.short	0x0000
        /*0034*/ 	.byte	0x00, 0xf0, 0x21, 0x00


	//----- nvinfo : EIATTR_SPARSE_MMA_MASK
	.align		4
.L_743:
        /*0038*/ 	.byte	0x03, 0x50
        /*003a*/ 	.short	0x0000


	//----- nvinfo : EIATTR_MAXREG_COUNT
	.align		4
        /*003c*/ 	.byte	0x03, 0x1b
        /*003e*/ 	.short	0x00ff


	//----- nvinfo : EIATTR_MERCURY_ISA_VERSION
	.align		4
        /*0040*/ 	.byte	0x03, 0x5f
        /*0042*/ 	.short	0x0101


	//----- nvinfo : EIATTR_VRC_CTA_INIT_COUNT
	.align		4
        /*0044*/ 	.byte	0x02, 0x4a
	.zero		1
	.zero		1


	//----- nvinfo : EIATTR_EXIT_INSTR_OFFSETS
	.align		4
        /*0048*/ 	.byte	0x04, 0x1c
        /*004a*/ 	.short	(.L_745 - .L_744)


	//   ....[0]....
.L_744:
        /*004c*/ 	.word	0x000000a0


	//   ....[1]....
        /*0050*/ 	.word	0x00003aa0


	//----- nvinfo : EIATTR_CRS_STACK_SIZE
	.align		4
.L_745:
        /*0054*/ 	.byte	0x04, 0x1e
        /*0056*/ 	.short	(.L_747 - .L_746)
.L_746:
        /*0058*/ 	.word	0x00000000


	//----- nvinfo : EIATTR_CBANK_PARAM_SIZE
	.align		4
.L_747:
        /*005c*/ 	.byte	0x03, 0x19
        /*005e*/ 	.short	0x0018


	//----- nvinfo : EIATTR_PARAM_CBANK
	.align		4
        /*0060*/ 	.byte	0x04, 0x0a
        /*0062*/ 	.short	(.L_749 - .L_748)
	.align		4
.L_748:
        /*0064*/ 	.word	index@(.nv.constant0.vec_y1)
        /*0068*/ 	.short	0x0380
        /*006a*/ 	.short	0x0018


	//----- nvinfo : EIATTR_SW_WAR
	.align		4
.L_749:
        /*006c*/ 	.byte	0x04, 0x36
        /*006e*/ 	.short	(.L_751 - .L_750)
.L_750:
        /*0070*/ 	.word	0x00000008
.L_751:


//--------------------- .nv.info.vec_y0           --------------------------
	.section	.nv.info.vec_y0,"",@"SHT_CUDA_INFO"
	.sectionflags	@""
	.align	4


	//----- nvinfo : EIATTR_CUDA_API_VERSION
	.align		4
        /*0000*/ 	.byte	0x04, 0x37
        /*0002*/ 	.short	(.L_753 - .L_752)
.L_752:
        /*0004*/ 	.word	0x00000082


	//----- nvinfo : EIATTR_KPARAM_INFO
	.align		4
.L_753:
        /*0008*/ 	.byte	0x04, 0x17
        /*000a*/ 	.short	(.L_755 - .L_754)
.L_754:
        /*000c*/ 	.word	0x00000000
        /*0010*/ 	.short	0x0002
        /*0012*/ 	.short	0x0010
        /*0014*/ 	.byte	0x00, 0xf5, 0x21, 0x00


	//----- nvinfo : EIATTR_KPARAM_INFO
	.align		4
.L_755:
        /*0018*/ 	.byte	0x04, 0x17
        /*001a*/ 	.short	(.L_757 - .L_756)
.L_756:
        /*001c*/ 	.word	0x00000000
        /*0020*/ 	.short	0x0001
        /*0022*/ 	.short	0x0008
        /*0024*/ 	.byte	0x00, 0xf5, 0x21, 0x00


	//----- nvinfo : EIATTR_KPARAM_INFO
	.align		4
.L_757:
        /*0028*/ 	.byte	0x04, 0x17
        /*002a*/ 	.short	(.L_759 - .L_758)
.L_758:
        /*002c*/ 	.word	0x00000000
        /*0030*/ 	.short	0x0000
        /*0032*/ 	.short	0x0000
        /*0034*/ 	.byte	0x00, 0xf0, 0x21, 0x00


	//----- nvinfo : EIATTR_SPARSE_MMA_MASK
	.align		4
.L_759:
        /*0038*/ 	.byte	0x03, 0x50
        /*003a*/ 	.short	0x0000


	//----- nvinfo : EIATTR_MAXREG_COUNT
	.align		4
        /*003c*/ 	.byte	0x03, 0x1b
        /*003e*/ 	.short	0x00ff


	//----- nvinfo : EIATTR_MERCURY_ISA_VERSION
	.align		4
        /*0040*/ 	.byte	0x03, 0x5f
        /*0042*/ 	.short	0x0101


	//----- nvinfo : EIATTR_VRC_CTA_INIT_COUNT
	.align		4
        /*0044*/ 	.byte	0x02, 0x4a
	.zero		1
	.zero		1


	//----- nvinfo : EIATTR_EXIT_INSTR_OFFSETS
	.align		4
        /*0048*/ 	.byte	0x04, 0x1c
        /*004a*/ 	.short	(.L_761 - .L_760)


	//   ....[0]....
.L_760:
        /*004c*/ 	.word	0x000000a0


	//   ....[1]....
        /*0050*/ 	.word	0x00003910


	//----- nvinfo : EIATTR_CRS_STACK_SIZE
	.align		4
.L_761:
        /*0054*/ 	.byte	0x04, 0x1e
        /*0056*/ 	.short	(.L_763 - .L_762)
.L_762:
        /*0058*/ 	.word	0x00000000


	//----- nvinfo : EIATTR_CBANK_PARAM_SIZE
	.align		4
.L_763:
        /*005c*/ 	.byte	0x03, 0x19
        /*005e*/ 	.short	0x0018


	//----- nvinfo : EIATTR_PARAM_CBANK
	.align		4
        /*0060*/ 	.byte	0x04, 0x0a
        /*0062*/ 	.short	(.L_765 - .L_764)
	.align		4
.L_764:
        /*0064*/ 	.word	index@(.nv.constant0.vec_y0)
        /*0068*/ 	.short	0x0380
        /*006a*/ 	.short	0x0018


	//----- nvinfo : EIATTR_SW_WAR
	.align		4
.L_765:
        /*006c*/ 	.byte	0x04, 0x36
        /*006e*/ 	.short	(.L_767 - .L_766)
.L_766:
        /*0070*/ 	.word	0x00000008
.L_767:


//--------------------- .nv.info.vec_trunc        --------------------------
	.section	.nv.info.vec_trunc,"",@"SHT_CUDA_INFO"
	.sectionflags	@""
	.align	4


	//----- nvinfo : EIATTR_CUDA_API_VERSION
	.align		4
        /*0000*/ 	.byte	0x04, 0x37
        /*0002*/ 	.short	(.L_769 - .L_768)
.L_768:
        /*0004*/ 	.word	0x00000082


	//----- nvinfo : EIATTR_KPARAM_INFO
	.align		4
.L_769:
        /*0008*/ 	.byte	0x04, 0x17
        /*000a*/ 	.short	(.L_771 - .L_770)
.L_770:
        /*000c*/ 	.word	0x00000000
        /*0010*/ 	.short	0x0002
        /*0012*/ 	.short	0x0010
        /*0014*/ 	.byte	0x00, 0xf5, 0x21, 0x00


	//----- nvinfo : EIATTR_KPARAM_INFO
	.align		4
.L_771:
        /*0018*/ 	.byte	0x04, 0x17
        /*001a*/ 	.short	(.L_773 - .L_772)
.L_772:
        /*001c*/ 	.word	0x00000000
        /*0020*/ 	.short	0x0001
        /*0022*/ 	.short	0x0008
        /*0024*/ 	.byte	0x00, 0xf5, 0x21, 0x00


	//----- nvinfo : EIATTR_KPARAM_INFO
	.align		4
.L_773:
        /*0028*/ 	.byte	0x04, 0x17
        /*002a*/ 	.short	(.L_775 - .L_774)
.L_774:
        /*002c*/ 	.word	0x00000000
        /*0030*/ 	.short	0x0000
        /*0032*/ 	.short	0x0000
        /*0034*/ 	.byte	0x00, 0xf0, 0x21, 0x00


	//----- nvinfo : EIATTR_SPARSE_MMA_MASK
	.align		4
.L_775:
        /*0038*/ 	.byte	0x03, 0x50
        /*003a*/ 	.short	0x0000


	//----- nvinfo : EIATTR_MAXREG_COUNT
	.align		4
        /*003c*/ 	.byte	0x03, 0x1b
        /*003e*/ 	.short	0x00ff


	//----- nvinfo : EIATTR_MERCURY_ISA_VERSION
	.align		4
        /*0040*/ 	.byte	0x03, 0x5f
        /*0042*/ 	.short	0x0101


	//----- nvinfo : EIATTR_VRC_CTA_INIT_COUNT
	.align		4
        /*0044*/ 	.byte	0x02, 0x4a
	.zero		1
	.zero		1


	//----- nvinfo : EIATTR_EXIT_INSTR_OFFSETS
	.align		4
        /*0048*/ 	.byte	0x04, 0x1c
        /*004a*/ 	.short	(.L_777 - .L_776)


	//   ....[0]....
.L_776:
        /*004c*/ 	.word	0x00000090


	//   ....[1]....
        /*0050*/ 	.word	0x00000160


	//----- nvinfo : EIATTR_CBANK_PARAM_SIZE
	.align		4
.L_777:
        /*0054*/ 	.byte	0x03, 0x19
        /*0056*/ 	.short	0x0018


	//----- nvinfo : EIATTR_PARAM_CBANK
	.align		4
        /*0058*/ 	.byte	0x04, 0x0a
        /*005a*/ 	.short	(.L_779 - .L_778)
	.align		4
.L_778:
        /*005c*/ 	.word	index@(.nv.constant0.vec_trunc)
        /*0060*/ 	.short	0x0380
        /*0062*/ 	.short	0x0018


	//----- nvinfo : EIATTR_SW_WAR
	.align		4
.L_779:
        /*0064*/ 	.byte	0x04, 0x36
        /*0066*/ 	.short	(.L_781 - .L_780)
.L_780:
        /*0068*/ 	.word	0x00000008
.L_781:


//--------------------- .nv.info.vec_tgamma       --------------------------
	.section	.nv.info.vec_tgamma,"",@"SHT_CUDA_INFO"
	.sectionflags	@""
	.align	4


	//----- nvinfo : EIATTR_CUDA_API_VERSION
	.align		4
        /*0000*/ 	.byte	0x04, 0x37
        /*0002*/ 	.short	(.L_783 - .L_782)
.L_782:
        /*0004*/ 	.word	0x00000082


	//----- nvinfo : EIATTR_KPARAM_INFO
	.align		4
.L_783:
        /*0008*/ 	.byte	0x04, 0x17
        /*000a*/ 	.short	(.L_785 - .L_784)
.L_784:
        /*000c*/ 	.word	0x00000000
        /*0010*/ 	.short	0x0002
        /*0012*/ 	.short	0x0010
        /*0014*/ 	.byte	0x00, 0xf5, 0x21, 0x00


	//----- nvinfo : EIATTR_KPARAM_INFO
	.align		4
.L_785:
        /*0018*/ 	.byte	0x04, 0x17
        /*001a*/ 	.short	(.L_787 - .L_786)
.L_786:
        /*001c*/ 	.word	0x00000000
        /*0020*/ 	.short	0x0001
        /*0022*/ 	.short	0x0008
        /*0024*/ 	.byte	0x00, 0xf5, 0x21, 0x00


	//----- nvinfo : EIATTR_KPARAM_INFO
	.align		4
.L_787:
        /*0028*/ 	.byte	0x04, 0x17
        /*002a*/ 	.short	(.L_789 - .L_788)
.L_788:
        /*002c*/ 	.word	0x00000000
        /*0030*/ 	.short	0x0000
        /*0032*/ 	.short	0x0000
        /*0034*/ 	.byte	0x00, 0xf0, 0x21, 0x00


	//----- nvinfo : EIATTR_SPARSE_MMA_MASK
	.align		4
.L_789:
        /*0038*/ 	.byte	0x03, 0x50
        /*003a*/ 	.short	0x0000


	//----- nvinfo : EIATTR_MAXREG_COUNT
	.align		4
        /*003c*/ 	.byte	0x03, 0x1b
        /*003e*/ 	.short	0x00ff


	//----- nvinfo : EIATTR_MERCURY_ISA_VERSION
	.align		4
        /*0040*/ 	.byte	0x03, 0x5f
        /*0042*/ 	.short	0x0101


	//----- nvinfo : EIATTR_VRC_CTA_INIT_COUNT
	.align		4
        /*0044*/ 	.byte	0x02, 0x4a
	.zero		1
	.zero		1


	//----- nvinfo : EIATTR_EXIT_INSTR_OFFSETS
	.align		4
        /*0048*/ 	.byte	0x04, 0x1c
        /*004a*/ 	.short	(.L_791 - .L_790)


	//   ....[0]....
.L_790:
        /*004c*/ 	.word	0x00000090


	//   ....[1]....
        /*0050*/ 	.word	0x000028d0


	//----- nvinfo : EIATTR_CRS_STACK_SIZE
	.align		4
.L_791:
        /*0054*/ 	.byte	0x04, 0x1e
        /*0056*/ 	.short	(.L_793 - .L_792)
.L_792:
        /*0058*/ 	.word	0x00000000


	//----- nvinfo : EIATTR_CBANK_PARAM_SIZE
	.align		4
.L_793:
        /*005c*/ 	.byte	0x03, 0x19
        /*005e*/ 	.short	0x0018


	//----- nvinfo : EIATTR_PARAM_CBANK
	.align		4
        /*0060*/ 	.byte	0x04, 0x0a
        /*0062*/ 	.short	(.L_795 - .L_794)
	.align		4
.L_794:
        /*0064*/ 	.word	index@(.nv.constant0.vec_tgamma)
        /*0068*/ 	.short	0x0380
        /*006a*/ 	.short	0x0018


	//----- nvinfo : EIATTR_SW_WAR
	.align		4
.L_795:
        /*006c*/ 	.byte	0x04, 0x36
        /*006e*/ 	.short	(.L_797 - .L_796)
.L_796:
        /*0070*/ 	.word	0x00000008
.L_797:


//--------------------- .nv.info.vec_tanh         --------------------------
	.section	.nv.info.vec_tanh,"",@"SHT_CUDA_INFO"
	.sectionflags	@""
	.align	4


	//----- nvinfo : EIATTR_CUDA_API_VERSION
	.align		4
        /*0000*/ 	.byte	0x04, 0x37
        /*0002*/ 	.short	(.L_799 - .L_798)
.L_798:
        /*0004*/ 	.word	0x00000082


	//----- nvinfo : EIATTR_KPARAM_INFO
	.align		4
.L_799:
        /*0008*/ 	.byte	0x04, 0x17
        /*000a*/ 	.short	(.L_801 - .L_800)
.L_800:
        /*000c*/ 	.word	0x00000000
        /*0010*/ 	.short	0x0002
        /*0012*/ 	.short	0x0010
        /*0014*/ 	.byte	0x00, 0xf5, 0x21, 0x00


	//----- nvinfo : EIATTR_KPARAM_INFO
	.align		4
.L_801:
        /*0018*/ 	.byte	0x04, 0x17
        /*001a*/ 	.short	(.L_803 - .L_802)
.L_802:
        /*001c*/ 	.word	0x00000000
        /*0020*/ 	.short	0x0001
        /*0022*/ 	.short	0x0008
        /*0024*/ 	.byte	0x00, 0xf5, 0x21, 0x00


	//----- nvinfo : EIATTR_KPARAM_INFO
	.align		4
.L_803:
        /*0028*/ 	.byte	0x04, 0x17
        /*002a*/ 	.short	(.L_805 - .L_804)
.L_804:
        /*002c*/ 	.word	0x00000000
        /*0030*/ 	.short	0x0000
        /*0032*/ 	.short	0x0000
        /*0034*/ 	.byte	0x00, 0xf0, 0x21, 0x00


	//----- nvinfo : EIATTR_SPARSE_MMA_MASK
	.align		4
.L_805:
        /*0038*/ 	.byte	0x03, 0x50
        /*003a*/ 	.short	0x0000


	//----- nvinfo : EIATTR_MAXREG_COUNT
	.align		4
        /*003c*/ 	.byte	0x03, 0x1b
        /*003e*/ 	.short	0x00ff


	//----- nvinfo : EIATTR_MERCURY_ISA_VERSION
	.align		4
        /*0040*/ 	.byte	0x03, 0x5f
        /*0042*/ 	.short	0x0101


	//----- nvinfo : EIATTR_VRC_CTA_INIT_COUNT
	.align		4
        /*0044*/ 	.byte	0x02, 0x4a
	.zero		1
	.zero		1


	//----- nvinfo : EIATTR_EXIT_INSTR_OFFSETS
	.align		4
        /*0048*/ 	.byte	0x04, 0x1c
        /*004a*/ 	.short	(.L_807 - .L_806)


	//   ....[0]....
.L_806:
        /*004c*/ 	.word	0x00000090


	//   ....[1]....
        /*0050*/ 	.word	0x00000790


	//----- nvinfo : EIATTR_CRS_STACK_SIZE
	.align		4
.L_807:
        /*0054*/ 	.byte	0x04, 0x1e
        /*0056*/ 	.short	(.L_809 - .L_808)
.L_808:
        /*0058*/ 	.word	0x00000000


	//----- nvinfo : EIATTR_CBANK_PARAM_SIZE
	.align		4
.L_809:
        /*005c*/ 	.byte	0x03, 0x19
        /*005e*/ 	.short	0x0018


	//----- nvinfo : EIATTR_PARAM_CBANK
	.align		4
        /*0060*/ 	.byte	0x04, 0x0a
        /*0062*/ 	.short	(.L_811 - .L_810)
	.align		4
.L_810:
        /*0064*/ 	.word	index@(.nv.constant0.vec_tanh)
        /*0068*/ 	.short	0x0380
        /*006a*/ 	.short	0x0018


	//----- nvinfo : EIATTR_SW_WAR
	.align		4
.L_811:
        /*006c*/ 	.byte	0x04, 0x36
        /*006e*/ 	.short	(.L_813 - .L_812)
.L_812:
        /*0070*/ 	.word	0x00000008
.L_813:


//--------------------- .nv.info.vec_tan          --------------------------
	.section	.nv.info.vec_tan,"",@"SHT_CUDA_INFO"
	.sectionflags	@""
	.align	4


	//----- nvinfo : EIATTR_CUDA_API_VERSION
	.align		4
        /*0000*/ 	.byte	0x04, 0x37
        /*0002*/ 	.short	(.L_815 - .L_814)
.L_814:
        /*0004*/ 	.word	0x00000082


	//----- nvinfo : EIATTR_KPARAM_INFO
	.align		4
.L_815:
        /*0008*/ 	.byte	0x04, 0x17
        /*000a*/ 	.short	(.L_817 - .L_816)
.L_816:
        /*000c*/ 	.word	0x00000000
        /*0010*/ 	.short	0x0002
        /*0012*/ 	.short	0x0010
        /*0014*/ 	.byte	0x00, 0xf5, 0x21, 0x00


	//----- nvinfo : EIATTR_KPARAM_INFO
	.align		4
.L_817:
        /*0018*/ 	.byte	0x04, 0x17
        /*001a*/ 	.short	(.L_819 - .L_818)
.L_818:
        /*001c*/ 	.word	0x00000000
        /*0020*/ 	.short	0x0001
        /*0022*/ 	.short	0x0008
        /*0024*/ 	.byte	0x00, 0xf5, 0x21, 0x00


	//----- nvinfo : EIATTR_KPARAM_INFO
	.align		4
.L_819:
        /*0028*/ 	.byte	0x04, 0x17
        /*002a*/ 	.short	(.L_821 - .L_820)
.L_820:
        /*002c*/ 	.word	0x00000000
        /*0030*/ 	.short	0x0000
        /*0032*/ 	.short	0x0000
        /*0034*/ 	.byte	0x00, 0xf0, 0x21, 0x00


	//----- nvinfo : EIATTR_SPARSE_MMA_MASK
	.align		4
.L_821:
        /*0038*/ 	.byte	0x03, 0x50
        /*003a*/ 	.short	0x0000


	//----- nvinfo : EIATTR_MAXREG_COUNT
	.align		4
        /*003c*/ 	.byte	0x03, 0x1b
        /*003e*/ 	.short	0x00ff


	//----- nvinfo : EIATTR_MERCURY_ISA_VERSION
	.align		4
        /*0040*/ 	.byte	0x03, 0x5f
        /*0042*/ 	.short	0x0101


	//----- nvinfo : EIATTR_VRC_CTA_INIT_COUNT
	.align		4
        /*0044*/ 	.byte	0x02, 0x4a
	.zero		1
	.zero		1


	//----- nvinfo : EIATTR_EXIT_INSTR_OFFSETS
	.align		4
        /*0048*/ 	.byte	0x04, 0x1c
        /*004a*/ 	.short	(.L_823 - .L_822)


	//   ....[0]....
.L_822:
        /*004c*/ 	.word	0x000000a0


	//   ....[1]....
        /*0050*/ 	.word	0x000006e0


	//----- nvinfo : EIATTR_CRS_STACK_SIZE
	.align		4
.L_823:
        /*0054*/ 	.byte	0x04, 0x1e
        /*0056*/ 	.short	(.L_825 - .L_824)
.L_824:
        /*0058*/ 	.word	0x00000000


	//----- nvinfo : EIATTR_CBANK_PARAM_SIZE
	.align		4
.L_825:
        /*005c*/ 	.byte	0x03, 0x19
        /*005e*/ 	.short	0x0018


	//----- nvinfo : EIATTR_PARAM_CBANK
	.align		4
        /*0060*/ 	.byte	0x04, 0x0a
        /*0062*/ 	.short	(.L_827 - .L_826)
	.align		4
.L_826:
        /*0064*/ 	.word	index@(.nv.constant0.vec_tan)
        /*0068*/ 	.short	0x0380
        /*006a*/ 	.short	0x0018


	//----- nvinfo : EIATTR_SW_WAR
	.align		4
.L_827:
        /*006c*/ 	.byte	0x04, 0x36
        /*006e*/ 	.short	(.L_829 - .L_828)
.L_828:
        /*0070*/ 	.word	0x00000008
.L_829:


//--------------------- .nv.info.vec_sqrt         --------------------------
	.section	.nv.info.vec_sqrt,"",@"SHT_CUDA_INFO"
	.sectionflags	@""
	.align	4


	//----- nvinfo : EIATTR_CUDA_API_VERSION
	.align		4
        /*0000*/ 	.byte	0x04, 0x37
        /*0002*/ 	.short	(.L_831 - .L_830)
.L_830:
        /*0004*/ 	.word	0x00000082


	//----- nvinfo : EIATTR_KPARAM_INFO
	.align		4
.L_831:
        /*0008*/ 	.byte	0x04, 0x17
        /*000a*/ 	.short	(.L_833 - .L_832)
.L_832:
        /*000c*/ 	.word	0x00000000
        /*0010*/ 	.short	0x0002
        /*0012*/ 	.short	0x0010
        /*0014*/ 	.byte	0x00, 0xf5, 0x21, 0x00


	//----- nvinfo : EIATTR_KPARAM_INFO
	.align		4
.L_833:
        /*0018*/ 	.byte	0x04, 0x17
        /*001a*/ 	.short	(.L_835 - .L_834)
.L_834:
        /*001c*/ 	.word	0x00000000
        /*0020*/ 	.short	0x0001
        /*0022*/ 	.short	0x0008
        /*0024*/ 	.byte	0x00, 0xf5, 0x21, 0x00


	//----- nvinfo : EIATTR_KPARAM_INFO
	.align		4
.L_835:
        /*0028*/ 	.byte	0x04, 0x17
        /*002a*/ 	.short	(.L_837 - .L_836)
.L_836:
        /*002c*/ 	.word	0x00000000
        /*0030*/ 	.short	0x0000
        /*0032*/ 	.short	0x0000
        /*0034*/ 	.byte	0x00, 0xf0, 0x21, 0x00


	//----- nvinfo : EIATTR_SPARSE_MMA_MASK
	.align		4
.L_837:
        /*0038*/ 	.byte	0x03, 0x50
        /*003a*/ 	.short	0x0000


	//----- nvinfo : EIATTR_MAXREG_COUNT
	.align		4
        /*003c*/ 	.byte	0x03, 0x1b
        /*003e*/ 	.short	0x00ff


	//----- nvinfo : EIATTR_MERCURY_ISA_VERSION
	.align		4
        /*0040*/ 	.byte	0x03, 0x5f
        /*0042*/ 	.short	0x0101


	//----- nvinfo : EIATTR_VRC_CTA_INIT_COUNT
	.align		4
        /*0044*/ 	.byte	0x02, 0x4a
	.zero		1
	.zero		1


	//----- nvinfo : EIATTR_EXIT_INSTR_OFFSETS
	.align		4
        /*0048*/ 	.byte	0x04, 0x1c
        /*004a*/ 	.short	(.L_839 - .L_838)


	//   ....[0]....
.L_838:
        /*004c*/ 	.word	0x00000090


	//   ....[1]....
        /*0050*/ 	.word	0x000002b0


	//----- nvinfo : EIATTR_CRS_STACK_SIZE
	.align		4
.L_839:
        /*0054*/ 	.byte	0x04, 0x1e
        /*0056*/ 	.short	(.L_841 - .L_840)
.L_840:
        /*0058*/ 	.word	0x00000000


	//----- nvinfo : EIATTR_CBANK_PARAM_SIZE
	.align		4
.L_841:
        /*005c*/ 	.byte	0x03, 0x19
        /*005e*/ 	.short	0x0018


	//----- nvinfo : EIATTR_PARAM_CBANK
	.align		4
        /*0060*/ 	.byte	0x04, 0x0a
        /*0062*/ 	.short	(.L_843 - .L_842)
	.align		4
.L_842:
        /*0064*/ 	.word	index@(.nv.constant0.vec_sqrt)
        /*0068*/ 	.short	0x0380
        /*006a*/ 	.short	0x0018


	//----- nvinfo : EIATTR_SW_WAR
	.align		4
.L_843:
        /*006c*/ 	.byte	0x04, 0x36
        /*006e*/ 	.short	(.L_845 - .L_844)
.L_844:
        /*0070*/ 	.word	0x00000008
.L_845:


//--------------------- .nv.info.vec_sinpi        --------------------------
	.section	.nv.info.vec_sinpi,"",@"SHT_CUDA_INFO"
	.sectionflags	@""
	.align	4


	//----- nvinfo : EIATTR_CUDA_API_VERSION
	.align		4
        /*0000*/ 	.byte	0x04, 0x37
        /*0002*/ 	.short	(.L_847 - .L_846)
.L_846:
        /*0004*/ 	.word	0x00000082


	//----- nvinfo : EIATTR_KPARAM_INFO
	.align		4
.L_847:
        /*0008*/ 	.byte	0x04, 0x17
        /*000a*/ 	.short	(.L_849 - .L_848)
.L_848:
        /*000c*/ 	.word	0x00000000
        /*0010*/ 	.short	0x0002
        /*0012*/ 	.short	0x0010
        /*0014*/ 	.byte	0x00, 0xf5, 0x21, 0x00


	//----- nvinfo : EIATTR_KPARAM_INFO
	.align		4
.L_849:
        /*0018*/ 	.byte	0x04, 0x17
        /*001a*/ 	.short	(.L_851 - .L_850)
.L_850:
        /*001c*/ 	.word	0x00000000
        /*0020*/ 	.short	0x0001
        /*0022*/ 	.short	0x0008
        /*0024*/ 	.byte	0x00, 0xf5, 0x21, 0x00


	//----- nvinfo : EIATTR_KPARAM_INFO
	.align		4
.L_851:
        /*0028*/ 	.byte	0x04, 0x17
        /*002a*/ 	.short	(.L_853 - .L_852)
.L_852:
        /*002c*/ 	.word	0x00000000
        /*0030*/ 	.short	0x0000
        /*0032*/ 	.short	0x0000
        /*0034*/ 	.byte	0x00, 0xf0, 0x21, 0x00


	//----- nvinfo : EIATTR_SPARSE_MMA_MASK
	.align		4
.L_853:
        /*0038*/ 	.byte	0x03, 0x50
        /*003a*/ 	.short	0x0000


	//----- nvinfo : EIATTR_MAXREG_COUNT
	.align		4
        /*003c*/ 	.byte	0x03, 0x1b
        /*003e*/ 	.short	0x00ff


	//----- nvinfo : EIATTR_MERCURY_ISA_VERSION
	.align		4
        /*0040*/ 	.byte	0x03, 0x5f
        /*0042*/ 	.short	0x0101


	//----- nvinfo : EIATTR_VRC_CTA_INIT_COUNT
	.align		4
        /*0044*/ 	.byte	0x02, 0x4a
	.zero		1
	.zero		1


	//----- nvinfo : EIATTR_EXIT_INSTR_OFFSETS
	.align		4
        /*0048*/ 	.byte	0x04, 0x1c
        /*004a*/ 	.short	(.L_855 - .L_854)


	//   ....[0]....
.L_854:
        /*004c*/ 	.word	0x00000090


	//   ....[1]....
        /*0050*/ 	.word	0x00000430


	//----- nvinfo : EIATTR_CBANK_PARAM_SIZE
	.align		4
.L_855:
        /*0054*/ 	.byte	0x03, 0x19
        /*0056*/ 	.short	0x0018


	//----- nvinfo : EIATTR_PARAM_CBANK
	.align		4
        /*0058*/ 	.byte	0x04, 0x0a
        /*005a*/ 	.short	(.L_857 - .L_856)
	.align		4
.L_856:
        /*005c*/ 	.word	index@(.nv.constant0.vec_sinpi)
        /*0060*/ 	.short	0x0380
        /*0062*/ 	.short	0x0018


	//----- nvinfo : EIATTR_SW_WAR
	.align		4
.L_857:
        /*0064*/ 	.byte	0x04, 0x36
        /*0066*/ 	.short	(.L_859 - .L_858)
.L_858:
        /*0068*/ 	.word	0x00000008
.L_859:


//--------------------- .nv.info.vec_sinh         --------------------------
	.section	.nv.info.vec_sinh,"",@"SHT_CUDA_INFO"
	.sectionflags	@""
	.align	4


	//----- nvinfo : EIATTR_CUDA_API_VERSION
	.align		4
        /*0000*/ 	.byte	0x04, 0x37
        /*0002*/ 	.short	(.L_861 - .L_860)
.L_860:
        /*0004*/ 	.word	0x00000082


	//----- nvinfo : EIATTR_KPARAM_INFO
	.align		4
.L_861:
        /*0008*/ 	.byte	0x04, 0x17
        /*000a*/ 	.short	(.L_863 - .L_862)
.L_862:
        /*000c*/ 	.word	0x00000000
        /*0010*/ 	.short	0x0002
        /*0012*/ 	.short	0x0010
        /*0014*/ 	.byte	0x00, 0xf5, 0x21, 0x00


	//----- nvinfo : EIATTR_KPARAM_INFO
	.align		4
.L_863:
        /*0018*/ 	.byte	0x04, 0x17
        /*001a*/ 	.short	(.L_865 - .L_864)
.L_864:
        /*001c*/ 	.word	0x00000000
        /*0020*/ 	.short	0x0001
        /*0022*/ 	.short	0x0008
        /*0024*/ 	.byte	0x00, 0xf5, 0x21, 0x00


	//----- nvinfo : EIATTR_KPARAM_INFO
	.align		4
.L_865:
        /*0028*/ 	.byte	0x04, 0x17
        /*002a*/ 	.short	(.L_867 - .L_866)
.L_866:
        /*002c*/ 	.word	0x00000000
        /*0030*/ 	.short	0x0000
        /*0032*/ 	.short	0x0000
        /*0034*/ 	.byte	0x00, 0xf0, 0x21, 0x00


	//----- nvinfo : EIATTR_SPARSE_MMA_MASK
	.align		4
.L_867:
        /*0038*/ 	.byte	0x03, 0x50
        /*003a*/ 	.short	0x0000


	//----- nvinfo : EIATTR_MAXREG_COUNT
	.align		4
        /*003c*/ 	.byte	0x03, 0x1b
        /*003e*/ 	.short	0x00ff


	//----- nvinfo : EIATTR_MERCURY_ISA_VERSION
	.align		4
        /*0040*/ 	.byte	0x03, 0x5f
        /*0042*/ 	.short	0x0101


	//----- nvinfo : EIATTR_VRC_CTA_INIT_COUNT
	.align		4
        /*0044*/ 	.byte	0x02, 0x4a
	.zero		1
	.zero		1


	//----- nvinfo : EIATTR_EXIT_INSTR_OFFSETS
	.align		4
        /*0048*/ 	.byte	0x04, 0x1c
        /*004a*/ 	.short	(.L_869 - .L_868)


	//   ....[0]....
.L_868:
        /*004c*/ 	.word	0x00000090


	//   ....[1]....
        /*0050*/ 	.word	0x000008e0


	//----- nvinfo : EIATTR_CRS_STACK_SIZE
	.align		4
.L_869:
        /*0054*/ 	.byte	0x04, 0x1e
        /*0056*/ 	.short	(.L_871 - .L_870)
.L_870:
        /*0058*/ 	.word	0x00000000


	//----- nvinfo : EIATTR_CBANK_PARAM_SIZE
	.align		4
.L_871:
        /*005c*/ 	.byte	0x03, 0x19
        /*005e*/ 	.short	0x0018


	//----- nvinfo : EIATTR_PARAM_CBANK
	.align		4
        /*0060*/ 	.byte	0x04, 0x0a
        /*0062*/ 	.short	(.L_873 - .L_872)
	.align		4
.L_872:
        /*0064*/ 	.word	index@(.nv.constant0.vec_sinh)
        /*0068*/ 	.short	0x0380
        /*006a*/ 	.short	0x0018


	//----- nvinfo : EIATTR_SW_WAR
	.align		4
.L_873:
        /*006c*/ 	.byte	0x04, 0x36
        /*006e*/ 	.short	(.L_875 - .L_874)
.L_874:
        /*0070*/ 	.word	0x00000008
.L_875:


//--------------------- .nv.info.vec_sin          --------------------------
	.section	.nv.info.vec_sin,"",@"SHT_CUDA_INFO"
	.sectionflags	@""
	.align	4


	//----- nvinfo : EIATTR_CUDA_API_VERSION
	.align		4
        /*0000*/ 	.byte	0x04, 0x37
        /*0002*/ 	.short	(.L_877 - .L_876)
.L_876:
        /*0004*/ 	.word	0x00000082


	//----- nvinfo : EIATTR_KPARAM_INFO
	.align		4
.L_877:
        /*0008*/ 	.byte	0x04, 0x17
        /*000a*/ 	.short	(.L_879 - .L_878)
.L_878:
        /*000c*/ 	.word	0x00000000
        /*0010*/ 	.short	0x0002
        /*0012*/ 	.short	0x0010
        /*0014*/ 	.byte	0x00, 0xf5, 0x21, 0x00


	//----- nvinfo : EIATTR_KPARAM_INFO
	.align		4
.L_879:
        /*0018*/ 	.byte	0x04, 0x17
        /*001a*/ 	.short	(.L_881 - .L_880)
.L_880:
        /*001c*/ 	.word	0x00000000
        /*0020*/ 	.short	0x0001
        /*0022*/ 	.short	0x0008
        /*0024*/ 	.byte	0x00, 0xf5, 0x21, 0x00


	//----- nvinfo : EIATTR_KPARAM_INFO
	.align		4
.L_881:
        /*0028*/ 	.byte	0x04, 0x17
        /*002a*/ 	.short	(.L_883 - .L_882)
.L_882:
        /*002c*/ 	.word	0x00000000
        /*0030*/ 	.short	0x0000
        /*0032*/ 	.short	0x0000
        /*0034*/ 	.byte	0x00, 0xf0, 0x21, 0x00


	//----- nvinfo : EIATTR_SPARSE_MMA_MASK
	.align		4
.L_883:
        /*0038*/ 	.byte	0x03, 0x50
        /*003a*/ 	.short	0x0000


	//----- nvinfo : EIATTR_MAXREG_COUNT
	.align		4
        /*003c*/ 	.byte	0x03, 0x1b
        /*003e*/ 	.short	0x00ff


	//----- nvinfo : EIATTR_MERCURY_ISA_VERSION
	.align		4
        /*0040*/ 	.byte	0x03, 0x5f
        /*0042*/ 	.short	0x0101


	//----- nvinfo : EIATTR_VRC_CTA_INIT_COUNT
	.align		4
        /*0044*/ 	.byte	0x02, 0x4a
	.zero		1
	.zero		1


	//----- nvinfo : EIATTR_EXIT_INSTR_OFFSETS
	.align		4
        /*0048*/ 	.byte	0x04, 0x1c
        /*004a*/ 	.short	(.L_885 - .L_884)


	//   ....[0]....
.L_884:
        /*004c*/ 	.word	0x000000a0


	//   ....[1]....
        /*0050*/ 	.word	0x000004b0


	//----- nvinfo : EIATTR_CRS_STACK_SIZE
	.align		4
.L_885:
        /*0054*/ 	.byte	0x04, 0x1e
        /*0056*/ 	.short	(.L_887 - .L_886)
.L_886:
        /*0058*/ 	.word	0x00000000


	//----- nvinfo : EIATTR_CBANK_PARAM_SIZE
	.align		4
.L_887:
        /*005c*/ 	.byte	0x03, 0x19
        /*005e*/ 	.short	0x0018


	//----- nvinfo : EIATTR_PARAM_CBANK
	.align		4
        /*0060*/ 	.byte	0x04, 0x0a
        /*0062*/ 	.short	(.L_889 - .L_888)
	.align		4
.L_888:
        /*0064*/ 	.word	index@(.nv.constant0.vec_sin)
        /*0068*/ 	.short	0x0380
        /*006a*/ 	.short	0x0018


	//----- nvinfo : EIATTR_SW_WAR
	.align		4
.L_889:
        /*006c*/ 	.byte	0x04, 0x36
        /*006e*/ 	.short	(.L_891 - .L_890)
.L_890:
        /*0070*/ 	.word	0x00000008
.L_891:


//--------------------- .nv.info.vec_rsqrt        --------------------------
	.section	.nv.info.vec_rsqrt,"",@"SHT_CUDA_INFO"
	.sectionflags	@""
	.align	4


	//----- nvinfo : EIATTR_CUDA_API_VERSION
	.align		4
        /*0000*/ 	.byte	0x04, 0x37
        /*0002*/ 	.short	(.L_893 - .L_892)
.L_892:
        /*0004*/ 	.word	0x00000082


	//----- nvinfo : EIATTR_KPARAM_INFO
	.align		4
.L_893:
        /*0008*/ 	.byte	0x04, 0x17
        /*000a*/ 	.short	(.L_895 - .L_894)
.L_894:
        /*000c*/ 	.word	0x00000000
        /*0010*/ 	.short	0x0002
        /*0012*/ 	.short	0x0010
        /*0014*/ 	.byte	0x00, 0xf5, 0x21, 0x00


	//----- nvinfo : EIATTR_KPARAM_INFO
	.align		4
.L_895:
        /*0018*/ 	.byte	0x04, 0x17
        /*001a*/ 	.short	(.L_897 - .L_896)
.L_896:
        /*001c*/ 	.word	0x00000000
        /*0020*/ 	.short	0x0001
        /*0022*/ 	.short	0x0008
        /*0024*/ 	.byte	0x00, 0xf5, 0x21, 0x00


	//----- nvinfo : EIATTR_KPARAM_INFO
	.align		4
.L_897:
        /*0028*/ 	.byte	0x04, 0x17
        /*002a*/ 	.short	(.L_899 - .L_898)
.L_898:
        /*002c*/ 	.word	0x00000000
        /*0030*/ 	.short	0x0000
        /*0032*/ 	.short	0x0000
        /*0034*/ 	.byte	0x00, 0xf0, 0x21, 0x00


	//----- nvinfo : EIATTR_SPARSE_MMA_MASK
	.align		4
.L_899:
        /*0038*/ 	.byte	0x03, 0x50
        /*003a*/ 	.short	0x0000


	//----- nvinfo : EIATTR_MAXREG_COUNT
	.align		4
        /*003c*/ 	.byte	0x03, 0x1b
        /*003e*/ 	.short	0x00ff


	//----- nvinfo : EIATTR_MERCURY_ISA_VERSION
	.align		4
        /*0040*/ 	.byte	0x03, 0x5f
        /*0042*/ 	.short	0x0101


	//----- nvinfo : EIATTR_VRC_CTA_INIT_COUNT
	.align		4
        /*0044*/ 	.byte	0x02, 0x4a
	.zero		1
	.zero		1


	//----- nvinfo : EIATTR_EXIT_INSTR_OFFSETS
	.align		4
        /*0048*/ 	.byte	0x04, 0x1c
        /*004a*/ 	.short	(.L_901 - .L_900)


	//   ....[0]....
.L_900:
        /*004c*/ 	.word	0x00000090


	//   ....[1]....
        /*0050*/ 	.word	0x00000250


	//----- nvinfo : EIATTR_CRS_STACK_SIZE
	.align		4
.L_901:
        /*0054*/ 	.byte	0x04, 0x1e
        /*0056*/ 	.short	(.L_903 - .L_902)
.L_902:
        /*0058*/ 	.word	0x00000000


	//----- nvinfo : EIATTR_CBANK_PARAM_SIZE
	.align		4
.L_903:
        /*005c*/ 	.byte	0x03, 0x19
        /*005e*/ 	.short	0x0018


	//----- nvinfo : EIATTR_PARAM_CBANK
	.align		4
        /*0060*/ 	.byte	0x04, 0x0a
        /*0062*/ 	.short	(.L_905 - .L_904)
	.align		4
.L_904:
        /*0064*/ 	.word	index@(.nv.constant0.vec_rsqrt)
        /*0068*/ 	.short	0x0380
        /*006a*/ 	.short	0x0018


	//----- nvinfo : EIATTR_SW_WAR
	.align		4
.L_905:
        /*006c*/ 	.byte	0x04, 0x36
        /*006e*/ 	.short	(.L_907 - .L_906)
.L_906:
        /*0070*/ 	.word	0x00000008
.L_907:


//--------------------- .nv.info.vec_round        --------------------------
	.section	.nv.info.vec_round,"",@"SHT_CUDA_INFO"
	.sectionflags	@""
	.align	4


	//----- nvinfo : EIATTR_CUDA_API_VERSION
	.align		4
        /*0000*/ 	.byte	0x04, 0x37
        /*0002*/ 	.short	(.L_909 - .L_908)
.L_908:
        /*0004*/ 	.word	0x00000082


	//----- nvinfo : EIATTR_KPARAM_INFO
	.align		4
.L_909:
        /*0008*/ 	.byte	0x04, 0x17
        /*000a*/ 	.short	(.L_911 - .L_910)
.L_910:
        /*000c*/ 	.word	0x00000000
        /*0010*/ 	.short	0x0002
        /*0012*/ 	.short	0x0010
        /*0014*/ 	.byte	0x00, 0xf5, 0x21, 0x00


	//----- nvinfo : EIATTR_KPARAM_INFO
	.align		4
.L_911:
        /*0018*/ 	.byte	0x04, 0x17
        /*001a*/ 	.short	(.L_913 - .L_912)
.L_912:
        /*001c*/ 	.word	0x00000000
        /*0020*/ 	.short	0x0001
        /*0022*/ 	.short	0x0008
        /*0024*/ 	.byte	0x00, 0xf5, 0x21, 0x00


	//----- nvinfo : EIATTR_KPARAM_INFO
	.align		4
.L_913:
        /*0028*/ 	.byte	0x04, 0x17
        /*002a*/ 	.short	(.L_915 - .L_914)
.L_914:
        /*002c*/ 	.word	0x00000000
        /*0030*/ 	.short	0x0000
        /*0032*/ 	.short	0x0000
        /*0034*/ 	.byte	0x00, 0xf0, 0x21, 0x00


	//----- nvinfo : EIATTR_SPARSE_MMA_MASK
	.align		4
.L_915:
        /*0038*/ 	.byte	0x03, 0x50
        /*003a*/ 	.short	0x0000


	//----- nvinfo : EIATTR_MAXREG_COUNT
	.align		4
        /*003c*/ 	.byte	0x03, 0x1b
        /*003e*/ 	.short	0x00ff


	//----- nvinfo : EIATTR_MERCURY_ISA_VERSION
	.align		4
        /*0040*/ 	.byte	0x03, 0x5f
        /*0042*/ 	.short	0x0101


	//----- nvinfo : EIATTR_VRC_CTA_INIT_COUNT
	.align		4
        /*0044*/ 	.byte	0x02, 0x4a
	.zero		1
	.zero		1


	//----- nvinfo : EIATTR_EXIT_INSTR_OFFSETS
	.align		4
        /*0048*/ 	.byte	0x04, 0x1c
        /*004a*/ 	.short	(.L_917 - .L_916)


	//   ....[0]....
.L_916:
        /*004c*/ 	.word	0x00000090


	//   ....[1]....
        /*0050*/ 	.word	0x000001a0


	//----- nvinfo : EIATTR_CBANK_PARAM_SIZE
	.align		4
.L_917:
        /*0054*/ 	.byte	0x03, 0x19
        /*0056*/ 	.short	0x0018


	//----- nvinfo : EIATTR_PARAM_CBANK
	.align		4
        /*0058*/ 	.byte	0x04, 0x0a
        /*005a*/ 	.short	(.L_919 - .L_918)
	.align		4
.L_918:
        /*005c*/ 	.word	index@(.nv.constant0.vec_round)
        /*0060*/ 	.short	0x0380
        /*0062*/ 	.short	0x0018


	//----- nvinfo : EIATTR_SW_WAR
	.align		4
.L_919:
        /*0064*/ 	.byte	0x04, 0x36
        /*0066*/ 	.short	(.L_921 - .L_920)
.L_920:
        /*0068*/ 	.word	0x00000008
.L_921:


//--------------------- .nv.info.vec_rint         --------------------------
	.section	.nv.info.vec_rint,"",@"SHT_CUDA_INFO"
	.sectionflags	@""
	.align	4


	//----- nvinfo : EIATTR_CUDA_API_VERSION
	.align		4
        /*0000*/ 	.byte	0x04, 0x37
        /*0002*/ 	.short	(.L_923 - .L_922)
.L_922:
        /*0004*/ 	.word	0x00000082


	//----- nvinfo : EIATTR_KPARAM_INFO
	.align		4
.L_923:
        /*0008*/ 	.byte	0x04, 0x17
        /*000a*/ 	.short	(.L_925 - .L_924)
.L_924:
        /*000c*/ 	.word	0x00000000
        /*0010*/ 	.short	0x0002
        /*0012*/ 	.short	0x0010
        /*0014*/ 	.byte	0x00, 0xf5, 0x21, 0x00


	//----- nvinfo : EIATTR_KPARAM_INFO
	.align		4
.L_925:
        /*0018*/ 	.byte	0x04, 0x17
        /*001a*/ 	.short	(.L_927 - .L_926)
.L_926:
        /*001c*/ 	.word	0x00000000
        /*0020*/ 	.short	0x0001
        /*0022*/ 	.short	0x0008
        /*0024*/ 	.byte	0x00, 0xf5, 0x21, 0x00


	//----- nvinfo : EIATTR_KPARAM_INFO
	.align		4
.L_927:
        /*0028*/ 	.byte	0x04, 0x17
        /*002a*/ 	.short	(.L_929 - .L_928)
.L_928:
        /*002c*/ 	.word	0x00000000
        /*0030*/ 	.short	0x0000
        /*0032*/ 	.short	0x0000
        /*0034*/ 	.byte	0x00, 0xf0, 0x21, 0x00


	//----- nvinfo : EIATTR_SPARSE_MMA_MASK
	.align		4
.L_929:
        /*0038*/ 	.byte	0x03, 0x50
        /*003a*/ 	.short	0x0000


	//----- nvinfo : EIATTR_MAXREG_COUNT
	.align		4
        /*003c*/ 	.byte	0x03, 0x1b
        /*003e*/ 	.short	0x00ff


	//----- nvinfo : EIATTR_MERCURY_ISA_VERSION
	.align		4
        /*0040*/ 	.byte	0x03, 0x5f
        /*0042*/ 	.short	0x0101


	//----- nvinfo : EIATTR_VRC_CTA_INIT_COUNT
	.align		4
        /*0044*/ 	.byte	0x02, 0x4a
	.zero		1
	.zero		1


	//----- nvinfo : EIATTR_EXIT_INSTR_OFFSETS
	.align		4
        /*0048*/ 	.byte	0x04, 0x1c
        /*004a*/ 	.short	(.L_931 - .L_930)


	//   ....[0]....
.L_930:
        /*004c*/ 	.word	0x00000090


	//   ....[1]....
        /*0050*/ 	.word	0x00000160


	//----- nvinfo : EIATTR_CBANK_PARAM_SIZE
	.align		4
.L_931:
        /*0054*/ 	.byte	0x03, 0x19
        /*0056*/ 	.short	0x0018


	//----- nvinfo : EIATTR_PARAM_CBANK
	.align		4
        /*0058*/ 	.byte	0x04, 0x0a
        /*005a*/ 	.short	(.L_933 - .L_932)
	.align		4
.L_932:
        /*005c*/ 	.word	index@(.nv.constant0.vec_rint)
        /*0060*/ 	.short	0x0380
        /*0062*/ 	.short	0x0018


	//----- nvinfo : EIATTR_SW_WAR
	.align		4
.L_933:
        /*0064*/ 	.byte	0x04, 0x36
        /*0066*/ 	.short	(.L_935 - .L_934)
.L_934:
        /*0068*/ 	.word	0x00000008
.L_935:


//--------------------- .nv.info.vec_rcbrt        --------------------------
	.section	.nv.info.vec_rcbrt,"",@"SHT_CUDA_INFO"
	.sectionflags	@""
	.align	4


	//----- nvinfo : EIATTR_CUDA_API_VERSION
	.align		4
        /*0000*/ 	.byte	0x04, 0x37
        /*0002*/ 	.short	(.L_937 - .L_936)
.L_936:
        /*0004*/ 	.word	0x00000082


	//----- nvinfo : EIATTR_KPARAM_INFO
	.align		4
.L_937:
        /*0008*/ 	.byte	0x04, 0x17
        /*000a*/ 	.short	(.L_939 - .L_938)
.L_938:
        /*000c*/ 	.word	0x00000000
        /*0010*/ 	.short	0x0002
        /*0012*/ 	.short	0x0010
        /*0014*/ 	.byte	0x00, 0xf5, 0x21, 0x00


	//----- nvinfo : EIATTR_KPARAM_INFO
	.align		4
.L_939:
        /*0018*/ 	.byte	0x04, 0x17
        /*001a*/ 	.short	(.L_941 - .L_940)
.L_940:
        /*001c*/ 	.word	0x00000000
        /*0020*/ 	.short	0x0001
        /*0022*/ 	.short	0x0008
        /*0024*/ 	.byte	0x00, 0xf5, 0x21, 0x00


	//----- nvinfo : EIATTR_KPARAM_INFO
	.align		4
.L_941:
        /*0028*/ 	.byte	0x04, 0x17
        /*002a*/ 	.short	(.L_943 - .L_942)
.L_942:
        /*002c*/ 	.word	0x00000000
        /*0030*/ 	.short	0x0000
        /*0032*/ 	.short	0x0000
        /*0034*/ 	.byte	0x00, 0xf0, 0x21, 0x00


	//----- nvinfo : EIATTR_SPARSE_MMA_MASK
	.align		4
.L_943:
        /*0038*/ 	.byte	0x03, 0x50
        /*003a*/ 	.short	0x0000


	//----- nvinfo : EIATTR_MAXREG_COUNT
	.align		4
        /*003c*/ 	.byte	0x03, 0x1b
        /*003e*/ 	.short	0x00ff


	//----- nvinfo : EIATTR_MERCURY_ISA_VERSION
	.align		4
        /*0040*/ 	.byte	0x03, 0x5f
        /*0042*/ 	.short	0x0101


	//----- nvinfo : EIATTR_VRC_CTA_INIT_COUNT
	.align		4
        /*0044*/ 	.byte	0x02, 0x4a
	.zero		1
	.zero		1


	//----- nvinfo : EIATTR_EXIT_INSTR_OFFSETS
	.align		4
        /*0048*/ 	.byte	0x04, 0x1c
        /*004a*/ 	.short	(.L_945 - .L_944)


	//   ....[0]....
.L_944:
        /*004c*/ 	.word	0x00000090


	//   ....[1]....
        /*0050*/ 	.word	0x000003e0


	//----- nvinfo : EIATTR_CBANK_PARAM_SIZE
	.align		4
.L_945:
        /*0054*/ 	.byte	0x03, 0x19
        /*0056*/ 	.short	0x0018


	//----- nvinfo : EIATTR_PARAM_CBANK
	.align		4
        /*0058*/ 	.byte	0x04, 0x0a
        /*005a*/ 	.short	(.L_947 - .L_946)
	.align		4
.L_946:
        /*005c*/ 	.word	index@(.nv.constant0.vec_rcbrt)
        /*0060*/ 	.short	0x0380
        /*0062*/ 	.short	0x0018


	//----- nvinfo : EIATTR_SW_WAR
	.align		4
.L_947:
        /*0064*/ 	.byte	0x04, 0x36
        /*0066*/ 	.short	(.L_949 - .L_948)
.L_948:
        /*0068*/ 	.word	0x00000008
.L_949:


//--------------------- .nv.info.vec_normcdfinv   --------------------------
	.section	.nv.info.vec_normcdfinv,"",@"SHT_CUDA_INFO"
	.sectionflags	@""
	.align	4


	//----- nvinfo : EIATTR_CUDA_API_VERSION
	.align		4
        /*0000*/ 	.byte	0x04, 0x37
        /*0002*/ 	.short	(.L_951 - .L_950)
.L_950:
        /*0004*/ 	.word	0x00000082


	//----- nvinfo : EIATTR_KPARAM_INFO
	.align		4
.L_951:
        /*0008*/ 	.byte	0x04, 0x17
        /*000a*/ 	.short	(.L_953 - .L_952)
.L_952:
        /*000c*/ 	.word	0x00000000
        /*0010*/ 	.short	0x0002
        /*0012*/ 	.short	0x0010
        /*0014*/ 	.byte	0x00, 0xf5, 0x21, 0x00


	//----- nvinfo : EIATTR_KPARAM_INFO
	.align		4
.L_953:
        /*0018*/ 	.byte	0x04, 0x17
        /*001a*/ 	.short	(.L_955 - .L_954)
.L_954:
        /*001c*/ 	.word	0x00000000
        /*0020*/ 	.short	0x0001
        /*0022*/ 	.short	0x0008
        /*0024*/ 	.byte	0x00, 0xf5, 0x21, 0x00


	//----- nvinfo : EIATTR_KPARAM_INFO
	.align		4
.L_955:
        /*0028*/ 	.byte	0x04, 0x17
        /*002a*/ 	.short	(.L_957 - .L_956)
.L_956:
        /*002c*/ 	.word	0x00000000
        /*0030*/ 	.short	0x0000
        /*0032*/ 	.short	0x0000
        /*0034*/ 	.byte	0x00, 0xf0, 0x21, 0x00


	//----- nvinfo : EIATTR_SPARSE_MMA_MASK
	.align		4
.L_957:
        /*0038*/ 	.byte	0x03, 0x50
        /*003a*/ 	.short	0x0000


	//----- nvinfo : EIATTR_MAXREG_COUNT
	.align		4
        /*003c*/ 	.byte	0x03, 0x1b
        /*003e*/ 	.short	0x00ff


	//----- nvinfo : EIATTR_MERCURY_ISA_VERSION
	.align		4
        /*0040*/ 	.byte	0x03, 0x5f
        /*0042*/ 	.short	0x0101


	//----- nvinfo : EIATTR_VRC_CTA_INIT_COUNT
	.align		4
        /*0044*/ 	.byte	0x02, 0x4a
	.zero		1
	.zero		1


	//----- nvinfo : EIATTR_EXIT_INSTR_OFFSETS
	.align		4
        /*0048*/ 	.byte	0x04, 0x1c
        /*004a*/ 	.short	(.L_959 - .L_958)


	//   ....[0]....
.L_958:
        /*004c*/ 	.word	0x00000090


	//   ....[1]....
        /*0050*/ 	.word	0x00001d30


	//----- nvinfo : EIATTR_CRS_STACK_SIZE
	.align		4
.L_959:
        /*0054*/ 	.byte	0x04, 0x1e
        /*0056*/ 	.short	(.L_961 - .L_960)
.L_960:
        /*0058*/ 	.word	0x00000000


	//----- nvinfo : EIATTR_CBANK_PARAM_SIZE
	.align		4
.L_961:
        /*005c*/ 	.byte	0x03, 0x19
        /*005e*/ 	.short	0x0018


	//----- nvinfo : EIATTR_PARAM_CBANK
	.align		4
        /*0060*/ 	.byte	0x04, 0x0a
        /*0062*/ 	.short	(.L_963 - .L_962)
	.align		4
.L_962:
        /*0064*/ 	.word	index@(.nv.constant0.vec_normcdfinv)
        /*0068*/ 	.short	0x0380
        /*006a*/ 	.short	0x0018


	//----- nvinfo : EIATTR_SW_WAR
	.align		4
.L_963:
        /*006c*/ 	.byte	0x04, 0x36
        /*006e*/ 	.short	(.L_965 - .L_964)
.L_964:
        /*0070*/ 	.word	0x00000008
.L_965:


//--------------------- .nv.info.vec_normcdf      --------------------------
	.section	.nv.info.vec_normcdf,"",@"SHT_CUDA_INFO"
	.sectionflags	@""
	.align	4


	//----- nvinfo : EIATTR_CUDA_API_VERSION
	.align		4
        /*0000*/ 	.byte	0x04, 0x37
        /*0002*/ 	.short	(.L_967 - .L_966)
.L_966:
        /*0004*/ 	.word	0x00000082


	//----- nvinfo : EIATTR_KPARAM_INFO
	.align		4
.L_967:
        /*0008*/ 	.byte	0x04, 0x17
        /*000a*/ 	.short	(.L_969 - .L_968)
.L_968:
        /*000c*/ 	.word	0x00000000
        /*0010*/ 	.short	0x0002
        /*0012*/ 	.short	0x0010
        /*0014*/ 	.byte	0x00, 0xf5, 0x21, 0x00


	//----- nvinfo : EIATTR_KPARAM_INFO
	.align		4
.L_969:
        /*0018*/ 	.byte	0x04, 0x17
        /*001a*/ 	.short	(.L_971 - .L_970)
.L_970:
        /*001c*/ 	.word	0x00000000
        /*0020*/ 	.short	0x0001
        /*0022*/ 	.short	0x0008
        /*0024*/ 	.byte	0x00, 0xf5, 0x21, 0x00


	//----- nvinfo : EIATTR_KPARAM_INFO
	.align		4
.L_971:
        /*0028*/ 	.byte	0x04, 0x17
        /*002a*/ 	.short	(.L_973 - .L_972)
.L_972:
        /*002c*/ 	.word	0x00000000
        /*0030*/ 	.short	0x0000
        /*0032*/ 	.short	0x0000
        /*0034*/ 	.byte	0x00, 0xf0, 0x21, 0x00


	//----- nvinfo : EIATTR_SPARSE_MMA_MASK
	.align		4
.L_973:
        /*0038*/ 	.byte	0x03, 0x50
        /*003a*/ 	.short	0x0000


	//----- nvinfo : EIATTR_MAXREG_COUNT
	.align		4
        /*003c*/ 	.byte	0x03, 0x1b
        /*003e*/ 	.short	0x00ff


	//----- nvinfo : EIATTR_MERCURY_ISA_VERSION
	.align		4
        /*0040*/ 	.byte	0x03, 0x5f
        /*0042*/ 	.short	0x0101


	//----- nvinfo : EIATTR_VRC_CTA_INIT_COUNT
	.align		4
        /*0044*/ 	.byte	0x02, 0x4a
	.zero		1
	.zero		1


	//----- nvinfo : EIATTR_EXIT_INSTR_OFFSETS
	.align		4
        /*0048*/ 	.byte	0x04, 0x1c
        /*004a*/ 	.short	(.L_975 - .L_974)


	//   ....[0]....
.L_974:
        /*004c*/ 	.word	0x00000090


	//   ....[1]....
        /*0050*/ 	.word	0x00000d10


	//----- nvinfo : EIATTR_CRS_STACK_SIZE
	.align		4
.L_975:
        /*0054*/ 	.byte	0x04, 0x1e
        /*0056*/ 	.short	(.L_977 - .L_976)
.L_976:
        /*0058*/ 	.word	0x00000000


	//----- nvinfo : EIATTR_CBANK_PARAM_SIZE
	.align		4
.L_977:
        /*005c*/ 	.byte	0x03, 0x19
        /*005e*/ 	.short	0x0018


	//----- nvinfo : EIATTR_PARAM_CBANK
	.align		4
        /*0060*/ 	.byte	0x04, 0x0a
        /*0062*/ 	.short	(.L_979 - .L_978)
	.align		4
.L_978:
        /*0064*/ 	.word	index@(.nv.constant0.vec_normcdf)
        /*0068*/ 	.short	0x0380
        /*006a*/ 	.short	0x0018


	//----- nvinfo : EIATTR_SW_WAR
	.align		4
.L_979:
        /*006c*/ 	.byte	0x04, 0x36
        /*006e*/ 	.short	(.L_981 - .L_980)
.L_980:
        /*0070*/ 	.word	0x00000008
.L_981:


//--------------------- .nv.info.vec_log          --------------------------
	.section	.nv.info.vec_log,"",@"SHT_CUDA_INFO"
	.sectionflags	@""
	.align	4


	//----- nvinfo : EIATTR_CUDA_API_VERSION
	.align		4
        /*0000*/ 	.byte	0x04, 0x37
        /*0002*/ 	.short	(.L_983 - .L_982)
.L_982:
        /*0004*/ 	.word	0x00000082


	//----- nvinfo : EIATTR_KPARAM_INFO
	.align		4
.L_983:
        /*0008*/ 	.byte	0x04, 0x17
        /*000a*/ 	.short	(.L_985 - .L_984)
.L_984:
        /*000c*/ 	.word	0x00000000
        /*0010*/ 	.short	0x0002
        /*0012*/ 	.short	0x0010
        /*0014*/ 	.byte	0x00, 0xf5, 0x21, 0x00


	//----- nvinfo : EIATTR_KPARAM_INFO
	.align		4
.L_985:
        /*0018*/ 	.byte	0x04, 0x17
        /*001a*/ 	.short	(.L_987 - .L_986)
.L_986:
        /*001c*/ 	.word	0x00000000
        /*0020*/ 	.short	0x0001
        /*0022*/ 	.short	0x0008
        /*0024*/ 	.byte	0x00, 0xf5, 0x21, 0x00


	//----- nvinfo : EIATTR_KPARAM_INFO
	.align		4
.L_987:
        /*0028*/ 	.byte	0x04, 0x17
        /*002a*/ 	.short	(.L_989 - .L_988)
.L_988:
        /*002c*/ 	.word	0x00000000
        /*0030*/ 	.short	0x0000
        /*0032*/ 	.short	0x0000
        /*0034*/ 	.byte	0x00, 0xf0, 0x21, 0x00


	//----- nvinfo : EIATTR_SPARSE_MMA_MASK
	.align		4
.L_989:
        /*0038*/ 	.byte	0x03, 0x50
        /*003a*/ 	.short	0x0000


	//----- nvinfo : EIATTR_MAXREG_COUNT
	.align		4
        /*003c*/ 	.byte	0x03, 0x1b
        /*003e*/ 	.short	0x00ff


	//----- nvinfo : EIATTR_MERCURY_ISA_VERSION
	.align		4
        /*0040*/ 	.byte	0x03, 0x5f
        /*0042*/ 	.short	0x0101


	//----- nvinfo : EIATTR_VRC_CTA_INIT_COUNT
	.align		4
        /*0044*/ 	.byte	0x02, 0x4a
	.zero		1
	.zero		1


	//----- nvinfo : EIATTR_EXIT_INSTR_OFFSETS
	.align		4
        /*0048*/ 	.byte	0x04, 0x1c
        /*004a*/ 	.short	(.L_991 - .L_990)


	//   ....[0]....
.L_990:
        /*004c*/ 	.word	0x00000090


	//   ....[1]....
        /*0050*/ 	.word	0x00000690


	//----- nvinfo : EIATTR_CRS_STACK_SIZE
	.align		4
.L_991:
        /*0054*/ 	.byte	0x04, 0x1e
        /*0056*/ 	.short	(.L_993 - .L_992)
.L_992:
        /*0058*/ 	.word	0x00000000


	//----- nvinfo : EIATTR_CBANK_PARAM_SIZE
	.align		4
.L_993:
        /*005c*/ 	.byte	0x03, 0x19
        /*005e*/ 	.short	0x0018


	//----- nvinfo : EIATTR_PARAM_CBANK
	.align		4
        /*0060*/ 	.byte	0x04, 0x0a
        /*0062*/ 	.short	(.L_995 - .L_994)
	.align		4
.L_994:
        /*0064*/ 	.word	index@(.nv.constant0.vec_log)
        /*0068*/ 	.short	0x0380
        /*006a*/ 	.short	0x0018


	//----- nvinfo : EIATTR_SW_WAR
	.align		4
.L_995:
        /*006c*/ 	.byte	0x04, 0x36
        /*006e*/ 	.short	(.L_997 - .L_996)
.L_996:
        /*0070*/ 	.word	0x00000008
.L_997:


//--------------------- .nv.info.vec_logb         --------------------------
	.section	.nv.info.vec_logb,"",@"SHT_CUDA_INFO"
	.sectionflags	@""
	.align	4


	//----- nvinfo : EIATTR_CUDA_API_VERSION
	.align		4
        /*0000*/ 	.byte	0x04, 0x37
        /*0002*/ 	.short	(.L_999 - .L_998)
.L_998:
        /*0004*/ 	.word	0x00000082


	//----- nvinfo : EIATTR_KPARAM_INFO
	.align		4
.L_999:
        /*0008*/ 	.byte	0x04, 0x17
        /*000a*/ 	.short	(.L_1001 - .L_1000)
.L_1000:
        /*000c*/ 	.word	0x00000000
        /*0010*/ 	.short	0x0002
        /*0012*/ 	.short	0x0010
        /*0014*/ 	.byte	0x00, 0xf5, 0x21, 0x00


	//----- nvinfo : EIATTR_KPARAM_INFO
	.align		4
.L_1001:
        /*0018*/ 	.byte	0x04, 0x17
        /*001a*/ 	.short	(.L_1003 - .L_1002)
.L_1002:
        /*001c*/ 	.word	0x00000000
        /*0020*/ 	.short	0x0001
        /*0022*/ 	.short	0x0008
        /*0024*/ 	.byte	0x00, 0xf5, 0x21, 0x00


	//----- nvinfo : EIATTR_KPARAM_INFO
	.align		4
.L_1003:
        /*0028*/ 	.byte	0x04, 0x17
        /*002a*/ 	.short	(.L_1005 - .L_1004)
.L_1004:
        /*002c*/ 	.word	0x00000000
        /*0030*/ 	.short	0x0000
        /*0032*/ 	.short	0x0000
        /*0034*/ 	.byte	0x00, 0xf0, 0x21, 0x00


	//----- nvinfo : EIATTR_SPARSE_MMA_MASK
	.align		4
.L_1005:
        /*0038*/ 	.byte	0x03, 0x50
        /*003a*/ 	.short	0x0000


	//----- nvinfo : EIATTR_MAXREG_COUNT
	.align		4
        /*003c*/ 	.byte	0x03, 0x1b
        /*003e*/ 	.short	0x00ff


	//----- nvinfo : EIATTR_MERCURY_ISA_VERSION
	.align		4
        /*0040*/ 	.byte	0x03, 0x5f
        /*0042*/ 	.short	0x0101


	//----- nvinfo : EIATTR_VRC_CTA_INIT_COUNT
	.align		4
        /*0044*/ 	.byte	0x02, 0x4a
	.zero		1
	.zero		1


	//----- nvinfo : EIATTR_EXIT_INSTR_OFFSETS
	.align		4
        /*0048*/ 	.byte	0x04, 0x1c
        /*004a*/ 	.short	(.L_1007 - .L_1006)


	//   ....[0]....
.L_1006:
        /*004c*/ 	.word	0x00000090


	//   ....[1]....
        /*0050*/ 	.word	0x000002f0


	//----- nvinfo : EIATTR_CRS_STACK_SIZE
	.align		4
.L_1007:
        /*0054*/ 	.byte	0x04, 0x1e
        /*0056*/ 	.short	(.L_1009 - .L_1008)
.L_1008:
        /*0058*/ 	.word	0x00000000


	//----- nvinfo : EIATTR_CBANK_PARAM_SIZE
	.align		4
.L_1009:
        /*005c*/ 	.byte	0x03, 0x19
        /*005e*/ 	.short	0x0018


	//----- nvinfo : EIATTR_PARAM_CBANK
	.align		4
        /*0060*/ 	.byte	0x04, 0x0a
        /*0062*/ 	.short	(.L_1011 - .L_1010)
	.align		4
.L_1010:
        /*0064*/ 	.word	index@(.nv.constant0.vec_logb)
        /*0068*/ 	.short	0x0380
        /*006a*/ 	.short	0x0018


	//----- nvinfo : EIATTR_SW_WAR
	.align		4
.L_1011:
        /*006c*/ 	.byte	0x04, 0x36
        /*006e*/ 	.short	(.L_1013 - .L_1012)
.L_1012:
        /*0070*/ 	.word	0x00000008
.L_1013:


//--------------------- .nv.info.vec_log2         --------------------------
	.section	.nv.info.vec_log2,"",@"SHT_CUDA_INFO"
	.sectionflags	@""
	.align	4


	//----- nvinfo : EIATTR_CUDA_API_VERSION
	.align		4
        /*0000*/ 	.byte	0x04, 0x37
        /*0002*/ 	.short	(.L_1015 - .L_1014)
.L_1014:
        /*0004*/ 	.word	0x00000082


	//----- nvinfo : EIATTR_KPARAM_INFO
	.align		4
.L_1015:
        /*0008*/ 	.byte	0x04, 0x17
        /*000a*/ 	.short	(.L_1017 - .L_1016)
.L_1016:
        /*000c*/ 	.word	0x00000000
        /*0010*/ 	.short	0x0002
        /*0012*/ 	.short	0x0010
        /*0014*/ 	.byte	0x00, 0xf5, 0x21, 0x00


	//----- nvinfo : EIATTR_KPARAM_INFO
	.align		4
.L_1017:
        /*0018*/ 	.byte	0x04, 0x17
        /*001a*/ 	.short	(.L_1019 - .L_1018)
.L_1018:
        /*001c*/ 	.word	0x00000000
        /*0020*/ 	.short	0x0001
        /*0022*/ 	.short	0x0008
        /*0024*/ 	.byte	0x00, 0xf5, 0x21, 0x00


	//----- nvinfo : EIATTR_KPARAM_INFO
	.align		4
.L_1019:
        /*0028*/ 	.byte	0x04, 0x17
        /*002a*/ 	.short	(.L_1021 - .L_1020)
.L_1020:
        /*002c*/ 	.word	0x00000000
        /*0030*/ 	.short	0x0000
        /*0032*/ 	.short	0x0000
        /*0034*/ 	.byte	0x00, 0xf0, 0x21, 0x00


	//----- nvinfo : EIATTR_SPARSE_MMA_MASK
	.align		4
.L_1021:
        /*0038*/ 	.byte	0x03, 0x50
        /*003a*/ 	.short	0x0000


	//----- nvinfo : EIATTR_MAXREG_COUNT
	.align		4
        /*003c*/ 	.byte	0x03, 0x1b
        /*003e*/ 	.short	0x00ff


	//----- nvinfo : EIATTR_MERCURY_ISA_VERSION
	.align		4
        /*0040*/ 	.byte	0x03, 0x5f
        /*0042*/ 	.short	0x0101


	//----- nvinfo : EIATTR_VRC_CTA_INIT_COUNT
	.align		4
        /*0044*/ 	.byte	0x02, 0x4a
	.zero		1
	.zero		1


	//----- nvinfo : EIATTR_EXIT_INSTR_OFFSETS
	.align		4
        /*0048*/ 	.byte	0x04, 0x1c
        /*004a*/ 	.short	(.L_1023 - .L_1022)


	//   ....[0]....
.L_1022:
        /*004c*/ 	.word	0x00000090


	//   ....[1]....
        /*0050*/ 	.word	0x000006f0


	//----- nvinfo : EIATTR_CRS_STACK_SIZE
	.align		4
.L_1023:
        /*0054*/ 	.byte	0x04, 0x1e
        /*0056*/ 	.short	(.L_1025 - .L_1024)
.L_1024:
        /*0058*/ 	.word	0x00000000


	//----- nvinfo : EIATTR_CBANK_PARAM_SIZE
	.align		4
.L_1025:
        /*005c*/ 	.byte	0x03, 0x19
        /*005e*/ 	.short	0x0018


	//----- nvinfo : EIATTR_PARAM_CBANK
	.align		4
        /*0060*/ 	.byte	0x04, 0x0a
        /*0062*/ 	.short	(.L_1027 - .L_1026)
	.align		4
.L_1026:
        /*0064*/ 	.word	index@(.nv.constant0.vec_log2)
        /*0068*/ 	.short	0x0380
        /*006a*/ 	.short	0x0018


	//----- nvinfo : EIATTR_SW_WAR
	.align		4
.L_1027:
        /*006c*/ 	.byte	0x04, 0x36
        /*006e*/ 	.short	(.L_1029 - .L_1028)
.L_1028:
        /*0070*/ 	.word	0x00000008
.L_1029:


//--------------------- .nv.info.vec_log1p        --------------------------
	.section	.nv.info.vec_log1p,"",@"SHT_CUDA_INFO"
	.sectionflags	@""
	.align	4


	//----- nvinfo : EIATTR_CUDA_API_VERSION
	.align		4
        /*0000*/ 	.byte	0x04, 0x37
        /*0002*/ 	.short	(.L_1031 - .L_1030)
.L_1030:
        /*0004*/ 	.word	0x00000082


	//----- nvinfo : EIATTR_KPARAM_INFO
	.align		4
.L_1031:
        /*0008*/ 	.byte	0x04, 0x17
        /*000a*/ 	.short	(.L_1033 - .L_1032)
.L_1032:
        /*000c*/ 	.word	0x00000000
        /*0010*/ 	.short	0x0002
        /*0012*/ 	.short	0x0010
        /*0014*/ 	.byte	0x00, 0xf5, 0x21, 0x00


	//----- nvinfo : EIATTR_KPARAM_INFO
	.align		4
.L_1033:
        /*0018*/ 	.byte	0x04, 0x17
        /*001a*/ 	.short	(.L_1035 - .L_1034)
.L_1034:
        /*001c*/ 	.word	0x00000000
        /*0020*/ 	.short	0x0001
        /*0022*/ 	.short	0x0008
        /*0024*/ 	.byte	0x00, 0xf5, 0x21, 0x00


	//----- nvinfo : EIATTR_KPARAM_INFO
	.align		4
.L_1035:
        /*0028*/ 	.byte	0x04, 0x17
        /*002a*/ 	.short	(.L_1037 - .L_1036)
.L_1036:
        /*002c*/ 	.word	0x00000000
        /*0030*/ 	.short	0x0000
        /*0032*/ 	.short	0x0000
        /*0034*/ 	.byte	0x00, 0xf0, 0x21, 0x00


	//----- nvinfo : EIATTR_SPARSE_MMA_MASK
	.align		4
.L_1037:
        /*0038*/ 	.byte	0x03, 0x50
        /*003a*/ 	.short	0x0000


	//----- nvinfo : EIATTR_MAXREG_COUNT
	.align		4
        /*003c*/ 	.byte	0x03, 0x1b
        /*003e*/ 	.short	0x00ff


	//----- nvinfo : EIATTR_MERCURY_ISA_VERSION
	.align		4
        /*0040*/ 	.byte	0x03, 0x5f
        /*0042*/ 	.short	0x0101


	//----- nvinfo : EIATTR_VRC_CTA_INIT_COUNT
	.align		4
        /*0044*/ 	.byte	0x02, 0x4a
	.zero		1
	.zero		1


	//----- nvinfo : EIATTR_EXIT_INSTR_OFFSETS
	.align		4
        /*0048*/ 	.byte	0x04, 0x1c
        /*004a*/ 	.short	(.L_1039 - .L_1038)


	//   ....[0]....
.L_1038:
        /*004c*/ 	.word	0x00000090


	//   ....[1]....
        /*0050*/ 	.word	0x000009e0


	//----- nvinfo : EIATTR_CRS_STACK_SIZE
	.align		4
.L_1039:
        /*0054*/ 	.byte	0x04, 0x1e
        /*0056*/ 	.short	(.L_1041 - .L_1040)
.L_1040:
        /*0058*/ 	.word	0x00000000


	//----- nvinfo : EIATTR_CBANK_PARAM_SIZE
	.align		4
.L_1041:
        /*005c*/ 	.byte	0x03, 0x19
        /*005e*/ 	.short	0x0018


	//----- nvinfo : EIATTR_PARAM_CBANK
	.align		4
        /*0060*/ 	.byte	0x04, 0x0a
        /*0062*/ 	.short	(.L_1043 - .L_1042)
	.align		4
.L_1042:
        /*0064*/ 	.word	index@(.nv.constant0.vec_log1p)
        /*0068*/ 	.short	0x0380
        /*006a*/ 	.short	0x0018


	//----- nvinfo : EIATTR_SW_WAR
	.align		4
.L_1043:
        /*006c*/ 	.byte	0x04, 0x36
        /*006e*/ 	.short	(.L_1045 - .L_1044)
.L_1044:
        /*0070*/ 	.word	0x00000008
.L_1045:


//--------------------- .nv.info.vec_log10        --------------------------
	.section	.nv.info.vec_log10,"",@"SHT_CUDA_INFO"
	.sectionflags	@""
	.align	4


	//----- nvinfo : EIATTR_CUDA_API_VERSION
	.align		4
        /*0000*/ 	.byte	0x04, 0x37
        /*0002*/ 	.short	(.L_1047 - .L_1046)
.L_1046:
        /*0004*/ 	.word	0x00000082


	//----- nvinfo : EIATTR_KPARAM_INFO
	.align		4
.L_1047:
        /*0008*/ 	.byte	0x04, 0x17
        /*000a*/ 	.short	(.L_1049 - .L_1048)
.L_1048:
        /*000c*/ 	.word	0x00000000
        /*0010*/ 	.short	0x0002
        /*0012*/ 	.short	0x0010
        /*0014*/ 	.byte	0x00, 0xf5, 0x21, 0x00


	//----- nvinfo : EIATTR_KPARAM_INFO
	.align		4
.L_1049:
        /*0018*/ 	.byte	0x04, 0x17
        /*001a*/ 	.short	(.L_1051 - .L_1050)
.L_1050:
        /*001c*/ 	.word	0x00000000
        /*0020*/ 	.short	0x0001
        /*0022*/ 	.short	0x0008
        /*0024*/ 	.byte	0x00, 0xf5, 0x21, 0x00


	//----- nvinfo : EIATTR_KPARAM_INFO
	.align		4
.L_1051:
        /*0028*/ 	.byte	0x04, 0x17
        /*002a*/ 	.short	(.L_1053 - .L_1052)
.L_1052:
        /*002c*/ 	.word	0x00000000
        /*0030*/ 	.short	0x0000
        /*0032*/ 	.short	0x0000
        /*0034*/ 	.byte	0x00, 0xf0, 0x21, 0x00


	//----- nvinfo : EIATTR_SPARSE_MMA_MASK
	.align		4
.L_1053:
        /*0038*/ 	.byte	0x03, 0x50
        /*003a*/ 	.short	0x0000


	//----- nvinfo : EIATTR_MAXREG_COUNT
	.align		4
        /*003c*/ 	.byte	0x03, 0x1b
        /*003e*/ 	.short	0x00ff


	//----- nvinfo : EIATTR_MERCURY_ISA_VERSION
	.align		4
        /*0040*/ 	.byte	0x03, 0x5f
        /*0042*/ 	.short	0x0101


	//----- nvinfo : EIATTR_VRC_CTA_INIT_COUNT
	.align		4
        /*0044*/ 	.byte	0x02, 0x4a
	.zero		1
	.zero		1


	//----- nvinfo : EIATTR_EXIT_INSTR_OFFSETS
	.align		4
        /*0048*/ 	.byte	0x04, 0x1c
        /*004a*/ 	.short	(.L_1055 - .L_1054)


	//   ....[0]....
.L_1054:
        /*004c*/ 	.word	0x00000090


	//   ....[1]....
        /*0050*/ 	.word	0x000006f0


	//----- nvinfo : EIATTR_CRS_STACK_SIZE
	.align		4
.L_1055:
        /*0054*/ 	.byte	0x04, 0x1e
        /*0056*/ 	.short	(.L_1057 - .L_1056)
.L_1056:
        /*0058*/ 	.word	0x00000000


	//----- nvinfo : EIATTR_CBANK_PARAM_SIZE
	.align		4
.L_1057:
        /*005c*/ 	.byte	0x03, 0x19
        /*005e*/ 	.short	0x0018


	//----- nvinfo : EIATTR_PARAM_CBANK
	.align		4
        /*0060*/ 	.byte	0x04, 0x0a
        /*0062*/ 	.short	(.L_1059 - .L_1058)
	.align		4
.L_1058:
        /*0064*/ 	.word	index@(.nv.constant0.vec_log10)
        /*0068*/ 	.short	0x0380
        /*006a*/ 	.short	0x0018


	//----- nvinfo : EIATTR_SW_WAR
	.align		4
.L_1059:
        /*006c*/ 	.byte	0x04, 0x36
        /*006e*/ 	.short	(.L_1061 - .L_1060)
.L_1060:
        /*0070*/ 	.word	0x00000008
.L_1061:


//--------------------- .nv.info.vec_lgamma       --------------------------
	.section	.nv.info.vec_lgamma,"",@"SHT_CUDA_INFO"
	.sectionflags	@""
	.align	4


	//----- nvinfo : EIATTR_CUDA_API_VERSION
	.align		4
        /*0000*/ 	.byte	0x04, 0x37
        /*0002*/ 	.short	(.L_1063 - .L_1062)
.L_1062:
        /*0004*/ 	.word	0x00000082


	//----- nvinfo : EIATTR_KPARAM_INFO
	.align		4
.L_1063:
        /*0008*/ 	.byte	0x04, 0x17
        /*000a*/ 	.short	(.L_1065 - .L_1064)
.L_1064:
        /*000c*/ 	.word	0x00000000
        /*0010*/ 	.short	0x0002
        /*0012*/ 	.short	0x0010
        /*0014*/ 	.byte	0x00, 0xf5, 0x21, 0x00


	//----- nvinfo : EIATTR_KPARAM_INFO
	.align		4
.L_1065:
        /*0018*/ 	.byte	0x04, 0x17
        /*001a*/ 	.short	(.L_1067 - .L_1066)
.L_1066:
        /*001c*/ 	.word	0x00000000
        /*0020*/ 	.short	0x0001
        /*0022*/ 	.short	0x0008
        /*0024*/ 	.byte	0x00, 0xf5, 0x21, 0x00


	//----- nvinfo : EIATTR_KPARAM_INFO
	.align		4
.L_1067:
        /*0028*/ 	.byte	0x04, 0x17
        /*002a*/ 	.short	(.L_1069 - .L_1068)
.L_1068:
        /*002c*/ 	.word	0x00000000
        /*0030*/ 	.short	0x0000
        /*0032*/ 	.short	0x0000
        /*0034*/ 	.byte	0x00, 0xf0, 0x21, 0x00


	//----- nvinfo : EIATTR_SPARSE_MMA_MASK
	.align		4
.L_1069:
        /*0038*/ 	.byte	0x03, 0x50
        /*003a*/ 	.short	0x0000


	//----- nvinfo : EIATTR_MAXREG_COUNT
	.align		4
        /*003c*/ 	.byte	0x03, 0x1b
        /*003e*/ 	.short	0x00ff


	//----- nvinfo : EIATTR_MERCURY_ISA_VERSION
	.align		4
        /*0040*/ 	.byte	0x03, 0x5f
        /*0042*/ 	.short	0x0101


	//----- nvinfo : EIATTR_VRC_CTA_INIT_COUNT
	.align		4
        /*0044*/ 	.byte	0x02, 0x4a
	.zero		1
	.zero		1


	//----- nvinfo : EIATTR_EXIT_INSTR_OFFSETS
	.align		4
        /*0048*/ 	.byte	0x04, 0x1c
        /*004a*/ 	.short	(.L_1071 - .L_1070)


	//   ....[0]....
.L_1070:
        /*004c*/ 	.word	0x00000090


	//   ....[1]....
        /*0050*/ 	.word	0x00000c80


	//----- nvinfo : EIATTR_CRS_STACK_SIZE
	.align		4
.L_1071:
        /*0054*/ 	.byte	0x04, 0x1e
        /*0056*/ 	.short	(.L_1073 - .L_1072)
.L_1072:
        /*0058*/ 	.word	0x00000000


	//----- nvinfo : EIATTR_CBANK_PARAM_SIZE
	.align		4
.L_1073:
        /*005c*/ 	.byte	0x03, 0x19
        /*005e*/ 	.short	0x0018


	//----- nvinfo : EIATTR_PARAM_CBANK
	.align		4
        /*0060*/ 	.byte	0x04, 0x0a
        /*0062*/ 	.short	(.L_1075 - .L_1074)
	.align		4
.L_1074:
        /*0064*/ 	.word	index@(.nv.constant0.vec_lgamma)
        /*0068*/ 	.short	0x0380
        /*006a*/ 	.short	0x0018


	//----- nvinfo : EIATTR_SW_WAR
	.align		4
.L_1075:
        /*006c*/ 	.byte	0x04, 0x36
        /*006e*/ 	.short	(.L_1077 - .L_1076)
.L_1076:
        /*0070*/ 	.word	0x00000008
.L_1077:


//--------------------- .nv.info.vec_j1           --------------------------
	.section	.nv.info.vec_j1,"",@"SHT_CUDA_INFO"
	.sectionflags	@""
	.align	4


	//----- nvinfo : EIATTR_CUDA_API_VERSION
	.align		4
        /*0000*/ 	.byte	0x04, 0x37
        /*0002*/ 	.short	(.L_1079 - .L_1078)
.L_1078:
        /*0004*/ 	.word	0x00000082


	//----- nvinfo : EIATTR_KPARAM_INFO
	.align		4
.L_1079:
        /*0008*/ 	.byte	0x04, 0x17
        /*000a*/ 	.short	(.L_1081 - .L_1080)
.L_1080:
        /*000c*/ 	.word	0x00000000
        /*0010*/ 	.short	0x0002
        /*0012*/ 	.short	0x0010
        /*0014*/ 	.byte	0x00, 0xf5, 0x21, 0x00


	//----- nvinfo : EIATTR_KPARAM_INFO
	.align		4
.L_1081:
        /*0018*/ 	.byte	0x04, 0x17
        /*001a*/ 	.short	(.L_1083 - .L_1082)
.L_1082:
        /*001c*/ 	.word	0x00000000
        /*0020*/ 	.short	0x0001
        /*0022*/ 	.short	0x0008
        /*0024*/ 	.byte	0x00, 0xf5, 0x21, 0x00


	//----- nvinfo : EIATTR_KPARAM_INFO
	.align		4
.L_1083:
        /*0028*/ 	.byte	0x04, 0x17
        /*002a*/ 	.short	(.L_1085 - .L_1084)
.L_1084:
        /*002c*/ 	.word	0x00000000
        /*0030*/ 	.short	0x0000
        /*0032*/ 	.short	0x0000
        /*0034*/ 	.byte	0x00, 0xf0, 0x21, 0x00


	//----- nvinfo : EIATTR_SPARSE_MMA_MASK
	.align		4
.L_1085:
        /*0038*/ 	.byte	0x03, 0x50
        /*003a*/ 	.short	0x0000


	//----- nvinfo : EIATTR_MAXREG_COUNT
	.align		4
        /*003c*/ 	.byte	0x03, 0x1b
        /*003e*/ 	.short	0x00ff


	//----- nvinfo : EIATTR_MERCURY_ISA_VERSION
	.align		4
        /*0040*/ 	.byte	0x03, 0x5f
        /*0042*/ 	.short	0x0101


	//----- nvinfo : EIATTR_VRC_CTA_INIT_COUNT
	.align		4
        /*0044*/ 	.byte	0x02, 0x4a
	.zero		1
	.zero		1


	//----- nvinfo : EIATTR_EXIT_INSTR_OFFSETS
	.align		4
        /*0048*/ 	.byte	0x04, 0x1c
        /*004a*/ 	.short	(.L_1087 - .L_1086)


	//   ....[0]....
.L_1086:
        /*004c*/ 	.word	0x000000a0


	//   ....[1]....
        /*0050*/ 	.word	0x000017c0


	//----- nvinfo : EIATTR_CRS_STACK_SIZE
	.align		4
.L_1087:
        /*0054*/ 	.byte	0x04, 0x1e
        /*0056*/ 	.short	(.L_1089 - .L_1088)
.L_1088:
        /*0058*/ 	.word	0x00000000


	//----- nvinfo : EIATTR_CBANK_PARAM_SIZE
	.align		4
.L_1089:
        /*005c*/ 	.byte	0x03, 0x19
        /*005e*/ 	.short	0x0018


	//----- nvinfo : EIATTR_PARAM_CBANK
	.align		4
        /*0060*/ 	.byte	0x04, 0x0a
        /*0062*/ 	.short	(.L_1091 - .L_1090)
	.align		4
.L_1090:
        /*0064*/ 	.word	index@(.nv.constant0.vec_j1)
        /*0068*/ 	.short	0x0380
        /*006a*/ 	.short	0x0018


	//----- nvinfo : EIATTR_SW_WAR
	.align		4
.L_1091:
        /*006c*/ 	.byte	0x04, 0x36
        /*006e*/ 	.short	(.L_1093 - .L_1092)
.L_1092:
        /*0070*/ 	.word	0x00000008
.L_1093:


//--------------------- .nv.info.vec_j0           --------------------------
	.section	.nv.info.vec_j0,"",@"SHT_CUDA_INFO"
	.sectionflags	@""
	.align	4


	//----- nvinfo : EIATTR_CUDA_API_VERSION
	.align		4
        /*0000*/ 	.byte	0x04, 0x37
        /*0002*/ 	.short	(.L_1095 - .L_1094)
.L_1094:
        /*0004*/ 	.word	0x00000082


	//----- nvinfo : EIATTR_KPARAM_INFO
	.align		4
.L_1095:
        /*0008*/ 	.byte	0x04, 0x17
        /*000a*/ 	.short	(.L_1097 - .L_1096)
.L_1096:
        /*000c*/ 	.word	0x00000000
        /*0010*/ 	.short	0x0002
        /*0012*/ 	.short	0x0010
        /*0014*/ 	.byte	0x00, 0xf5, 0x21, 0x00


	//----- nvinfo : EIATTR_KPARAM_INFO
	.align		4
.L_1097:
        /*0018*/ 	.byte	0x04, 0x17
        /*001a*/ 	.short	(.L_1099 - .L_1098)
.L_1098:
        /*001c*/ 	.word	0x00000000
        /*0020*/ 	.short	0x0001
        /*0022*/ 	.short	0x0008
        /*0024*/ 	.byte	0x00, 0xf5, 0x21, 0x00


	//----- nvinfo : EIATTR_KPARAM_INFO
	.align		4
.L_1099:
        /*0028*/ 	.byte	0x04, 0x17
        /*002a*/ 	.short	(.L_1101 - .L_1100)
.L_1100:
        /*002c*/ 	.word	0x00000000
        /*0030*/ 	.short	0x0000
        /*0032*/ 	.short	0x0000
        /*0034*/ 	.byte	0x00, 0xf0, 0x21, 0x00


	//----- nvinfo : EIATTR_SPARSE_MMA_MASK
	.align		4
.L_1101:
        /*0038*/ 	.byte	0x03, 0x50
        /*003a*/ 	.short	0x0000


	//----- nvinfo : EIATTR_MAXREG_COUNT
	.align		4
        /*003c*/ 	.byte	0x03, 0x1b
        /*003e*/ 	.short	0x00ff


	//----- nvinfo : EIATTR_MERCURY_ISA_VERSION
	.align		4
        /*0040*/ 	.byte	0x03, 0x5f
        /*0042*/ 	.short	0x0101


	//----- nvinfo : EIATTR_VRC_CTA_INIT_COUNT
	.align		4
        /*0044*/ 	.byte	0x02, 0x4a
	.zero		1
	.zero		1


	//----- nvinfo : EIATTR_EXIT_INSTR_OFFSETS
	.align		4
        /*0048*/ 	.byte	0x04, 0x1c
        /*004a*/ 	.short	(.L_1103 - .L_1102)


	//   ....[0]....
.L_1102:
        /*004c*/ 	.word	0x000000a0


	//   ....[1]....
        /*0050*/ 	.word	0x000017b0


	//----- nvinfo : EIATTR_CRS_STACK_SIZE
	.align		4
.L_1103:
        /*0054*/ 	.byte	0x04, 0x1e
        /*0056*/ 	.short	(.L_1105 - .L_1104)
.L_1104:
        /*0058*/ 	.word	0x00000000


	//----- nvinfo : EIATTR_CBANK_PARAM_SIZE
	.align		4
.L_1105:
        /*005c*/ 	.byte	0x03, 0x19
        /*005e*/ 	.short	0x0018


	//----- nvinfo : EIATTR_PARAM_CBANK
	.align		4
        /*0060*/ 	.byte	0x04, 0x0a
        /*0062*/ 	.short	(.L_1107 - .L_1106)
	.align		4
.L_1106:
        /*0064*/ 	.word	index@(.nv.constant0.vec_j0)
        /*0068*/ 	.short	0x0380
        /*006a*/ 	.short	0x0018


	//----- nvinfo : EIATTR_SW_WAR
	.align		4
.L_1107:
        /*006c*/ 	.byte	0x04, 0x36
        /*006e*/ 	.short	(.L_1109 - .L_1108)
.L_1108:
        /*0070*/ 	.word	0x00000008
.L_1109:


//--------------------- .nv.info.vec_floor        --------------------------
	.section	.nv.info.vec_floor,"",@"SHT_CUDA_INFO"
	.sectionflags	@""
	.align	4


	//----- nvinfo : EIATTR_CUDA_API_VERSION
	.align		4
        /*0000*/ 	.byte	0x04, 0x37
        /*0002*/ 	.short	(.L_1111 - .L_1110)
.L_1110:
        /*0004*/ 	.word	0x00000082


	//----- nvinfo : EIATTR_KPARAM_INFO
	.align		4
.L_1111:
        /*0008*/ 	.byte	0x04, 0x17
        /*000a*/ 	.short	(.L_1113 - .L_1112)
.L_1112:
        /*000c*/ 	.word	0x00000000
        /*0010*/ 	.short	0x0002
        /*0012*/ 	.short	0x0010
        /*0014*/ 	.byte	0x00, 0xf5, 0x21, 0x00


	//----- nvinfo : EIATTR_KPARAM_INFO
	.align		4
.L_1113:
        /*0018*/ 	.byte	0x04, 0x17
        /*001a*/ 	.short	(.L_1115 - .L_1114)
.L_1114:
        /*001c*/ 	.word	0x00000000
        /*0020*/ 	.short	0x0001
        /*0022*/ 	.short	0x0008
        /*0024*/ 	.byte	0x00, 0xf5, 0x21, 0x00


	//----- nvinfo : EIATTR_KPARAM_INFO
	.align		4
.L_1115:
        /*0028*/ 	.byte	0x04, 0x17
        /*002a*/ 	.short	(.L_1117 - .L_1116)
.L_1116:
        /*002c*/ 	.word	0x00000000
        /*0030*/ 	.short	0x0000
        /*0032*/ 	.short	0x0000
        /*0034*/ 	.byte	0x00, 0xf0, 0x21, 0x00


	//----- nvinfo : EIATTR_SPARSE_MMA_MASK
	.align		4
.L_1117:
        /*0038*/ 	.byte	0x03, 0x50
        /*003a*/ 	.short	0x0000


	//----- nvinfo : EIATTR_MAXREG_COUNT
	.align		4
        /*003c*/ 	.byte	0x03, 0x1b
        /*003e*/ 	.short	0x00ff


	//----- nvinfo : EIATTR_MERCURY_ISA_VERSION
	.align		4
        /*0040*/ 	.byte	0x03, 0x5f
        /*0042*/ 	.short	0x0101


	//----- nvinfo : EIATTR_VRC_CTA_INIT_COUNT
	.align		4
        /*0044*/ 	.byte	0x02, 0x4a
	.zero		1
	.zero		1


	//----- nvinfo : EIATTR_EXIT_INSTR_OFFSETS
	.align		4
        /*0048*/ 	.byte	0x04, 0x1c
        /*004a*/ 	.short	(.L_1119 - .L_1118)


	//   ....[0]....
.L_1118:
        /*004c*/ 	.word	0x00000090


	//   ....[1]....
        /*0050*/ 	.word	0x00000160


	//----- nvinfo : EIATTR_CBANK_PARAM_SIZE
	.align		4
.L_1119:
        /*0054*/ 	.byte	0x03, 0x19
        /*0056*/ 	.short	0x0018


	//----- nvinfo : EIATTR_PARAM_CBANK
	.align		4
        /*0058*/ 	.byte	0x04, 0x0a
        /*005a*/ 	.short	(.L_1121 - .L_1120)
	.align		4
.L_1120:
        /*005c*/ 	.word	index@(.nv.constant0.vec_floor)
        /*0060*/ 	.short	0x0380
        /*0062*/ 	.short	0x0018


	//----- nvinfo : EIATTR_SW_WAR
	.align		4
.L_1121:
        /*0064*/ 	.byte	0x04, 0x36
        /*0066*/ 	.short	(.L_1123 - .L_1122)
.L_1122:
        /*0068*/ 	.word	0x00000008
.L_1123:


//--------------------- .nv.info.vec_fabs         --------------------------
	.section	.nv.info.vec_fabs,"",@"SHT_CUDA_INFO"
	.sectionflags	@""
	.align	4


	//----- nvinfo : EIATTR_CUDA_API_VERSION
	.align		4
        /*0000*/ 	.byte	0x04, 0x37
        /*0002*/ 	.short	(.L_1125 - .L_1124)
.L_1124:
        /*0004*/ 	.word	0x00000082


	//----- nvinfo : EIATTR_KPARAM_INFO
	.align		4
.L_1125:
        /*0008*/ 	.byte	0x04, 0x17
        /*000a*/ 	.short	(.L_1127 - .L_1126)
.L_1126:
        /*000c*/ 	.word	0x00000000
        /*0010*/ 	.short	0x0002
        /*0012*/ 	.short	0x0010
        /*0014*/ 	.byte	0x00, 0xf5, 0x21, 0x00


	//----- nvinfo : EIATTR_KPARAM_INFO
	.align		4
.L_1127:
        /*0018*/ 	.byte	0x04, 0x17
        /*001a*/ 	.short	(.L_1129 - .L_1128)
.L_1128:
        /*001c*/ 	.word	0x00000000
        /*0020*/ 	.short	0x0001
        /*0022*/ 	.short	0x0008
        /*0024*/ 	.byte	0x00, 0xf5, 0x21, 0x00


	//----- nvinfo : EIATTR_KPARAM_INFO
	.align		4
.L_1129:
        /*0028*/ 	.byte	0x04, 0x17
        /*002a*/ 	.short	(.L_1131 - .L_1130)
.L_1130:
        /*002c*/ 	.word	0x00000000
        /*0030*/ 	.short	0x0000
        /*0032*/ 	.short	0x0000
        /*0034*/ 	.byte	0x00, 0xf0, 0x21, 0x00


	//----- nvinfo : EIATTR_SPARSE_MMA_MASK
	.align		4
.L_1131:
        /*0038*/ 	.byte	0x03, 0x50
        /*003a*/ 	.short	0x0000


	//----- nvinfo : EIATTR_MAXREG_COUNT
	.align		4
        /*003c*/ 	.byte	0x03, 0x1b
        /*003e*/ 	.short	0x00ff


	//----- nvinfo : EIATTR_MERCURY_ISA_VERSION
	.align		4
        /*0040*/ 	.byte	0x03, 0x5f
        /*0042*/ 	.short	0x0101


	//----- nvinfo : EIATTR_VRC_CTA_INIT_COUNT
	.align		4
        /*0044*/ 	.byte	0x02, 0x4a
	.zero		1
	.zero		1


	//----- nvinfo : EIATTR_EXIT_INSTR_OFFSETS
	.align		4
        /*0048*/ 	.byte	0x04, 0x1c
        /*004a*/ 	.short	(.L_1133 - .L_1132)


	//   ....[0]....
.L_1132:
        /*004c*/ 	.word	0x00000090


	//   ....[1]....
        /*0050*/ 	.word	0x00000160


	//----- nvinfo : EIATTR_CBANK_PARAM_SIZE
	.align		4
.L_1133:
        /*0054*/ 	.byte	0x03, 0x19
        /*0056*/ 	.short	0x0018


	//----- nvinfo : EIATTR_PARAM_CBANK
	.align		4
        /*0058*/ 	.byte	0x04, 0x0a
        /*005a*/ 	.short	(.L_1135 - .L_1134)
	.align		4
.L_1134:
        /*005c*/ 	.word	index@(.nv.constant0.vec_fabs)
        /*0060*/ 	.short	0x0380
        /*0062*/ 	.short	0x0018


	//----- nvinfo : EIATTR_SW_WAR
	.align		4
.L_1135:
        /*0064*/ 	.byte	0x04, 0x36
        /*0066*/ 	.short	(.L_1137 - .L_1136)
.L_1136:
        /*0068*/ 	.word	0x00000008
.L_1137:


//--------------------- .nv.info.vec_expm1        --------------------------
	.section	.nv.info.vec_expm1,"",@"SHT_CUDA_INFO"
	.sectionflags	@""
	.align	4


	//----- nvinfo : EIATTR_CUDA_API_VERSION
	.align		4
        /*0000*/ 	.byte	0x04, 0x37
        /*0002*/ 	.short	(.L_1139 - .L_1138)
.L_1138:
        /*0004*/ 	.word	0x00000082


	//----- nvinfo : EIATTR_KPARAM_INFO
	.align		4
.L_1139:
        /*0008*/ 	.byte	0x04, 0x17
        /*000a*/ 	.short	(.L_1141 - .L_1140)
.L_1140:
        /*000c*/ 	.word	0x00000000
        /*0010*/ 	.short	0x0002
        /*0012*/ 	.short	0x0010
        /*0014*/ 	.byte	0x00, 0xf5, 0x21, 0x00


	//----- nvinfo : EIATTR_KPARAM_INFO
	.align		4
.L_1141:
        /*0018*/ 	.byte	0x04, 0x17
        /*001a*/ 	.short	(.L_1143 - .L_1142)
.L_1142:
        /*001c*/ 	.word	0x00000000
        /*0020*/ 	.short	0x0001
        /*0022*/ 	.short	0x0008
        /*0024*/ 	.byte	0x00, 0xf5, 0x21, 0x00


	//----- nvinfo : EIATTR_KPARAM_INFO
	.align		4
.L_1143:
        /*0028*/ 	.byte	0x04, 0x17
        /*002a*/ 	.short	(.L_1145 - .L_1144)
.L_1144:
        /*002c*/ 	.word	0x00000000
        /*0030*/ 	.short	0x0000
        /*0032*/ 	.short	0x0000
        /*0034*/ 	.byte	0x00, 0xf0, 0x21, 0x00


	//----- nvinfo : EIATTR_SPARSE_MMA_MASK
	.align		4
.L_1145:
        /*0038*/ 	.byte	0x03, 0x50
        /*003a*/ 	.short	0x0000


	//----- nvinfo : EIATTR_MAXREG_COUNT
	.align		4
        /*003c*/ 	.byte	0x03, 0x1b
        /*003e*/ 	.short	0x00ff


	//----- nvinfo : EIATTR_MERCURY_ISA_VERSION
	.align		4
        /*0040*/ 	.byte	0x03, 0x5f
        /*0042*/ 	.short	0x0101


	//----- nvinfo : EIATTR_VRC_CTA_INIT_COUNT
	.align		4
        /*0044*/ 	.byte	0x02, 0x4a
	.zero		1
	.zero		1


	//----- nvinfo : EIATTR_EXIT_INSTR_OFFSETS
	.align		4
        /*0048*/ 	.byte	0x04, 0x1c
        /*004a*/ 	.short	(.L_1147 - .L_1146)


	//   ....[0]....
.L_1146:
        /*004c*/ 	.word	0x00000090


	//   ....[1]....
        /*0050*/ 	.word	0x000005d0


	//----- nvinfo : EIATTR_CRS_STACK_SIZE
	.align		4
.L_1147:
        /*0054*/ 	.byte	0x04, 0x1e
        /*0056*/ 	.short	(.L_1149 - .L_1148)
.L_1148:
        /*0058*/ 	.word	0x00000000


	//----- nvinfo : EIATTR_CBANK_PARAM_SIZE
	.align		4
.L_1149:
        /*005c*/ 	.byte	0x03, 0x19
        /*005e*/ 	.short	0x0018


	//----- nvinfo : EIATTR_PARAM_CBANK
	.align		4
        /*0060*/ 	.byte	0x04, 0x0a
        /*0062*/ 	.short	(.L_1151 - .L_1150)
	.align		4
.L_1150:
        /*0064*/ 	.word	index@(.nv.constant0.vec_expm1)
        /*0068*/ 	.short	0x0380
        /*006a*/ 	.short	0x0018


	//----- nvinfo : EIATTR_SW_WAR
	.align		4
.L_1151:
        /*006c*/ 	.byte	0x04, 0x36
        /*006e*/ 	.short	(.L_1153 - .L_1152)
.L_1152:
        /*0070*/ 	.word	0x00000008
.L_1153:


//--------------------- .nv.info.vec_exp          --------------------------
	.section	.nv.info.vec_exp,"",@"SHT_CUDA_INFO"
	.sectionflags	@""
	.align	4


	//----- nvinfo : EIATTR_CUDA_API_VERSION
	.align		4
        /*0000*/ 	.byte	0x04, 0x37
        /*0002*/ 	.short	(.L_1155 - .L_1154)
.L_1154:
        /*0004*/ 	.word	0x00000082


	//----- nvinfo : EIATTR_KPARAM_INFO
	.align		4
.L_1155:
        /*0008*/ 	.byte	0x04, 0x17
        /*000a*/ 	.short	(.L_1157 - .L_1156)
.L_1156:
        /*000c*/ 	.word	0x00000000
        /*0010*/ 	.short	0x0002
        /*0012*/ 	.short	0x0010
        /*0014*/ 	.byte	0x00, 0xf5, 0x21, 0x00


	//----- nvinfo : EIATTR_KPARAM_INFO
	.align		4
.L_1157:
        /*0018*/ 	.byte	0x04, 0x17
        /*001a*/ 	.short	(.L_1159 - .L_1158)
.L_1158:
        /*001c*/ 	.word	0x00000000
        /*0020*/ 	.short	0x0001
        /*0022*/ 	.short	0x0008
        /*0024*/ 	.byte	0x00, 0xf5, 0x21, 0x00


	//----- nvinfo : EIATTR_KPARAM_INFO
	.align		4
.L_1159:
        /*0028*/ 	.byte	0x04, 0x17
        /*002a*/ 	.short	(.L_1161 - .L_1160)
.L_1160:
        /*002c*/ 	.word	0x00000000
        /*0030*/ 	.short	0x0000
        /*0032*/ 	.short	0x0000
        /*0034*/ 	.byte	0x00, 0xf0, 0x21, 0x00


	//----- nvinfo : EIATTR_SPARSE_MMA_MASK
	.align		4
.L_1161:
        /*0038*/ 	.byte	0x03, 0x50
        /*003a*/ 	.short	0x0000


	//----- nvinfo : EIATTR_MAXREG_COUNT
	.align		4
        /*003c*/ 	.byte	0x03, 0x1b
        /*003e*/ 	.short	0x00ff


	//----- nvinfo : EIATTR_MERCURY_ISA_VERSION
	.align		4
        /*0040*/ 	.byte	0x03, 0x5f
        /*0042*/ 	.short	0x0101


	//----- nvinfo : EIATTR_VRC_CTA_INIT_COUNT
	.align		4
        /*0044*/ 	.byte	0x02, 0x4a
	.zero		1
	.zero		1


	//----- nvinfo : EIATTR_EXIT_INSTR_OFFSETS
	.align		4
        /*0048*/ 	.byte	0x04, 0x1c
        /*004a*/ 	.short	(.L_1163 - .L_1162)


	//   ....[0]....
.L_1162:
        /*004c*/ 	.word	0x00000090


	//   ....[1]....
        /*0050*/ 	.word	0x00000500


	//----- nvinfo : EIATTR_CRS_STACK_SIZE
	.align		4
.L_1163:
        /*0054*/ 	.byte	0x04, 0x1e
        /*0056*/ 	.short	(.L_1165 - .L_1164)
.L_1164:
        /*0058*/ 	.word	0x00000000


	//----- nvinfo : EIATTR_CBANK_PARAM_SIZE
	.align		4
.L_1165:
        /*005c*/ 	.byte	0x03, 0x19
        /*005e*/ 	.short	0x0018


	//----- nvinfo : EIATTR_PARAM_CBANK
	.align		4
        /*0060*/ 	.byte	0x04, 0x0a
        /*0062*/ 	.short	(.L_1167 - .L_1166)
	.align		4
.L_1166:
        /*0064*/ 	.word	index@(.nv.constant0.vec_exp)
        /*0068*/ 	.short	0x0380
        /*006a*/ 	.short	0x0018


	//----- nvinfo : EIATTR_SW_WAR
	.align		4
.L_1167:
        /*006c*/ 	.byte	0x04, 0x36
        /*006e*/ 	.short	(.L_1169 - .L_1168)
.L_1168:
        /*0070*/ 	.word	0x00000008
.L_1169:


//--------------------- .nv.info.vec_exp2         --------------------------
	.section	.nv.info.vec_exp2,"",@"SHT_CUDA_INFO"
	.sectionflags	@""
	.align	4


	//----- nvinfo : EIATTR_CUDA_API_VERSION
	.align		4
        /*0000*/ 	.byte	0x04, 0x37
        /*0002*/ 	.short	(.L_1171 - .L_1170)
.L_1170:
        /*0004*/ 	.word	0x00000082


	//----- nvinfo : EIATTR_KPARAM_INFO
	.align		4
.L_1171:
        /*0008*/ 	.byte	0x04, 0x17
        /*000a*/ 	.short	(.L_1173 - .L_1172)
.L_1172:
        /*000c*/ 	.word	0x00000000
        /*0010*/ 	.short	0x0002
        /*0012*/ 	.short	0x0010
        /*0014*/ 	.byte	0x00, 0xf5, 0x21, 0x00


	//----- nvinfo : EIATTR_KPARAM_INFO
	.align		4
.L_1173:
        /*0018*/ 	.byte	0x04, 0x17
        /*001a*/ 	.short	(.L_1175 - .L_1174)
.L_1174:
        /*001c*/ 	.word	0x00000000
        /*0020*/ 	.short	0x0001
        /*0022*/ 	.short	0x0008
        /*0024*/ 	.byte	0x00, 0xf5, 0x21, 0x00


	//----- nvinfo : EIATTR_KPARAM_INFO
	.align		4
.L_1175:
        /*0028*/ 	.byte	0x04, 0x17
        /*002a*/ 	.short	(.L_1177 - .L_1176)
.L_1176:
        /*002c*/ 	.word	0x00000000
        /*0030*/ 	.short	0x0000
        /*0032*/ 	.short	0x0000
        /*0034*/ 	.byte	0x00, 0xf0, 0x21, 0x00


	//----- nvinfo : EIATTR_SPARSE_MMA_MASK
	.align		4
.L_1177:
        /*0038*/ 	.byte	0x03, 0x50
        /*003a*/ 	.short	0x0000


	//----- nvinfo : EIATTR_MAXREG_COUNT
	.align		4
        /*003c*/ 	.byte	0x03, 0x1b
        /*003e*/ 	.short	0x00ff


	//----- nvinfo : EIATTR_MERCURY_ISA_VERSION
	.align		4
        /*0040*/ 	.byte	0x03, 0x5f
        /*0042*/ 	.short	0x0101


	//----- nvinfo : EIATTR_VRC_CTA_INIT_COUNT
	.align		4
        /*0044*/ 	.byte	0x02, 0x4a
	.zero		1
	.zero		1


	//----- nvinfo : EIATTR_EXIT_INSTR_OFFSETS
	.align		4
        /*0048*/ 	.byte	0x04, 0x1c
        /*004a*/ 	.short	(.L_1179 - .L_1178)


	//   ....[0]....
.L_1178:
        /*004c*/ 	.word	0x00000090


	//   ....[1]....
        /*0050*/ 	.word	0x00000510


	//----- nvinfo : EIATTR_CRS_STACK_SIZE
	.align		4
.L_1179:
        /*0054*/ 	.byte	0x04, 0x1e
        /*0056*/ 	.short	(.L_1181 - .L_1180)
.L_1180:
        /*0058*/ 	.word	0x00000000


	//----- nvinfo : EIATTR_CBANK_PARAM_SIZE
	.align		4
.L_1181:
        /*005c*/ 	.byte	0x03, 0x19
        /*005e*/ 	.short	0x0018


	//----- nvinfo : EIATTR_PARAM_CBANK
	.align		4
        /*0060*/ 	.byte	0x04, 0x0a
        /*0062*/ 	.short	(.L_1183 - .L_1182)
	.align		4
.L_1182:
        /*0064*/ 	.word	index@(.nv.constant0.vec_exp2)
        /*0068*/ 	.short	0x0380
        /*006a*/ 	.short	0x0018


	//----- nvinfo : EIATTR_SW_WAR
	.align		4
.L_1183:
        /*006c*/ 	.byte	0x04, 0x36
        /*006e*/ 	.short	(.L_1185 - .L_1184)
.L_1184:
        /*0070*/ 	.word	0x00000008
.L_1185:


//--------------------- .nv.info.vec_exp10        --------------------------
	.section	.nv.info.vec_exp10,"",@"SHT_CUDA_INFO"
	.sectionflags	@""
	.align	4


	//----- nvinfo : EIATTR_CUDA_API_VERSION
	.align		4
        /*0000*/ 	.byte	0x04, 0x37
        /*0002*/ 	.short	(.L_1187 - .L_1186)
.L_1186:
        /*0004*/ 	.word	0x00000082


	//----- nvinfo : EIATTR_KPARAM_INFO
	.align		4
.L_1187:
        /*0008*/ 	.byte	0x04, 0x17
        /*000a*/ 	.short	(.L_1189 - .L_1188)
.L_1188:
        /*000c*/ 	.word	0x00000000
        /*0010*/ 	.short	0x0002
        /*0012*/ 	.short	0x0010
        /*0014*/ 	.byte	0x00, 0xf5, 0x21, 0x00


	//----- nvinfo : EIATTR_KPARAM_INFO
	.align		4
.L_1189:
        /*0018*/ 	.byte	0x04, 0x17
        /*001a*/ 	.short	(.L_1191 - .L_1190)
.L_1190:
        /*001c*/ 	.word	0x00000000
        /*0020*/ 	.short	0x0001
        /*0022*/ 	.short	0x0008
        /*0024*/ 	.byte	0x00, 0xf5, 0x21, 0x00


	//----- nvinfo : EIATTR_KPARAM_INFO
	.align		4
.L_1191:
        /*0028*/ 	.byte	0x04, 0x17
        /*002a*/ 	.short	(.L_1193 - .L_1192)
.L_1192:
        /*002c*/ 	.word	0x00000000
        /*0030*/ 	.short	0x0000
        /*0032*/ 	.short	0x0000
        /*0034*/ 	.byte	0x00, 0xf0, 0x21, 0x00


	//----- nvinfo : EIATTR_SPARSE_MMA_MASK
	.align		4
.L_1193:
        /*0038*/ 	.byte	0x03, 0x50
        /*003a*/ 	.short	0x0000


	//----- nvinfo : EIATTR_MAXREG_COUNT
	.align		4
        /*003c*/ 	.byte	0x03, 0x1b
        /*003e*/ 	.short	0x00ff


	//----- nvinfo : EIATTR_MERCURY_ISA_VERSION
	.align		4
        /*0040*/ 	.byte	0x03, 0x5f
        /*0042*/ 	.short	0x0101


	//----- nvinfo : EIATTR_VRC_CTA_INIT_COUNT
	.align		4
        /*0044*/ 	.byte	0x02, 0x4a
	.zero		1
	.zero		1


	//----- nvinfo : EIATTR_EXIT_INSTR_OFFSETS
	.align		4
        /*0048*/ 	.byte	0x04, 0x1c
        /*004a*/ 	.short	(.L_1195 - .L_1194)


	//   ....[0]....
.L_1194:
        /*004c*/ 	.word	0x00000090


	//   ....[1]....
        /*0050*/ 	.word	0x00000580


	//----- nvinfo : EIATTR_CRS_STACK_SIZE
	.align		4
.L_1195:
        /*0054*/ 	.byte	0x04, 0x1e
        /*0056*/ 	.short	(.L_1197 - .L_1196)
.L_1196:
        /*0058*/ 	.word	0x00000000


	//----- nvinfo : EIATTR_CBANK_PARAM_SIZE
	.align		4
.L_1197:
        /*005c*/ 	.byte	0x03, 0x19
        /*005e*/ 	.short	0x0018


	//----- nvinfo : EIATTR_PARAM_CBANK
	.align		4
        /*0060*/ 	.byte	0x04, 0x0a
        /*0062*/ 	.short	(.L_1199 - .L_1198)
	.align		4
.L_1198:
        /*0064*/ 	.word	index@(.nv.constant0.vec_exp10)
        /*0068*/ 	.short	0x0380
        /*006a*/ 	.short	0x0018


	//----- nvinfo : EIATTR_SW_WAR
	.align		4
.L_1199:
        /*006c*/ 	.byte	0x04, 0x36
        /*006e*/ 	.short	(.L_1201 - .L_1200)
.L_1200:
        /*0070*/ 	.word	0x00000008
.L_1201:


//--------------------- .nv.info.vec_erfinv       --------------------------
	.section	.nv.info.vec_erfinv,"",@"SHT_CUDA_INFO"
	.sectionflags	@""
	.align	4


	//----- nvinfo : EIATTR_CUDA_API_VERSION
	.align		4
        /*0000*/ 	.byte	0x04, 0x37
        /*0002*/ 	.short	(.L_1203 - .L_1202)
.L_1202:
        /*0004*/ 	.word	0x00000082


	//----- nvinfo : EIATTR_KPARAM_INFO
	.align		4
.L_1203:
        /*0008*/ 	.byte	0x04, 0x17
        /*000a*/ 	.short	(.L_1205 - .L_1204)
.L_1204:
        /*000c*/ 	.word	0x00000000
        /*0010*/ 	.short	0x0002
        /*0012*/ 	.short	0x0010
        /*0014*/ 	.byte	0x00, 0xf5, 0x21, 0x00


	//----- nvinfo : EIATTR_KPARAM_INFO
	.align		4
.L_1205:
        /*0018*/ 	.byte	0x04, 0x17
        /*001a*/ 	.short	(.L_1207 - .L_1206)
.L_1206:
        /*001c*/ 	.word	0x00000000
        /*0020*/ 	.short	0x0001
        /*0022*/ 	.short	0x0008
        /*0024*/ 	.byte	0x00, 0xf5, 0x21, 0x00


	//----- nvinfo : EIATTR_KPARAM_INFO
	.align		4
.L_1207:
        /*0028*/ 	.byte	0x04, 0x17
        /*002a*/ 	.short	(.L_1209 - .L_1208)
.L_1208:
        /*002c*/ 	.word	0x00000000
        /*0030*/ 	.short	0x0000
        /*0032*/ 	.short	0x0000
        /*0034*/ 	.byte	0x00, 0xf0, 0x21, 0x00


	//----- nvinfo : EIATTR_SPARSE_MMA_MASK
	.align		4
.L_1209:
        /*0038*/ 	.byte	0x03, 0x50
        /*003a*/ 	.short	0x0000


	//----- nvinfo : EIATTR_MAXREG_COUNT
	.align		4
        /*003c*/ 	.byte	0x03, 0x1b
        /*003e*/ 	.short	0x00ff


	//----- nvinfo : EIATTR_MERCURY_ISA_VERSION
	.align		4
        /*0040*/ 	.byte	0x03, 0x5f
        /*0042*/ 	.short	0x0101


	//----- nvinfo : EIATTR_VRC_CTA_INIT_COUNT
	.align		4
        /*0044*/ 	.byte	0x02, 0x4a
	.zero		1
	.zero		1


	//----- nvinfo : EIATTR_EXIT_INSTR_OFFSETS
	.align		4
        /*0048*/ 	.byte	0x04, 0x1c
        /*004a*/ 	.short	(.L_1211 - .L_1210)


	//   ....[0]....
.L_1210:
        /*004c*/ 	.word	0x00000090


	//   ....[1]....
        /*0050*/ 	.word	0x000012a0


	//----- nvinfo : EIATTR_CRS_STACK_SIZE
	.align		4
.L_1211:
        /*0054*/ 	.byte	0x04, 0x1e
        /*0056*/ 	.short	(.L_1213 - .L_1212)
.L_1212:
        /*0058*/ 	.word	0x00000000


	//----- nvinfo : EIATTR_CBANK_PARAM_SIZE
	.align		4
.L_1213:
        /*005c*/ 	.byte	0x03, 0x19
        /*005e*/ 	.short	0x0018


	//----- nvinfo : EIATTR_PARAM_CBANK
	.align		4
        /*0060*/ 	.byte	0x04, 0x0a
        /*0062*/ 	.short	(.L_1215 - .L_1214)
	.align		4
.L_1214:
        /*0064*/ 	.word	index@(.nv.constant0.vec_erfinv)
        /*0068*/ 	.short	0x0380
        /*006a*/ 	.short	0x0018


	//----- nvinfo : EIATTR_SW_WAR
	.align		4
.L_1215:
        /*006c*/ 	.byte	0x04, 0x36
        /*006e*/ 	.short	(.L_1217 - .L_1216)
.L_1216:
        /*0070*/ 	.word	0x00000008
.L_1217:


//--------------------- .nv.info.vec_erf          --------------------------
	.section	.nv.info.vec_erf,"",@"SHT_CUDA_INFO"
	.sectionflags	@""
	.align	4


	//----- nvinfo : EIATTR_CUDA_API_VERSION
	.align		4
        /*0000*/ 	.byte	0x04, 0x37
        /*0002*/ 	.short	(.L_1219 - .L_1218)
.L_1218:
        /*0004*/ 	.word	0x00000082


	//----- nvinfo : EIATTR_KPARAM_INFO
	.align		4
.L_1219:
        /*0008*/ 	.byte	0x04, 0x17
        /*000a*/ 	.short	(.L_1221 - .L_1220)
.L_1220:
        /*000c*/ 	.word	0x00000000
        /*0010*/ 	.short	0x0002
        /*0012*/ 	.short	0x0010
        /*0014*/ 	.byte	0x00, 0xf5, 0x21, 0x00


	//----- nvinfo : EIATTR_KPARAM_INFO
	.align		4
.L_1221:
        /*0018*/ 	.byte	0x04, 0x17
        /*001a*/ 	.short	(.L_1223 - .L_1222)
.L_1222:
        /*001c*/ 	.word	0x00000000
        /*0020*/ 	.short	0x0001
        /*0022*/ 	.short	0x0008
        /*0024*/ 	.byte	0x00, 0xf5, 0x21, 0x00


	//----- nvinfo : EIATTR_KPARAM_INFO
	.align		4
.L_1223:
        /*0028*/ 	.byte	0x04, 0x17
        /*002a*/ 	.short	(.L_1225 - .L_1224)
.L_1224:
        /*002c*/ 	.word	0x00000000
        /*0030*/ 	.short	0x0000
        /*0032*/ 	.short	0x0000
        /*0034*/ 	.byte	0x00, 0xf0, 0x21, 0x00


	//----- nvinfo : EIATTR_SPARSE_MMA_MASK
	.align		4
.L_1225:
        /*0038*/ 	.byte	0x03, 0x50
        /*003a*/ 	.short	0x0000


	//----- nvinfo : EIATTR_MAXREG_COUNT
	.align		4
        /*003c*/ 	.byte	0x03, 0x1b
        /*003e*/ 	.short	0x00ff


	//----- nvinfo : EIATTR_MERCURY_ISA_VERSION
	.align		4
        /*0040*/ 	.byte	0x03, 0x5f
        /*0042*/ 	.short	0x0101


	//----- nvinfo : EIATTR_VRC_CTA_INIT_COUNT
	.align		4
        /*0044*/ 	.byte	0x02, 0x4a
	.zero		1
	.zero		1


	//----- nvinfo : EIATTR_EXIT_INSTR_OFFSETS
	.align		4
        /*0048*/ 	.byte	0x04, 0x1c
        /*004a*/ 	.short	(.L_1227 - .L_1226)


	//   ....[0]....
.L_1226:
        /*004c*/ 	.word	0x00000090


	//   ....[1]....
        /*0050*/ 	.word	0x00000900


	//----- nvinfo : EIATTR_CBANK_PARAM_SIZE
	.align		4
.L_1227:
        /*0054*/ 	.byte	0x03, 0x19
        /*0056*/ 	.short	0x0018


	//----- nvinfo : EIATTR_PARAM_CBANK
	.align		4
        /*0058*/ 	.byte	0x04, 0x0a
        /*005a*/ 	.short	(.L_1229 - .L_1228)
	.align		4
.L_1228:
        /*005c*/ 	.word	index@(.nv.constant0.vec_erf)
        /*0060*/ 	.short	0x0380
        /*0062*/ 	.short	0x0018


	//----- nvinfo : EIATTR_SW_WAR
	.align		4
.L_1229:
        /*0064*/ 	.byte	0x04, 0x36
        /*0066*/ 	.short	(.L_1231 - .L_1230)
.L_1230:
        /*0068*/ 	.word	0x00000008
.L_1231:


//--------------------- .nv.info.vec_erfcx        --------------------------
	.section	.nv.info.vec_erfcx,"",@"SHT_CUDA_INFO"
	.sectionflags	@""
	.align	4


	//----- nvinfo : EIATTR_CUDA_API_VERSION
	.align		4
        /*0000*/ 	.byte	0x04, 0x37
        /*0002*/ 	.short	(.L_1233 - .L_1232)
.L_1232:
        /*0004*/ 	.word	0x00000082


	//----- nvinfo : EIATTR_KPARAM_INFO
	.align		4
.L_1233:
        /*0008*/ 	.byte	0x04, 0x17
        /*000a*/ 	.short	(.L_1235 - .L_1234)
.L_1234:
        /*000c*/ 	.word	0x00000000
        /*0010*/ 	.short	0x0002
        /*0012*/ 	.short	0x0010
        /*0014*/ 	.byte	0x00, 0xf5, 0x21, 0x00


	//----- nvinfo : EIATTR_KPARAM_INFO
	.align		4
.L_1235:
        /*0018*/ 	.byte	0x04, 0x17
        /*001a*/ 	.short	(.L_1237 - .L_1236)
.L_1236:
        /*001c*/ 	.word	0x00000000
        /*0020*/ 	.short	0x0001
        /*0022*/ 	.short	0x0008
        /*0024*/ 	.byte	0x00, 0xf5, 0x21, 0x00


	//----- nvinfo : EIATTR_KPARAM_INFO
	.align		4
.L_1237:
        /*0028*/ 	.byte	0x04, 0x17
        /*002a*/ 	.short	(.L_1239 - .L_1238)
.L_1238:
        /*002c*/ 	.word	0x00000000
        /*0030*/ 	.short	0x0000
        /*0032*/ 	.short	0x0000
        /*0034*/ 	.byte	0x00, 0xf0, 0x21, 0x00


	//----- nvinfo : EIATTR_SPARSE_MMA_MASK
	.align		4
.L_1239:
        /*0038*/ 	.byte	0x03, 0x50
        /*003a*/ 	.short	0x0000


	//----- nvinfo : EIATTR_MAXREG_COUNT
	.align		4
        /*003c*/ 	.byte	0x03, 0x1b
        /*003e*/ 	.short	0x00ff


	//----- nvinfo : EIATTR_MERCURY_ISA_VERSION
	.align		4
        /*0040*/ 	.byte	0x03, 0x5f
        /*0042*/ 	.short	0x0101


	//----- nvinfo : EIATTR_VRC_CTA_INIT_COUNT
	.align		4
        /*0044*/ 	.byte	0x02, 0x4a
	.zero		1
	.zero		1


	//----- nvinfo : EIATTR_EXIT_INSTR_OFFSETS
	.align		4
        /*0048*/ 	.byte	0x04, 0x1c
        /*004a*/ 	.short	(.L_1241 - .L_1240)


	//   ....[0]....
.L_1240:
        /*004c*/ 	.word	0x00000090


	//   ....[1]....
        /*0050*/ 	.word	0x00000d80


	//----- nvinfo : EIATTR_CRS_STACK_SIZE
	.align		4
.L_1241:
        /*0054*/ 	.byte	0x04, 0x1e
        /*0056*/ 	.short	(.L_1243 - .L_1242)
.L_1242:
        /*0058*/ 	.word	0x00000000


	//----- nvinfo : EIATTR_CBANK_PARAM_SIZE
	.align		4
.L_1243:
        /*005c*/ 	.byte	0x03, 0x19
        /*005e*/ 	.short	0x0018


	//----- nvinfo : EIATTR_PARAM_CBANK
	.align		4
        /*0060*/ 	.byte	0x04, 0x0a
        /*0062*/ 	.short	(.L_1245 - .L_1244)
	.align		4
.L_1244:
        /*0064*/ 	.word	index@(.nv.constant0.vec_erfcx)
        /*0068*/ 	.short	0x0380
        /*006a*/ 	.short	0x0018


	//----- nvinfo : EIATTR_SW_WAR
	.align		4
.L_1245:
        /*006c*/ 	.byte	0x04, 0x36
        /*006e*/ 	.short	(.L_1247 - .L_1246)
.L_1246:
        /*0070*/ 	.word	0x00000008
.L_1247:


//--------------------- .nv.info.vec_erfcinv      --------------------------
	.section	.nv.info.vec_erfcinv,"",@"SHT_CUDA_INFO"
	.sectionflags	@""
	.align	4


	//----- nvinfo : EIATTR_CUDA_API_VERSION
	.align		4
        /*0000*/ 	.byte	0x04, 0x37
        /*0002*/ 	.short	(.L_1249 - .L_1248)
.L_1248:
        /*0004*/ 	.word	0x00000082


	//----- nvinfo : EIATTR_KPARAM_INFO
	.align		4
.L_1249:
        /*0008*/ 	.byte	0x04, 0x17
        /*000a*/ 	.short	(.L_1251 - .L_1250)
.L_1250:
        /*000c*/ 	.word	0x00000000
        /*0010*/ 	.short	0x0002
        /*0012*/ 	.short	0x0010
        /*0014*/ 	.byte	0x00, 0xf5, 0x21, 0x00


	//----- nvinfo : EIATTR_KPARAM_INFO
	.align		4
.L_1251:
        /*0018*/ 	.byte	0x04, 0x17
        /*001a*/ 	.short	(.L_1253 - .L_1252)
.L_1252:
        /*001c*/ 	.word	0x00000000
        /*0020*/ 	.short	0x0001
        /*0022*/ 	.short	0x0008
        /*0024*/ 	.byte	0x00, 0xf5, 0x21, 0x00


	//----- nvinfo : EIATTR_KPARAM_INFO
	.align		4
.L_1253:
        /*0028*/ 	.byte	0x04, 0x17
        /*002a*/ 	.short	(.L_1255 - .L_1254)
.L_1254:
        /*002c*/ 	.word	0x00000000
        /*0030*/ 	.short	0x0000
        /*0032*/ 	.short	0x0000
        /*0034*/ 	.byte	0x00, 0xf0, 0x21, 0x00


	//----- nvinfo : EIATTR_SPARSE_MMA_MASK
	.align		4
.L_1255:
        /*0038*/ 	.byte	0x03, 0x50
        /*003a*/ 	.short	0x0000


	//----- nvinfo : EIATTR_MAXREG_COUNT
	.align		4
        /*003c*/ 	.byte	0x03, 0x1b
        /*003e*/ 	.short	0x00ff


	//----- nvinfo : EIATTR_MERCURY_ISA_VERSION
	.align		4
        /*0040*/ 	.byte	0x03, 0x5f
        /*0042*/ 	.short	0x0101


	//----- nvinfo : EIATTR_VRC_CTA_INIT_COUNT
	.align		4
        /*0044*/ 	.byte	0x02, 0x4a
	.zero		1
	.zero		1


	//----- nvinfo : EIATTR_EXIT_INSTR_OFFSETS
	.align		4
        /*0048*/ 	.byte	0x04, 0x1c
        /*004a*/ 	.short	(.L_1257 - .L_1256)


	//   ....[0]....
.L_1256:
        /*004c*/ 	.word	0x00000090


	//   ....[1]....
        /*0050*/ 	.word	0x00001cb0


	//----- nvinfo : EIATTR_CRS_STACK_SIZE
	.align		4
.L_1257:
        /*0054*/ 	.byte	0x04, 0x1e
        /*0056*/ 	.short	(.L_1259 - .L_1258)
.L_1258:
        /*0058*/ 	.word	0x00000000


	//----- nvinfo : EIATTR_CBANK_PARAM_SIZE
	.align		4
.L_1259:
        /*005c*/ 	.byte	0x03, 0x19
        /*005e*/ 	.short	0x0018


	//----- nvinfo : EIATTR_PARAM_CBANK
	.align		4
        /*0060*/ 	.byte	0x04, 0x0a
        /*0062*/ 	.short	(.L_1261 - .L_1260)
	.align		4
.L_1260:
        /*0064*/ 	.word	index@(.nv.constant0.vec_erfcinv)
        /*0068*/ 	.short	0x0380
        /*006a*/ 	.short	0x0018


	//----- nvinfo : EIATTR_SW_WAR
	.align		4
.L_1261:
        /*006c*/ 	.byte	0x04, 0x36
        /*006e*/ 	.short	(.L_1263 - .L_1262)
.L_1262:
        /*0070*/ 	.word	0x00000008
.L_1263:


//--------------------- .nv.info.vec_erfc         --------------------------
	.section	.nv.info.vec_erfc,"",@"SHT_CUDA_INFO"
	.sectionflags	@""
	.align	4


	//----- nvinfo : EIATTR_CUDA_API_VERSION
	.align		4
        /*0000*/ 	.byte	0x04, 0x37
        /*0002*/ 	.short	(.L_1265 - .L_1264)
.L_1264:
        /*0004*/ 	.word	0x00000082


	//----- nvinfo : EIATTR_KPARAM_INFO
	.align		4
.L_1265:
        /*0008*/ 	.byte	0x04, 0x17
        /*000a*/ 	.short	(.L_1267 - .L_1266)
.L_1266:
        /*000c*/ 	.word	0x00000000
        /*0010*/ 	.short	0x0002
        /*0012*/ 	.short	0x0010
        /*0014*/ 	.byte	0x00, 0xf5, 0x21, 0x00


	//----- nvinfo : EIATTR_KPARAM_INFO
	.align		4
.L_1267:
        /*0018*/ 	.byte	0x04, 0x17
        /*001a*/ 	.short	(.L_1269 - .L_1268)
.L_1268:
        /*001c*/ 	.word	0x00000000
        /*0020*/ 	.short	0x0001
        /*0022*/ 	.short	0x0008
        /*0024*/ 	.byte	0x00, 0xf5, 0x21, 0x00


	//----- nvinfo : EIATTR_KPARAM_INFO
	.align		4
.L_1269:
        /*0028*/ 	.byte	0x04, 0x17
        /*002a*/ 	.short	(.L_1271 - .L_1270)
.L_1270:
        /*002c*/ 	.word	0x00000000
        /*0030*/ 	.short	0x0000
        /*0032*/ 	.short	0x0000
        /*0034*/ 	.byte	0x00, 0xf0, 0x21, 0x00


	//----- nvinfo : EIATTR_SPARSE_MMA_MASK
	.align		4
.L_1271:
        /*0038*/ 	.byte	0x03, 0x50
        /*003a*/ 	.short	0x0000


	//----- nvinfo : EIATTR_MAXREG_COUNT
	.align		4
        /*003c*/ 	.byte	0x03, 0x1b
        /*003e*/ 	.short	0x00ff


	//----- nvinfo : EIATTR_MERCURY_ISA_VERSION
	.align		4
        /*0040*/ 	.byte	0x03, 0x5f
        /*0042*/ 	.short	0x0101


	//----- nvinfo : EIATTR_VRC_CTA_INIT_COUNT
	.align		4
        /*0044*/ 	.byte	0x02, 0x4a
	.zero		1
	.zero		1


	//----- nvinfo : EIATTR_EXIT_INSTR_OFFSETS
	.align		4
        /*0048*/ 	.byte	0x04, 0x1c
        /*004a*/ 	.short	(.L_1273 - .L_1272)


	//   ....[0]....
.L_1272:
        /*004c*/ 	.word	0x00000090


	//   ....[1]....
        /*0050*/ 	.word	0x00000bd0


	//----- nvinfo : EIATTR_CRS_STACK_SIZE
	.align		4
.L_1273:
        /*0054*/ 	.byte	0x04, 0x1e
        /*0056*/ 	.short	(.L_1275 - .L_1274)
.L_1274:
        /*0058*/ 	.word	0x00000000


	//----- nvinfo : EIATTR_CBANK_PARAM_SIZE
	.align		4
.L_1275:
        /*005c*/ 	.byte	0x03, 0x19
        /*005e*/ 	.short	0x0018


	//----- nvinfo : EIATTR_PARAM_CBANK
	.align		4
        /*0060*/ 	.byte	0x04, 0x0a
        /*0062*/ 	.short	(.L_1277 - .L_1276)
	.align		4
.L_1276:
        /*0064*/ 	.word	index@(.nv.constant0.vec_erfc)
        /*0068*/ 	.short	0x0380
        /*006a*/ 	.short	0x0018


	//----- nvinfo : EIATTR_SW_WAR
	.align		4
.L_1277:
        /*006c*/ 	.byte	0x04, 0x36
        /*006e*/ 	.short	(.L_1279 - .L_1278)
.L_1278:
        /*0070*/ 	.word	0x00000008
.L_1279:


//--------------------- .nv.info.vec_cospi        --------------------------
	.section	.nv.info.vec_cospi,"",@"SHT_CUDA_INFO"
	.sectionflags	@""
	.align	4


	//----- nvinfo : EIATTR_CUDA_API_VERSION
	.align		4
        /*0000*/ 	.byte	0x04, 0x37
        /*0002*/ 	.short	(.L_1281 - .L_1280)
.L_1280:
        /*0004*/ 	.word	0x00000082


	//----- nvinfo : EIATTR_KPARAM_INFO
	.align		4
.L_1281:
        /*0008*/ 	.byte	0x04, 0x17
        /*000a*/ 	.short	(.L_1283 - .L_1282)
.L_1282:
        /*000c*/ 	.word	0x00000000
        /*0010*/ 	.short	0x0002
        /*0012*/ 	.short	0x0010
        /*0014*/ 	.byte	0x00, 0xf5, 0x21, 0x00


	//----- nvinfo : EIATTR_KPARAM_INFO
	.align		4
.L_1283:
        /*0018*/ 	.byte	0x04, 0x17
        /*001a*/ 	.short	(.L_1285 - .L_1284)
.L_1284:
        /*001c*/ 	.word	0x00000000
        /*0020*/ 	.short	0x0001
        /*0022*/ 	.short	0x0008
        /*0024*/ 	.byte	0x00, 0xf5, 0x21, 0x00


	//----- nvinfo : EIATTR_KPARAM_INFO
	.align		4
.L_1285:
        /*0028*/ 	.byte	0x04, 0x17
        /*002a*/ 	.short	(.L_1287 - .L_1286)
.L_1286:
        /*002c*/ 	.word	0x00000000
        /*0030*/ 	.short	0x0000
        /*0032*/ 	.short	0x0000
        /*0034*/ 	.byte	0x00, 0xf0, 0x21, 0x00


	//----- nvinfo : EIATTR_SPARSE_MMA_MASK
	.align		4
.L_1287:
        /*0038*/ 	.byte	0x03, 0x50
        /*003a*/ 	.short	0x0000


	//----- nvinfo : EIATTR_MAXREG_COUNT
	.align		4
        /*003c*/ 	.byte	0x03, 0x1b
        /*003e*/ 	.short	0x00ff


	//----- nvinfo : EIATTR_MERCURY_ISA_VERSION
	.align		4
        /*0040*/ 	.byte	0x03, 0x5f
        /*0042*/ 	.short	0x0101


	//----- nvinfo : EIATTR_VRC_CTA_INIT_COUNT
	.align		4
        /*0044*/ 	.byte	0x02, 0x4a
	.zero		1
	.zero		1


	//----- nvinfo : EIATTR_EXIT_INSTR_OFFSETS
	.align		4
        /*0048*/ 	.byte	0x04, 0x1c
        /*004a*/ 	.short	(.L_1289 - .L_1288)


	//   ....[0]....
.L_1288:
        /*004c*/ 	.word	0x00000090


	//   ....[1]....
        /*0050*/ 	.word	0x00000440


	//----- nvinfo : EIATTR_CBANK_PARAM_SIZE
	.align		4
.L_1289:
        /*0054*/ 	.byte	0x03, 0x19
        /*0056*/ 	.short	0x0018


	//----- nvinfo : EIATTR_PARAM_CBANK
	.align		4
        /*0058*/ 	.byte	0x04, 0x0a
        /*005a*/ 	.short	(.L_1291 - .L_1290)
	.align		4
.L_1290:
        /*005c*/ 	.word	index@(.nv.constant0.vec_cospi)
        /*0060*/ 	.short	0x0380
        /*0062*/ 	.short	0x0018


	//----- nvinfo : EIATTR_SW_WAR
	.align		4
.L_1291:
        /*0064*/ 	.byte	0x04, 0x36
        /*0066*/ 	.short	(.L_1293 - .L_1292)
.L_1292:
        /*0068*/ 	.word	0x00000008
.L_1293:


//--------------------- .nv.info.vec_cosh         --------------------------
	.section	.nv.info.vec_cosh,"",@"SHT_CUDA_INFO"
	.sectionflags	@""
	.align	4


	//----- nvinfo : EIATTR_CUDA_API_VERSION
	.align		4
        /*0000*/ 	.byte	0x04, 0x37
        /*0002*/ 	.short	(.L_1295 - .L_1294)
.L_1294:
        /*0004*/ 	.word	0x00000082


	//----- nvinfo : EIATTR_KPARAM_INFO
	.align		4
.L_1295:
        /*0008*/ 	.byte	0x04, 0x17
        /*000a*/ 	.short	(.L_1297 - .L_1296)
.L_1296:
        /*000c*/ 	.word	0x00000000
        /*0010*/ 	.short	0x0002
        /*0012*/ 	.short	0x0010
        /*0014*/ 	.byte	0x00, 0xf5, 0x21, 0x00


	//----- nvinfo : EIATTR_KPARAM_INFO
	.align		4
.L_1297:
        /*0018*/ 	.byte	0x04, 0x17
        /*001a*/ 	.short	(.L_1299 - .L_1298)
.L_1298:
        /*001c*/ 	.word	0x00000000
        /*0020*/ 	.short	0x0001
        /*0022*/ 	.short	0x0008
        /*0024*/ 	.byte	0x00, 0xf5, 0x21, 0x00


	//----- nvinfo : EIATTR_KPARAM_INFO
	.align		4
.L_1299:
        /*0028*/ 	.byte	0x04, 0x17
        /*002a*/ 	.short	(.L_1301 - .L_1300)
.L_1300:
        /*002c*/ 	.word	0x00000000
        /*0030*/ 	.short	0x0000
        /*0032*/ 	.short	0x0000
        /*0034*/ 	.byte	0x00, 0xf0, 0x21, 0x00


	//----- nvinfo : EIATTR_SPARSE_MMA_MASK
	.align		4
.L_1301:
        /*0038*/ 	.byte	0x03, 0x50
        /*003a*/ 	.short	0x0000


	//----- nvinfo : EIATTR_MAXREG_COUNT
	.align		4
        /*003c*/ 	.byte	0x03, 0x1b
        /*003e*/ 	.short	0x00ff


	//----- nvinfo : EIATTR_MERCURY_ISA_VERSION
	.align		4
        /*0040*/ 	.byte	0x03, 0x5f
        /*0042*/ 	.short	0x0101


	//----- nvinfo : EIATTR_VRC_CTA_INIT_COUNT
	.align		4
        /*0044*/ 	.byte	0x02, 0x4a
	.zero		1
	.zero		1


	//----- nvinfo : EIATTR_EXIT_INSTR_OFFSETS
	.align		4
        /*0048*/ 	.byte	0x04, 0x1c
        /*004a*/ 	.short	(.L_1303 - .L_1302)


	//   ....[0]....
.L_1302:
        /*004c*/ 	.word	0x00000090


	//   ....[1]....
        /*0050*/ 	.word	0x00000510


	//----- nvinfo : EIATTR_CRS_STACK_SIZE
	.align		4
.L_1303:
        /*0054*/ 	.byte	0x04, 0x1e
        /*0056*/ 	.short	(.L_1305 - .L_1304)
.L_1304:
        /*0058*/ 	.word	0x00000000


	//----- nvinfo : EIATTR_CBANK_PARAM_SIZE
	.align		4
.L_1305:
        /*005c*/ 	.byte	0x03, 0x19
        /*005e*/ 	.short	0x0018


	//----- nvinfo : EIATTR_PARAM_CBANK
	.align		4
        /*0060*/ 	.byte	0x04, 0x0a
        /*0062*/ 	.short	(.L_1307 - .L_1306)
	.align		4
.L_1306:
        /*0064*/ 	.word	index@(.nv.constant0.vec_cosh)
        /*0068*/ 	.short	0x0380
        /*006a*/ 	.short	0x0018


	//----- nvinfo : EIATTR_SW_WAR
	.align		4
.L_1307:
        /*006c*/ 	.byte	0x04, 0x36
        /*006e*/ 	.short	(.L_1309 - .L_1308)
.L_1308:
        /*0070*/ 	.word	0x00000008
.L_1309:


//--------------------- .nv.info.vec_cos          --------------------------
	.section	.nv.info.vec_cos,"",@"SHT_CUDA_INFO"
	.sectionflags	@""
	.align	4


	//----- nvinfo : EIATTR_CUDA_API_VERSION
	.align		4
        /*0000*/ 	.byte	0x04, 0x37
        /*0002*/ 	.short	(.L_1311 - .L_1310)
.L_1310:
        /*0004*/ 	.word	0x00000082


	//----- nvinfo : EIATTR_KPARAM_INFO
	.align		4
.L_1311:
        /*0008*/ 	.byte	0x04, 0x17
        /*000a*/ 	.short	(.L_1313 - .L_1312)
.L_1312:
        /*000c*/ 	.word	0x00000000
        /*0010*/ 	.short	0x0002
        /*0012*/ 	.short	0x0010
        /*0014*/ 	.byte	0x00, 0xf5, 0x21, 0x00


	//----- nvinfo : EIATTR_KPARAM_INFO
	.align		4
.L_1313:
        /*0018*/ 	.byte	0x04, 0x17
        /*001a*/ 	.short	(.L_1315 - .L_1314)
.L_1314:
        /*001c*/ 	.word	0x00000000
        /*0020*/ 	.short	0x0001
        /*0022*/ 	.short	0x0008
        /*0024*/ 	.byte	0x00, 0xf5, 0x21, 0x00


	//----- nvinfo : EIATTR_KPARAM_INFO
	.align		4
.L_1315:
        /*0028*/ 	.byte	0x04, 0x17
        /*002a*/ 	.short	(.L_1317 - .L_1316)
.L_1316:
        /*002c*/ 	.word	0x00000000
        /*0030*/ 	.short	0x0000
        /*0032*/ 	.short	0x0000
        /*0034*/ 	.byte	0x00, 0xf0, 0x21, 0x00


	//----- nvinfo : EIATTR_SPARSE_MMA_MASK
	.align		4
.L_1317:
        /*0038*/ 	.byte	0x03, 0x50
        /*003a*/ 	.short	0x0000


	//----- nvinfo : EIATTR_MAXREG_COUNT
	.align		4
        /*003c*/ 	.byte	0x03, 0x1b
        /*003e*/ 	.short	0x00ff


	//----- nvinfo : EIATTR_MERCURY_ISA_VERSION
	.align		4
        /*0040*/ 	.byte	0x03, 0x5f
        /*0042*/ 	.short	0x0101


	//----- nvinfo : EIATTR_VRC_CTA_INIT_COUNT
	.align		4
        /*0044*/ 	.byte	0x02, 0x4a
	.zero		1
	.zero		1


	//----- nvinfo : EIATTR_EXIT_INSTR_OFFSETS
	.align		4
        /*0048*/ 	.byte	0x04, 0x1c
        /*004a*/ 	.short	(.L_1319 - .L_1318)


	//   ....[0]....
.L_1318:
        /*004c*/ 	.word	0x000000a0


	//   ....[1]....
        /*0050*/ 	.word	0x000004e0


	//----- nvinfo : EIATTR_CRS_STACK_SIZE
	.align		4
.L_1319:
        /*0054*/ 	.byte	0x04, 0x1e
        /*0056*/ 	.short	(.L_1321 - .L_1320)
.L_1320:
        /*0058*/ 	.word	0x00000000


	//----- nvinfo : EIATTR_CBANK_PARAM_SIZE
	.align		4
.L_1321:
        /*005c*/ 	.byte	0x03, 0x19
        /*005e*/ 	.short	0x0018


	//----- nvinfo : EIATTR_PARAM_CBANK
	.align		4
        /*0060*/ 	.byte	0x04, 0x0a
        /*0062*/ 	.short	(.L_1323 - .L_1322)
	.align		4
.L_1322:
        /*0064*/ 	.word	index@(.nv.constant0.vec_cos)
        /*0068*/ 	.short	0x0380
        /*006a*/ 	.short	0x0018


	//----- nvinfo : EIATTR_SW_WAR
	.align		4
.L_1323:
        /*006c*/ 	.byte	0x04, 0x36
        /*006e*/ 	.short	(.L_1325 - .L_1324)
.L_1324:
        /*0070*/ 	.word	0x00000008
.L_1325:


//--------------------- .nv.info.vec_ceil         --------------------------
	.section	.nv.info.vec_ceil,"",@"SHT_CUDA_INFO"
	.sectionflags	@""
	.align	4


	//----- nvinfo : EIATTR_CUDA_API_VERSION
	.align		4
        /*0000*/ 	.byte	0x04, 0x37
        /*0002*/ 	.short	(.L_1327 - .L_1326)
.L_1326:
        /*0004*/ 	.word	0x00000082


	//----- nvinfo : EIATTR_KPARAM_INFO
	.align		4
.L_1327:
        /*0008*/ 	.byte	0x04, 0x17
        /*000a*/ 	.short	(.L_1329 - .L_1328)
.L_1328:
        /*000c*/ 	.word	0x00000000
        /*0010*/ 	.short	0x0002
        /*0012*/ 	.short	0x0010
        /*0014*/ 	.byte	0x00, 0xf5, 0x21, 0x00


	//----- nvinfo : EIATTR_KPARAM_INFO
	.align		4
.L_1329:
        /*0018*/ 	.byte	0x04, 0x17
        /*001a*/ 	.short	(.L_1331 - .L_1330)
.L_1330:
        /*001c*/ 	.word	0x00000000
        /*0020*/ 	.short	0x0001
        /*0022*/ 	.short	0x0008
        /*0024*/ 	.byte	0x00, 0xf5, 0x21, 0x00


	//----- nvinfo : EIATTR_KPARAM_INFO
	.align		4
.L_1331:
        /*0028*/ 	.byte	0x04, 0x17
        /*002a*/ 	.short	(.L_1333 - .L_1332)
.L_1332:
        /*002c*/ 	.word	0x00000000
        /*0030*/ 	.short	0x0000
        /*0032*/ 	.short	0x0000
        /*0034*/ 	.byte	0x00, 0xf0, 0x21, 0x00


	//----- nvinfo : EIATTR_SPARSE_MMA_MASK
	.align		4
.L_1333:
        /*0038*/ 	.byte	0x03, 0x50
        /*003a*/ 	.short	0x0000


	//----- nvinfo : EIATTR_MAXREG_COUNT
	.align		4
        /*003c*/ 	.byte	0x03, 0x1b
        /*003e*/ 	.short	0x00ff


	//----- nvinfo : EIATTR_MERCURY_ISA_VERSION
	.align		4
        /*0040*/ 	.byte	0x03, 0x5f
        /*0042*/ 	.short	0x0101


	//----- nvinfo : EIATTR_VRC_CTA_INIT_COUNT
	.align		4
        /*0044*/ 	.byte	0x02, 0x4a
	.zero		1
	.zero		1


	//----- nvinfo : EIATTR_EXIT_INSTR_OFFSETS
	.align		4
        /*0048*/ 	.byte	0x04, 0x1c
        /*004a*/ 	.short	(.L_1335 - .L_1334)


	//   ....[0]....
.L_1334:
        /*004c*/ 	.word	0x00000090


	//   ....[1]....
        /*0050*/ 	.word	0x00000160


	//----- nvinfo : EIATTR_CBANK_PARAM_SIZE
	.align		4
.L_1335:
        /*0054*/ 	.byte	0x03, 0x19
        /*0056*/ 	.short	0x0018


	//----- nvinfo : EIATTR_PARAM_CBANK
	.align		4
        /*0058*/ 	.byte	0x04, 0x0a
        /*005a*/ 	.short	(.L_1337 - .L_1336)
	.align		4
.L_1336:
        /*005c*/ 	.word	index@(.nv.constant0.vec_ceil)
        /*0060*/ 	.short	0x0380
        /*0062*/ 	.short	0x0018


	//----- nvinfo : EIATTR_SW_WAR
	.align		4
.L_1337:
        /*0064*/ 	.byte	0x04, 0x36
        /*0066*/ 	.short	(.L_1339 - .L_1338)
.L_1338:
        /*0068*/ 	.word	0x00000008
.L_1339:


//--------------------- .nv.info.vec_cbrt         --------------------------
	.section	.nv.info.vec_cbrt,"",@"SHT_CUDA_INFO"
	.sectionflags	@""
	.align	4


	//----- nvinfo : EIATTR_CUDA_API_VERSION
	.align		4
        /*0000*/ 	.byte	0x04, 0x37
        /*0002*/ 	.short	(.L_1341 - .L_1340)
.L_1340:
        /*0004*/ 	.word	0x00000082


	//----- nvinfo : EIATTR_KPARAM_INFO
	.align		4
.L_1341:
        /*0008*/ 	.byte	0x04, 0x17
        /*000a*/ 	.short	(.L_1343 - .L_1342)
.L_1342:
        /*000c*/ 	.word	0x00000000
        /*0010*/ 	.short	0x0002
        /*0012*/ 	.short	0x0010
        /*0014*/ 	.byte	0x00, 0xf5, 0x21, 0x00


	//----- nvinfo : EIATTR_KPARAM_INFO
	.align		4
.L_1343:
        /*0018*/ 	.byte	0x04, 0x17
        /*001a*/ 	.short	(.L_1345 - .L_1344)
.L_1344:
        /*001c*/ 	.word	0x00000000
        /*0020*/ 	.short	0x0001
        /*0022*/ 	.short	0x0008
        /*0024*/ 	.byte	0x00, 0xf5, 0x21, 0x00


	//----- nvinfo : EIATTR_KPARAM_INFO
	.align		4
.L_1345:
        /*0028*/ 	.byte	0x04, 0x17
        /*002a*/ 	.short	(.L_1347 - .L_1346)
.L_1346:
        /*002c*/ 	.word	0x00000000
        /*0030*/ 	.short	0x0000
        /*0032*/ 	.short	0x0000
        /*0034*/ 	.byte	0x00, 0xf0, 0x21, 0x00


	//----- nvinfo : EIATTR_SPARSE_MMA_MASK
	.align		4
.L_1347:
        /*0038*/ 	.byte	0x03, 0x50
        /*003a*/ 	.short	0x0000


	//----- nvinfo : EIATTR_MAXREG_COUNT
	.align		4
        /*003c*/ 	.byte	0x03, 0x1b
        /*003e*/ 	.short	0x00ff


	//----- nvinfo : EIATTR_MERCURY_ISA_VERSION
	.align		4
        /*0040*/ 	.byte	0x03, 0x5f
        /*0042*/ 	.short	0x0101


	//----- nvinfo : EIATTR_VRC_CTA_INIT_COUNT
	.align		4
        /*0044*/ 	.byte	0x02, 0x4a
	.zero		1
	.zero		1


	//----- nvinfo : EIATTR_EXIT_INSTR_OFFSETS
	.align		4
        /*0048*/ 	.byte	0x04, 0x1c
        /*004a*/ 	.short	(.L_1349 - .L_1348)


	//   ....[0]....
.L_1348:
        /*004c*/ 	.word	0x00000090


	//   ....[1]....
        /*0050*/ 	.word	0x00000390


	//----- nvinfo : EIATTR_CBANK_PARAM_SIZE
	.align		4
.L_1349:
        /*0054*/ 	.byte	0x03, 0x19
        /*0056*/ 	.short	0x0018


	//----- nvinfo : EIATTR_PARAM_CBANK
	.align		4
        /*0058*/ 	.byte	0x04, 0x0a
        /*005a*/ 	.short	(.L_1351 - .L_1350)
	.align		4
.L_1350:
        /*005c*/ 	.word	index@(.nv.constant0.vec_cbrt)
        /*0060*/ 	.short	0x0380
        /*0062*/ 	.short	0x0018


	//----- nvinfo : EIATTR_SW_WAR
	.align		4
.L_1351:
        /*0064*/ 	.byte	0x04, 0x36
        /*0066*/ 	.short	(.L_1353 - .L_1352)
.L_1352:
        /*0068*/ 	.word	0x00000008
.L_1353:


//--------------------- .nv.info.vec_atanh        --------------------------
	.section	.nv.info.vec_atanh,"",@"SHT_CUDA_INFO"
	.sectionflags	@""
	.align	4


	//----- nvinfo : EIATTR_CUDA_API_VERSION
	.align		4
        /*0000*/ 	.byte	0x04, 0x37
        /*0002*/ 	.short	(.L_1355 - .L_1354)
.L_1354:
        /*0004*/ 	.word	0x00000082


	//----- nvinfo : EIATTR_KPARAM_INFO
	.align		4
.L_1355:
        /*0008*/ 	.byte	0x04, 0x17
        /*000a*/ 	.short	(.L_1357 - .L_1356)
.L_1356:
        /*000c*/ 	.word	0x00000000
        /*0010*/ 	.short	0x0002
        /*0012*/ 	.short	0x0010
        /*0014*/ 	.byte	0x00, 0xf5, 0x21, 0x00


	//----- nvinfo : EIATTR_KPARAM_INFO
	.align		4
.L_1357:
        /*0018*/ 	.byte	0x04, 0x17
        /*001a*/ 	.short	(.L_1359 - .L_1358)
.L_1358:
        /*001c*/ 	.word	0x00000000
        /*0020*/ 	.short	0x0001
        /*0022*/ 	.short	0x0008
        /*0024*/ 	.byte	0x00, 0xf5, 0x21, 0x00


	//----- nvinfo : EIATTR_KPARAM_INFO
	.align		4
.L_1359:
        /*0028*/ 	.byte	0x04, 0x17
        /*002a*/ 	.short	(.L_1361 - .L_1360)
.L_1360:
        /*002c*/ 	.word	0x00000000
        /*0030*/ 	.short	0x0000
        /*0032*/ 	.short	0x0000
        /*0034*/ 	.byte	0x00, 0xf0, 0x21, 0x00


	//----- nvinfo : EIATTR_SPARSE_MMA_MASK
	.align		4
.L_1361:
        /*0038*/ 	.byte	0x03, 0x50
        /*003a*/ 	.short	0x0000


	//----- nvinfo : EIATTR_MAXREG_COUNT
	.align		4
        /*003c*/ 	.byte	0x03, 0x1b
        /*003e*/ 	.short	0x00ff


	//----- nvinfo : EIATTR_MERCURY_ISA_VERSION
	.align		4
        /*0040*/ 	.byte	0x03, 0x5f
        /*0042*/ 	.short	0x0101


	//----- nvinfo : EIATTR_VRC_CTA_INIT_COUNT
	.align		4
        /*0044*/ 	.byte	0x02, 0x4a
	.zero		1
	.zero		1


	//----- nvinfo : EIATTR_EXIT_INSTR_OFFSETS
	.align		4
        /*0048*/ 	.byte	0x04, 0x1c
        /*004a*/ 	.short	(.L_1363 - .L_1362)


	//   ....[0]....
.L_1362:
        /*004c*/ 	.word	0x00000090


	//   ....[1]....
        /*0050*/ 	.word	0x00000bc0


	//----- nvinfo : EIATTR_CRS_STACK_SIZE
	.align		4
.L_1363:
        /*0054*/ 	.byte	0x04, 0x1e
        /*0056*/ 	.short	(.L_1365 - .L_1364)
.L_1364:
        /*0058*/ 	.word	0x00000000


	//----- nvinfo : EIATTR_CBANK_PARAM_SIZE
	.align		4
.L_1365:
        /*005c*/ 	.byte	0x03, 0x19
        /*005e*/ 	.short	0x0018


	//----- nvinfo : EIATTR_PARAM_CBANK
	.align		4
        /*0060*/ 	.byte	0x04, 0x0a
        /*0062*/ 	.short	(.L_1367 - .L_1366)
	.align		4
.L_1366:
        /*0064*/ 	.word	index@(.nv.constant0.vec_atanh)
        /*0068*/ 	.short	0x0380
        /*006a*/ 	.short	0x0018


	//----- nvinfo : EIATTR_SW_WAR
	.align		4
.L_1367:
        /*006c*/ 	.byte	0x04, 0x36
        /*006e*/ 	.short	(.L_1369 - .L_1368)
.L_1368:
        /*0070*/ 	.word	0x00000008
.L_1369:


//--------------------- .nv.info.vec_atan         --------------------------
	.section	.nv.info.vec_atan,"",@"SHT_CUDA_INFO"
	.sectionflags	@""
	.align	4


	//----- nvinfo : EIATTR_CUDA_API_VERSION
	.align		4
        /*0000*/ 	.byte	0x04, 0x37
        /*0002*/ 	.short	(.L_1371 - .L_1370)
.L_1370:
        /*0004*/ 	.word	0x00000082


	//----- nvinfo : EIATTR_KPARAM_INFO
	.align		4
.L_1371:
        /*0008*/ 	.byte	0x04, 0x17
        /*000a*/ 	.short	(.L_1373 - .L_1372)
.L_1372:
        /*000c*/ 	.word	0x00000000
        /*0010*/ 	.short	0x0002
        /*0012*/ 	.short	0x0010
        /*0014*/ 	.byte	0x00, 0xf5, 0x21, 0x00


	//----- nvinfo : EIATTR_KPARAM_INFO
	.align		4
.L_1373:
        /*0018*/ 	.byte	0x04, 0x17
        /*001a*/ 	.short	(.L_1375 - .L_1374)
.L_1374:
        /*001c*/ 	.word	0x00000000
        /*0020*/ 	.short	0x0001
        /*0022*/ 	.short	0x0008
        /*0024*/ 	.byte	0x00, 0xf5, 0x21, 0x00


	//----- nvinfo : EIATTR_KPARAM_INFO
	.align		4
.L_1375:
        /*0028*/ 	.byte	0x04, 0x17
        /*002a*/ 	.short	(.L_1377 - .L_1376)
.L_1376:
        /*002c*/ 	.word	0x00000000
        /*0030*/ 	.short	0x0000
        /*0032*/ 	.short	0x0000
        /*0034*/ 	.byte	0x00, 0xf0, 0x21, 0x00


	//----- nvinfo : EIATTR_SPARSE_MMA_MASK
	.align		4
.L_1377:
        /*0038*/ 	.byte	0x03, 0x50
        /*003a*/ 	.short	0x0000


	//----- nvinfo : EIATTR_MAXREG_COUNT
	.align		4
        /*003c*/ 	.byte	0x03, 0x1b
        /*003e*/ 	.short	0x00ff


	//----- nvinfo : EIATTR_MERCURY_ISA_VERSION
	.align		4
        /*0040*/ 	.byte	0x03, 0x5f
        /*0042*/ 	.short	0x0101


	//----- nvinfo : EIATTR_VRC_CTA_INIT_COUNT
	.align		4
        /*0044*/ 	.byte	0x02, 0x4a
	.zero		1
	.zero		1


	//----- nvinfo : EIATTR_EXIT_INSTR_OFFSETS
	.align		4
        /*0048*/ 	.byte	0x04, 0x1c
        /*004a*/ 	.short	(.L_1379 - .L_1378)


	//   ....[0]....
.L_1378:
        /*004c*/ 	.word	0x00000090


	//   ....[1]....
        /*0050*/ 	.word	0x00000650


	//----- nvinfo : EIATTR_CRS_STACK_SIZE
	.align		4
.L_1379:
        /*0054*/ 	.byte	0x04, 0x1e
        /*0056*/ 	.short	(.L_1381 - .L_1380)
.L_1380:
        /*0058*/ 	.word	0x00000000


	//----- nvinfo : EIATTR_CBANK_PARAM_SIZE
	.align		4
.L_1381:
        /*005c*/ 	.byte	0x03, 0x19
        /*005e*/ 	.short	0x0018


	//----- nvinfo : EIATTR_PARAM_CBANK
	.align		4
        /*0060*/ 	.byte	0x04, 0x0a
        /*0062*/ 	.short	(.L_1383 - .L_1382)
	.align		4
.L_1382:
        /*0064*/ 	.word	index@(.nv.constant0.vec_atan)
        /*0068*/ 	.short	0x0380
        /*006a*/ 	.short	0x0018


	//----- nvinfo : EIATTR_SW_WAR
	.align		4
.L_1383:
        /*006c*/ 	.byte	0x04, 0x36
        /*006e*/ 	.short	(.L_1385 - .L_1384)
.L_1384:
        /*0070*/ 	.word	0x00000008
.L_1385:


//--------------------- .nv.info.vec_asinh        --------------------------
	.section	.nv.info.vec_asinh,"",@"SHT_CUDA_INFO"
	.sectionflags	@""
	.align	4


	//----- nvinfo : EIATTR_CUDA_API_VERSION
	.align		4
        /*0000*/ 	.byte	0x04, 0x37
        /*0002*/ 	.short	(.L_1387 - .L_1386)
.L_1386:
        /*0004*/ 	.word	0x00000082


	//----- nvinfo : EIATTR_KPARAM_INFO
	.align		4
.L_1387:
        /*0008*/ 	.byte	0x04, 0x17
        /*000a*/ 	.short	(.L_1389 - .L_1388)
.L_1388:
        /*000c*/ 	.word	0x00000000
        /*0010*/ 	.short	0x0002
        /*0012*/ 	.short	0x0010
        /*0014*/ 	.byte	0x00, 0xf5, 0x21, 0x00


	//----- nvinfo : EIATTR_KPARAM_INFO
	.align		4
.L_1389:
        /*0018*/ 	.byte	0x04, 0x17
        /*001a*/ 	.short	(.L_1391 - .L_1390)
.L_1390:
        /*001c*/ 	.word	0x00000000
        /*0020*/ 	.short	0x0001
        /*0022*/ 	.short	0x0008
        /*0024*/ 	.byte	0x00, 0xf5, 0x21, 0x00


	//----- nvinfo : EIATTR_KPARAM_INFO
	.align		4
.L_1391:
        /*0028*/ 	.byte	0x04, 0x17
        /*002a*/ 	.short	(.L_1393 - .L_1392)
.L_1392:
        /*002c*/ 	.word	0x00000000
        /*0030*/ 	.short	0x0000
        /*0032*/ 	.short	0x0000
        /*0034*/ 	.byte	0x00, 0xf0, 0x21, 0x00


	//----- nvinfo : EIATTR_SPARSE_MMA_MASK
	.align		4
.L_1393:
        /*0038*/ 	.byte	0x03, 0x50
        /*003a*/ 	.short	0x0000


	//----- nvinfo : EIATTR_MAXREG_COUNT
	.align		4
        /*003c*/ 	.byte	0x03, 0x1b
        /*003e*/ 	.short	0x00ff


	//----- nvinfo : EIATTR_MERCURY_ISA_VERSION
	.align		4
        /*0040*/ 	.byte	0x03, 0x5f
        /*0042*/ 	.short	0x0101


	//----- nvinfo : EIATTR_VRC_CTA_INIT_COUNT
	.align		4
        /*0044*/ 	.byte	0x02, 0x4a
	.zero		1
	.zero		1


	//----- nvinfo : EIATTR_EXIT_INSTR_OFFSETS
	.align		4
        /*0048*/ 	.byte	0x04, 0x1c
        /*004a*/ 	.short	(.L_1395 - .L_1394)


	//   ....[0]....
.L_1394:
        /*004c*/ 	.word	0x00000090


	//   ....[1]....
        /*0050*/ 	.word	0x00000bd0


	//----- nvinfo : EIATTR_CRS_STACK_SIZE
	.align		4
.L_1395:
        /*0054*/ 	.byte	0x04, 0x1e
        /*0056*/ 	.short	(.L_1397 - .L_1396)
.L_1396:
        /*0058*/ 	.word	0x00000000


	//----- nvinfo : EIATTR_CBANK_PARAM_SIZE
	.align		4
.L_1397:
        /*005c*/ 	.byte	0x03, 0x19
        /*005e*/ 	.short	0x0018


	//----- nvinfo : EIATTR_PARAM_CBANK
	.align		4
        /*0060*/ 	.byte	0x04, 0x0a
        /*0062*/ 	.short	(.L_1399 - .L_1398)
	.align		4
.L_1398:
        /*0064*/ 	.word	index@(.nv.constant0.vec_asinh)
        /*0068*/ 	.short	0x0380
        /*006a*/ 	.short	0x0018


	//----- nvinfo : EIATTR_SW_WAR
	.align		4
.L_1399:
        /*006c*/ 	.byte	0x04, 0x36
        /*006e*/ 	.short	(.L_1401 - .L_1400)
.L_1400:
        /*0070*/ 	.word	0x00000008
.L_1401:


//--------------------- .nv.info.vec_asin         --------------------------
	.section	.nv.info.vec_asin,"",@"SHT_CUDA_INFO"
	.sectionflags	@""
	.align	4


	//----- nvinfo : EIATTR_CUDA_API_VERSION
	.align		4
        /*0000*/ 	.byte	0x04, 0x37
        /*0002*/ 	.short	(.L_1403 - .L_1402)
.L_1402:
        /*0004*/ 	.word	0x00000082


	//----- nvinfo : EIATTR_KPARAM_INFO
	.align		4
.L_1403:
        /*0008*/ 	.byte	0x04, 0x17
        /*000a*/ 	.short	(.L_1405 - .L_1404)
.L_1404:
        /*000c*/ 	.word	0x00000000
        /*0010*/ 	.short	0x0002
        /*0012*/ 	.short	0x0010
        /*0014*/ 	.byte	0x00, 0xf5, 0x21, 0x00


	//----- nvinfo : EIATTR_KPARAM_INFO
	.align		4
.L_1405:
        /*0018*/ 	.byte	0x04, 0x17
        /*001a*/ 	.short	(.L_1407 - .L_1406)
.L_1406:
        /*001c*/ 	.word	0x00000000
        /*0020*/ 	.short	0x0001
        /*0022*/ 	.short	0x0008
        /*0024*/ 	.byte	0x00, 0xf5, 0x21, 0x00


	//----- nvinfo : EIATTR_KPARAM_INFO
	.align		4
.L_1407:
        /*0028*/ 	.byte	0x04, 0x17
        /*002a*/ 	.short	(.L_1409 - .L_1408)
.L_1408:
        /*002c*/ 	.word	0x00000000
        /*0030*/ 	.short	0x0000
        /*0032*/ 	.short	0x0000
        /*0034*/ 	.byte	0x00, 0xf0, 0x21, 0x00


	//----- nvinfo : EIATTR_SPARSE_MMA_MASK
	.align		4
.L_1409:
        /*0038*/ 	.byte	0x03, 0x50
        /*003a*/ 	.short	0x0000


	//----- nvinfo : EIATTR_MAXREG_COUNT
	.align		4
        /*003c*/ 	.byte	0x03, 0x1b
        /*003e*/ 	.short	0x00ff


	//----- nvinfo : EIATTR_MERCURY_ISA_VERSION
	.align		4
        /*0040*/ 	.byte	0x03, 0x5f
        /*0042*/ 	.short	0x0101


	//----- nvinfo : EIATTR_VRC_CTA_INIT_COUNT
	.align		4
        /*0044*/ 	.byte	0x02, 0x4a
	.zero		1
	.zero		1


	//----- nvinfo : EIATTR_EXIT_INSTR_OFFSETS
	.align		4
        /*0048*/ 	.byte	0x04, 0x1c
        /*004a*/ 	.short	(.L_1411 - .L_1410)


	//   ....[0]....
.L_1410:
        /*004c*/ 	.word	0x00000090


	//   ....[1]....
        /*0050*/ 	.word	0x00000890


	//----- nvinfo : EIATTR_CRS_STACK_SIZE
	.align		4
.L_1411:
        /*0054*/ 	.byte	0x04, 0x1e
        /*0056*/ 	.short	(.L_1413 - .L_1412)
.L_1412:
        /*0058*/ 	.word	0x00000000


	//----- nvinfo : EIATTR_CBANK_PARAM_SIZE
	.align		4
.L_1413:
        /*005c*/ 	.byte	0x03, 0x19
        /*005e*/ 	.short	0x0018


	//----- nvinfo : EIATTR_PARAM_CBANK
	.align		4
        /*0060*/ 	.byte	0x04, 0x0a
        /*0062*/ 	.short	(.L_1415 - .L_1414)
	.align		4
.L_1414:
        /*0064*/ 	.word	index@(.nv.constant0.vec_asin)
        /*0068*/ 	.short	0x0380
        /*006a*/ 	.short	0x0018


	//----- nvinfo : EIATTR_SW_WAR
	.align		4
.L_1415:
        /*006c*/ 	.byte	0x04, 0x36
        /*006e*/ 	.short	(.L_1417 - .L_1416)
.L_1416:
        /*0070*/ 	.word	0x00000008
.L_1417:


//--------------------- .nv.info.vec_acosh        --------------------------
	.section	.nv.info.vec_acosh,"",@"SHT_CUDA_INFO"
	.sectionflags	@""
	.align	4


	//----- nvinfo : EIATTR_CUDA_API_VERSION
	.align		4
        /*0000*/ 	.byte	0x04, 0x37
        /*0002*/ 	.short	(.L_1419 - .L_1418)
.L_1418:
        /*0004*/ 	.word	0x00000082


	//----- nvinfo : EIATTR_KPARAM_INFO
	.align		4
.L_1419:
        /*0008*/ 	.byte	0x04, 0x17
        /*000a*/ 	.short	(.L_1421 - .L_1420)
.L_1420:
        /*000c*/ 	.word	0x00000000
        /*0010*/ 	.short	0x0002
        /*0012*/ 	.short	0x0010
        /*0014*/ 	.byte	0x00, 0xf5, 0x21, 0x00


	//----- nvinfo : EIATTR_KPARAM_INFO
	.align		4
.L_1421:
        /*0018*/ 	.byte	0x04, 0x17
        /*001a*/ 	.short	(.L_1423 - .L_1422)
.L_1422:
        /*001c*/ 	.word	0x00000000
        /*0020*/ 	.short	0x0001
        /*0022*/ 	.short	0x0008
        /*0024*/ 	.byte	0x00, 0xf5, 0x21, 0x00


	//----- nvinfo : EIATTR_KPARAM_INFO
	.align		4
.L_1423:
        /*0028*/ 	.byte	0x04, 0x17
        /*002a*/ 	.short	(.L_1425 - .L_1424)
.L_1424:
        /*002c*/ 	.word	0x00000000
        /*0030*/ 	.short	0x0000
        /*0032*/ 	.short	0x0000
        /*0034*/ 	.byte	0x00, 0xf0, 0x21, 0x00


	//----- nvinfo : EIATTR_SPARSE_MMA_MASK
	.align		4
.L_1425:
        /*0038*/ 	.byte	0x03, 0x50
        /*003a*/ 	.short	0x0000


	//----- nvinfo : EIATTR_MAXREG_COUNT
	.align		4
        /*003c*/ 	.byte	0x03, 0x1b
        /*003e*/ 	.short	0x00ff


	//----- nvinfo : EIATTR_MERCURY_ISA_VERSION
	.align		4
        /*0040*/ 	.byte	0x03, 0x5f
        /*0042*/ 	.short	0x0101


	//----- nvinfo : EIATTR_VRC_CTA_INIT_COUNT
	.align		4
        /*0044*/ 	.byte	0x02, 0x4a
	.zero		1
	.zero		1


	//----- nvinfo : EIATTR_EXIT_INSTR_OFFSETS
	.align		4
        /*0048*/ 	.byte	0x04, 0x1c
        /*004a*/ 	.short	(.L_1427 - .L_1426)


	//   ....[0]....
.L_1426:
        /*004c*/ 	.word	0x00000090


	//   ....[1]....
        /*0050*/ 	.word	0x00000b80


	//----- nvinfo : EIATTR_CRS_STACK_SIZE
	.align		4
.L_1427:
        /*0054*/ 	.byte	0x04, 0x1e
        /*0056*/ 	.short	(.L_1429 - .L_1428)
.L_1428:
        /*0058*/ 	.word	0x00000000


	//----- nvinfo : EIATTR_CBANK_PARAM_SIZE
	.align		4
.L_1429:
        /*005c*/ 	.byte	0x03, 0x19
        /*005e*/ 	.short	0x0018


	//----- nvinfo : EIATTR_PARAM_CBANK
	.align		4
        /*0060*/ 	.byte	0x04, 0x0a
        /*0062*/ 	.short	(.L_1431 - .L_1430)
	.align		4
.L_1430:
        /*0064*/ 	.word	index@(.nv.constant0.vec_acosh)
        /*0068*/ 	.short	0x0380
        /*006a*/ 	.short	0x0018


	//----- nvinfo : EIATTR_SW_WAR
	.align		4
.L_1431:
        /*006c*/ 	.byte	0x04, 0x36
        /*006e*/ 	.short	(.L_1433 - .L_1432)
.L_1432:
        /*0070*/ 	.word	0x00000008
.L_1433:


//--------------------- .nv.info.vec_acos         --------------------------
	.section	.nv.info.vec_acos,"",@"SHT_CUDA_INFO"
	.sectionflags	@""
	.align	4


	//----- nvinfo : EIATTR_CUDA_API_VERSION
	.align		4
        /*0000*/ 	.byte	0x04, 0x37
        /*0002*/ 	.short	(.L_1435 - .L_1434)
.L_1434:
        /*0004*/ 	.word	0x00000082


	//----- nvinfo : EIATTR_KPARAM_INFO
	.align		4
.L_1435:
        /*0008*/ 	.byte	0x04, 0x17
        /*000a*/ 	.short	(.L_1437 - .L_1436)
.L_1436:
        /*000c*/ 	.word	0x00000000
        /*0010*/ 	.short	0x0002
        /*0012*/ 	.short	0x0010
        /*0014*/ 	.byte	0x00, 0xf5, 0x21, 0x00


	//----- nvinfo : EIATTR_KPARAM_INFO
	.align		4
.L_1437:
        /*0018*/ 	.byte	0x04, 0x17
        /*001a*/ 	.short	(.L_1439 - .L_1438)
.L_1438:
        /*001c*/ 	.word	0x00000000
        /*0020*/ 	.short	0x0001
        /*0022*/ 	.short	0x0008
        /*0024*/ 	.byte	0x00, 0xf5, 0x21, 0x00


	//----- nvinfo : EIATTR_KPARAM_INFO
	.align		4
.L_1439:
        /*0028*/ 	.byte	0x04, 0x17
        /*002a*/ 	.short	(.L_1441 - .L_1440)
.L_1440:
        /*002c*/ 	.word	0x00000000
        /*0030*/ 	.short	0x0000
        /*0032*/ 	.short	0x0000
        /*0034*/ 	.byte	0x00, 0xf0, 0x21, 0x00


	//----- nvinfo : EIATTR_SPARSE_MMA_MASK
	.align		4
.L_1441:
        /*0038*/ 	.byte	0x03, 0x50
        /*003a*/ 	.short	0x0000


	//----- nvinfo : EIATTR_MAXREG_COUNT
	.align		4
        /*003c*/ 	.byte	0x03, 0x1b
        /*003e*/ 	.short	0x00ff


	//----- nvinfo : EIATTR_MERCURY_ISA_VERSION
	.align		4
        /*0040*/ 	.byte	0x03, 0x5f
        /*0042*/ 	.short	0x0101


	//----- nvinfo : EIATTR_VRC_CTA_INIT_COUNT
	.align		4
        /*0044*/ 	.byte	0x02, 0x4a
	.zero		1
	.zero		1


	//----- nvinfo : EIATTR_EXIT_INSTR_OFFSETS
	.align		4
        /*0048*/ 	.byte	0x04, 0x1c
        /*004a*/ 	.short	(.L_1443 - .L_1442)


	//   ....[0]....
.L_1442:
        /*004c*/ 	.word	0x00000090


	//   ....[1]....
        /*0050*/ 	.word	0x00000970


	//----- nvinfo : EIATTR_CRS_STACK_SIZE
	.align		4
.L_1443:
        /*0054*/ 	.byte	0x04, 0x1e
        /*0056*/ 	.short	(.L_1445 - .L_1444)
.L_1444:
        /*0058*/ 	.word	0x00000000


	//----- nvinfo : EIATTR_CBANK_PARAM_SIZE
	.align		4
.L_1445:
        /*005c*/ 	.byte	0x03, 0x19
        /*005e*/ 	.short	0x0018


	//----- nvinfo : EIATTR_PARAM_CBANK
	.align		4
        /*0060*/ 	.byte	0x04, 0x0a
        /*0062*/ 	.short	(.L_1447 - .L_1446)
	.align		4
.L_1446:
        /*0064*/ 	.word	index@(.nv.constant0.vec_acos)
        /*0068*/ 	.short	0x0380
        /*006a*/ 	.short	0x0018


	//----- nvinfo : EIATTR_SW_WAR
	.align		4
.L_1447:
        /*006c*/ 	.byte	0x04, 0x36
        /*006e*/ 	.short	(.L_1449 - .L_1448)
.L_1448:
        /*0070*/ 	.word	0x00000008
.L_1449:


//--------------------- .nv.info.vec_neScalar     --------------------------
	.section	.nv.info.vec_neScalar,"",@"SHT_CUDA_INFO"
	.sectionflags	@""
	.align	4


	//----- nvinfo : EIATTR_CUDA_API_VERSION
	.align		4
        /*0000*/ 	.byte	0x04, 0x37
        /*0002*/ 	.short	(.L_1451 - .L_1450)
.L_1450:
        /*0004*/ 	.word	0x00000082


	//----- nvinfo : EIATTR_KPARAM_INFO
	.align		4
.L_1451:
        /*0008*/ 	.byte	0x04, 0x17
        /*000a*/ 	.short	(.L_1453 - .L_1452)
.L_1452:
        /*000c*/ 	.word	0x00000000
        /*0010*/ 	.short	0x0003
        /*0012*/ 	.short	0x0018
        /*0014*/ 	.byte	0x00, 0xf0, 0x21, 0x00


	//----- nvinfo : EIATTR_KPARAM_INFO
	.align		4
.L_1453:
        /*0018*/ 	.byte	0x04, 0x17
        /*001a*/ 	.short	(.L_1455 - .L_1454)
.L_1454:
        /*001c*/ 	.word	0x00000000
        /*0020*/ 	.short	0x0002
        /*0022*/ 	.short	0x0010
        /*0024*/ 	.byte	0x00, 0xf5, 0x21, 0x00


	//----- nvinfo : EIATTR_KPARAM_INFO
	.align		4
.L_1455:
        /*0028*/ 	.byte	0x04, 0x17
        /*002a*/ 	.short	(.L_1457 - .L_1456)
.L_1456:
        /*002c*/ 	.word	0x00000000
        /*0030*/ 	.short	0x0001
        /*0032*/ 	.short	0x0008
        /*0034*/ 	.byte	0x00, 0xf5, 0x21, 0x00


	//----- nvinfo : EIATTR_KPARAM_INFO
	.align		4
.L_1457:
        /*0038*/ 	.byte	0x04, 0x17
        /*003a*/ 	.short	(.L_1459 - .L_1458)
.L_1458:
        /*003c*/ 	.word	0x00000000
        /*0040*/ 	.short	0x0000
        /*0042*/ 	.short	0x0000
        /*0044*/ 	.byte	0x00, 0xf0, 0x21, 0x00


	//----- nvinfo : EIATTR_SPARSE_MMA_MASK
	.align		4
.L_1459:
        /*0048*/ 	.byte	0x03, 0x50
        /*004a*/ 	.short	0x0000


	//----- nvinfo : EIATTR_MAXREG_COUNT
	.align		4
        /*004c*/ 	.byte	0x03, 0x1b
        /*004e*/ 	.short	0x00ff


	//----- nvinfo : EIATTR_MERCURY_ISA_VERSION
	.align		4
        /*0050*/ 	.byte	0x03, 0x5f
        /*0052*/ 	.short	0x0101


	//----- nvinfo : EIATTR_VRC_CTA_INIT_COUNT
	.align		4
        /*0054*/ 	.byte	0x02, 0x4a
	.zero		1
	.zero		1


	//----- nvinfo : EIATTR_EXIT_INSTR_OFFSETS
	.align		4
        /*0058*/ 	.byte	0x04, 0x1c
        /*005a*/ 	.short	(.L_1461 - .L_1460)


	//   ....[0]....
.L_1460:
        /*005c*/ 	.word	0x00000090


	//   ....[1]....
        /*0060*/ 	.word	0x00000190


	//----- nvinfo : EIATTR_CBANK_PARAM_SIZE
	.align		4
.L_1461:
        /*0064*/ 	.byte	0x03, 0x19
        /*0066*/ 	.short	0x0020


	//----- nvinfo : EIATTR_PARAM_CBANK
	.align		4
        /*0068*/ 	.byte	0x04, 0x0a
        /*006a*/ 	.short	(.L_1463 - .L_1462)
	.align		4
.L_1462:
        /*006c*/ 	.word	index@(.nv.constant0.vec_neScalar)
        /*0070*/ 	.short	0x0380
        /*0072*/ 	.short	0x0020


	//----- nvinfo : EIATTR_SW_WAR
	.align		4
.L_1463:
        /*0074*/ 	.byte	0x04, 0x36
        /*0076*/ 	.short	(.L_1465 - .L_1464)
.L_1464:
        /*0078*/ 	.word	0x00000008
.L_1465:


//--------------------- .nv.info.vec_gtScalar     --------------------------
	.section	.nv.info.vec_gtScalar,"",@"SHT_CUDA_INFO"
	.sectionflags	@""
	.align	4


	//----- nvinfo : EIATTR_CUDA_API_VERSION
	.align		4
        /*0000*/ 	.byte	0x04, 0x37
        /*0002*/ 	.short	(.L_1467 - .L_1466)
.L_1466:
        /*0004*/ 	.word	0x00000082


	//----- nvinfo : EIATTR_KPARAM_INFO
	.align		4
.L_1467:
        /*0008*/ 	.byte	0x04, 0x17
        /*000a*/ 	.short	(.L_1469 - .L_1468)
.L_1468:
        /*000c*/ 	.word	0x00000000
        /*0010*/ 	.short	0x0003
        /*0012*/ 	.short	0x0018
        /*0014*/ 	.byte	0x00, 0xf0, 0x21, 0x00


	//----- nvinfo : EIATTR_KPARAM_INFO
	.align		4
.L_1469:
        /*0018*/ 	.byte	0x04, 0x17
        /*001a*/ 	.short	(.L_1471 - .L_1470)
.L_1470:
        /*001c*/ 	.word	0x00000000
        /*0020*/ 	.short	0x0002
        /*0022*/ 	.short	0x0010
        /*0024*/ 	.byte	0x00, 0xf5, 0x21, 0x00


	//----- nvinfo : EIATTR_KPARAM_INFO
	.align		4
.L_1471:
        /*0028*/ 	.byte	0x04, 0x17
        /*002a*/ 	.short	(.L_1473 - .L_1472)
.L_1472:
        /*002c*/ 	.word	0x00000000
        /*0030*/ 	.short	0x0001
        /*0032*/ 	.short	0x0008
        /*0034*/ 	.byte	0x00, 0xf5, 0x21, 0x00


	//----- nvinfo : EIATTR_KPARAM_INFO
	.align		4
.L_1473:
        /*0038*/ 	.byte	0x04, 0x17
        /*003a*/ 	.short	(.L_1475 - .L_1474)
.L_1474:
        /*003c*/ 	.word	0x00000000
        /*0040*/ 	.short	0x0000
        /*0042*/ 	.short	0x0000
        /*0044*/ 	.byte	0x00, 0xf0, 0x21, 0x00


	//----- nvinfo : EIATTR_SPARSE_MMA_MASK
	.align		4
.L_1475:
        /*0048*/ 	.byte	0x03, 0x50
        /*004a*/ 	.short	0x0000


	//----- nvinfo : EIATTR_MAXREG_COUNT
	.align		4
        /*004c*/ 	.byte	0x03, 0x1b
        /*004e*/ 	.short	0x00ff


	//----- nvinfo : EIATTR_MERCURY_ISA_VERSION
	.align		4
        /*0050*/ 	.byte	0x03, 0x5f
        /*0052*/ 	.short	0x0101


	//----- nvinfo : EIATTR_VRC_CTA_INIT_COUNT
	.align		4
        /*0054*/ 	.byte	0x02, 0x4a
	.zero		1
	.zero		1


	//----- nvinfo : EIATTR_EXIT_INSTR_OFFSETS
	.align		4
        /*0058*/ 	.byte	0x04, 0x1c
        /*005a*/ 	.short	(.L_1477 - .L_1476)


	//   ....[0]....
.L_1476:
        /*005c*/ 	.word	0x00000090


	//   ....[1]....
        /*0060*/ 	.word	0x00000190


	//----- nvinfo : EIATTR_CBANK_PARAM_SIZE
	.align		4
.L_1477:
        /*0064*/ 	.byte	0x03, 0x19
        /*0066*/ 	.short	0x0020


	//----- nvinfo : EIATTR_PARAM_CBANK
	.align		4
        /*0068*/ 	.byte	0x04, 0x0a
        /*006a*/ 	.short	(.L_1479 - .L_1478)
	.align		4
.L_1478:
        /*006c*/ 	.word	index@(.nv.constant0.vec_gtScalar)
        /*0070*/ 	.short	0x0380
        /*0072*/ 	.short	0x0020


	//----- nvinfo : EIATTR_SW_WAR
	.align		4
.L_1479:
        /*0074*/ 	.byte	0x04, 0x36
        /*0076*/ 	.short	(.L_1481 - .L_1480)
.L_1480:
        /*0078*/ 	.word	0x00000008
.L_1481:


//--------------------- .nv.info.vec_gteScalar    --------------------------
	.section	.nv.info.vec_gteScalar,"",@"SHT_CUDA_INFO"
	.sectionflags	@""
	.align	4


	//----- nvinfo : EIATTR_CUDA_API_VERSION
	.align		4
        /*0000*/ 	.byte	0x04, 0x37
        /*0002*/ 	.short	(.L_1483 - .L_1482)
.L_1482:
        /*0004*/ 	.word	0x00000082


	//----- nvinfo : EIATTR_KPARAM_INFO
	.align		4
.L_1483:
        /*0008*/ 	.byte	0x04, 0x17
        /*000a*/ 	.short	(.L_1485 - .L_1484)
.L_1484:
        /*000c*/ 	.word	0x00000000
        /*0010*/ 	.short	0x0003
        /*0012*/ 	.short	0x0018
        /*0014*/ 	.byte	0x00, 0xf0, 0x21, 0x00


	//----- nvinfo : EIATTR_KPARAM_INFO
	.align		4
.L_1485:
        /*0018*/ 	.byte	0x04, 0x17
        /*001a*/ 	.short	(.L_1487 - .L_1486)
.L_1486:
        /*001c*/ 	.word	0x00000000
        /*0020*/ 	.short	0x0002
        /*0022*/ 	.short	0x0010
        /*0024*/ 	.byte	0x00, 0xf5, 0x21, 0x00


	//----- nvinfo : EIATTR_KPARAM_INFO
	.align		4
.L_1487:
        /*0028*/ 	.byte	0x04, 0x17
        /*002a*/ 	.short	(.L_1489 - .L_1488)
.L_1488:
        /*002c*/ 	.word	0x00000000
        /*0030*/ 	.short	0x0001
        /*0032*/ 	.short	0x0008
        /*0034*/ 	.byte	0x00, 0xf5, 0x21, 0x00


	//----- nvinfo : EIATTR_KPARAM_INFO
	.align		4
.L_1489:
        /*0038*/ 	.byte	0x04, 0x17
        /*003a*/ 	.short	(.L_1491 - .L_1490)
.L_1490:
        /*003c*/ 	.word	0x00000000
        /*0040*/ 	.short	0x0000
        /*0042*/ 	.short	0x0000
        /*0044*/ 	.byte	0x00, 0xf0, 0x21, 0x00


	//----- nvinfo : EIATTR_SPARSE_MMA_MASK
	.align		4
.L_1491:
        /*0048*/ 	.byte	0x03, 0x50
        /*004a*/ 	.short	0x0000


	//----- nvinfo : EIATTR_MAXREG_COUNT
	.align		4
        /*004c*/ 	.byte	0x03, 0x1b
        /*004e*/ 	.short	0x00ff


	//----- nvinfo : EIATTR_MERCURY_ISA_VERSION
	.align		4
        /*0050*/ 	.byte	0x03, 0x5f
        /*0052*/ 	.short	0x0101


	//----- nvinfo : EIATTR_VRC_CTA_INIT_COUNT
	.align		4
        /*0054*/ 	.byte	0x02, 0x4a
	.zero		1
	.zero		1


	//----- nvinfo : EIATTR_EXIT_INSTR_OFFSETS
	.align		4
        /*0058*/ 	.byte	0x04, 0x1c
        /*005a*/ 	.short	(.L_1493 - .L_1492)


	//   ....[0]....
.L_1492:
        /*005c*/ 	.word	0x00000090


	//   ....[1]....
        /*0060*/ 	.word	0x00000190


	//----- nvinfo : EIATTR_CBANK_PARAM_SIZE
	.align		4
.L_1493:
        /*0064*/ 	.byte	0x03, 0x19
        /*0066*/ 	.short	0x0020


	//----- nvinfo : EIATTR_PARAM_CBANK
	.align		4
        /*0068*/ 	.byte	0x04, 0x0a
        /*006a*/ 	.short	(.L_1495 - .L_1494)
	.align		4
.L_1494:
        /*006c*/ 	.word	index@(.nv.constant0.vec_gteScalar)
        /*0070*/ 	.short	0x0380
        /*0072*/ 	.short	0x0020


	//----- nvinfo : EIATTR_SW_WAR
	.align		4
.L_1495:
        /*0074*/ 	.byte	0x04, 0x36
        /*0076*/ 	.short	(.L_1497 - .L_1496)
.L_1496:
        /*0078*/ 	.word	0x00000008
.L_1497:


//--------------------- .nv.info.vec_eqScalar     --------------------------
	.section	.nv.info.vec_eqScalar,"",@"SHT_CUDA_INFO"
	.sectionflags	@""
	.align	4


	//----- nvinfo : EIATTR_CUDA_API_VERSION
	.align		4
        /*0000*/ 	.byte	0x04, 0x37
        /*0002*/ 	.short	(.L_1499 - .L_1498)
.L_1498:
        /*0004*/ 	.word	0x00000082


	//----- nvinfo : EIATTR_KPARAM_INFO
	.align		4
.L_1499:
        /*0008*/ 	.byte	0x04, 0x17
        /*000a*/ 	.short	(.L_1501 - .L_1500)
.L_1500:
        /*000c*/ 	.word	0x00000000
        /*0010*/ 	.short	0x0003
        /*0012*/ 	.short	0x0018
        /*0014*/ 	.byte	0x00, 0xf0, 0x21, 0x00


	//----- nvinfo : EIATTR_KPARAM_INFO
	.align		4
.L_1501:
        /*0018*/ 	.byte	0x04, 0x17
        /*001a*/ 	.short	(.L_1503 - .L_1502)
.L_1502:
        /*001c*/ 	.word	0x00000000
        /*0020*/ 	.short	0x0002
        /*0022*/ 	.short	0x0010
        /*0024*/ 	.byte	0x00, 0xf5, 0x21, 0x00


	//----- nvinfo : EIATTR_KPARAM_INFO
	.align		4
.L_1503:
        /*0028*/ 	.byte	0x04, 0x17
        /*002a*/ 	.short	(.L_1505 - .L_1504)
.L_1504:
        /*002c*/ 	.word	0x00000000
        /*0030*/ 	.short	0x0001
        /*0032*/ 	.short	0x0008
        /*0034*/ 	.byte	0x00, 0xf5, 0x21, 0x00


	//----- nvinfo : EIATTR_KPARAM_INFO
	.align		4
.L_1505:
        /*0038*/ 	.byte	0x04, 0x17
        /*003a*/ 	.short	(.L_1507 - .L_1506)
.L_1506:
        /*003c*/ 	.word	0x00000000
        /*0040*/ 	.short	0x0000
        /*0042*/ 	.short	0x0000
        /*0044*/ 	.byte	0x00, 0xf0, 0x21, 0x00


	//----- nvinfo : EIATTR_SPARSE_MMA_MASK
	.align		4
.L_1507:
        /*0048*/ 	.byte	0x03, 0x50
        /*004a*/ 	.short	0x0000


	//----- nvinfo : EIATTR_MAXREG_COUNT
	.align		4
        /*004c*/ 	.byte	0x03, 0x1b
        /*004e*/ 	.short	0x00ff


	//----- nvinfo : EIATTR_MERCURY_ISA_VERSION
	.align		4
        /*0050*/ 	.byte	0x03, 0x5f
        /*0052*/ 	.short	0x0101


	//----- nvinfo : EIATTR_VRC_CTA_INIT_COUNT
	.align		4
        /*0054*/ 	.byte	0x02, 0x4a
	.zero		1
	.zero		1


	//----- nvinfo : EIATTR_EXIT_INSTR_OFFSETS
	.align		4
        /*0058*/ 	.byte	0x04, 0x1c
        /*005a*/ 	.short	(.L_1509 - .L_1508)


	//   ....[0]....
.L_1508:
        /*005c*/ 	.word	0x00000090


	//   ....[1]....
        /*0060*/ 	.word	0x00000190


	//----- nvinfo : EIATTR_CBANK_PARAM_SIZE
	.align		4
.L_1509:
        /*0064*/ 	.byte	0x03, 0x19
        /*0066*/ 	.short	0x0020


	//----- nvinfo : EIATTR_PARAM_CBANK
	.align		4
        /*0068*/ 	.byte	0x04, 0x0a
        /*006a*/ 	.short	(.L_1511 - .L_1510)
	.align		4
.L_1510:
        /*006c*/ 	.word	index@(.nv.constant0.vec_eqScalar)
        /*0070*/ 	.short	0x0380
        /*0072*/ 	.short	0x0020


	//----- nvinfo : EIATTR_SW_WAR
	.align		4
.L_1511:
        /*0074*/ 	.byte	0x04, 0x36
        /*0076*/ 	.short	(.L_1513 - .L_1512)
.L_1512:
        /*0078*/ 	.word	0x00000008
.L_1513:


//--------------------- .nv.info.vec_lteScalar    --------------------------
	.section	.nv.info.vec_lteScalar,"",@"SHT_CUDA_INFO"
	.sectionflags	@""
	.align	4


	//----- nvinfo : EIATTR_CUDA_API_VERSION
	.align		4
        /*0000*/ 	.byte	0x04, 0x37
        /*0002*/ 	.short	(.L_1515 - .L_1514)
.L_1514:
        /*0004*/ 	.word	0x00000082


	//----- nvinfo : EIATTR_KPARAM_INFO
	.align		4
.L_1515:
        /*0008*/ 	.byte	0x04, 0x17
        /*000a*/ 	.short	(.L_1517 - .L_1516)
.L_1516:
        /*000c*/ 	.word	0x00000000
        /*0010*/ 	.short	0x0003
        /*0012*/ 	.short	0x0018
        /*0014*/ 	.byte	0x00, 0xf0, 0x21, 0x00


	//----- nvinfo : EIATTR_KPARAM_INFO
	.align		4
.L_1517:
        /*0018*/ 	.byte	0x04, 0x17
        /*001a*/ 	.short	(.L_1519 - .L_1518)
.L_1518:
        /*001c*/ 	.word	0x00000000
        /*0020*/ 	.short	0x0002
        /*0022*/ 	.short	0x0010
        /*0024*/ 	.byte	0x00, 0xf5, 0x21, 0x00


	//----- nvinfo : EIATTR_KPARAM_INFO
	.align		4
.L_1519:
        /*0028*/ 	.byte	0x04, 0x17
        /*002a*/ 	.short	(.L_1521 - .L_1520)
.L_1520:
        /*002c*/ 	.word	0x00000000
        /*0030*/ 	.short	0x0001
        /*0032*/ 	.short	0x0008
        /*0034*/ 	.byte	0x00, 0xf5, 0x21, 0x00


	//----- nvinfo : EIATTR_KPARAM_INFO
	.align		4
.L_1521:
        /*0038*/ 	.byte	0x04, 0x17
        /*003a*/ 	.short	(.L_1523 - .L_1522)
.L_1522:
        /*003c*/ 	.word	0x00000000
        /*0040*/ 	.short	0x0000
        /*0042*/ 	.short	0x0000
        /*0044*/ 	.byte	0x00, 0xf0, 0x21, 0x00


	//----- nvinfo : EIATTR_SPARSE_MMA_MASK
	.align		4
.L_1523:
        /*0048*/ 	.byte	0x03, 0x50
        /*004a*/ 	.short	0x0000


	//----- nvinfo : EIATTR_MAXREG_COUNT
	.align		4
        /*004c*/ 	.byte	0x03, 0x1b
        /*004e*/ 	.short	0x00ff


	//----- nvinfo : EIATTR_MERCURY_ISA_VERSION
	.align		4
        /*0050*/ 	.byte	0x03, 0x5f
        /*0052*/ 	.short	0x0101


	//----- nvinfo : EIATTR_VRC_CTA_INIT_COUNT
	.align		4
        /*0054*/ 	.byte	0x02, 0x4a
	.zero		1
	.zero		1


	//----- nvinfo : EIATTR_EXIT_INSTR_OFFSETS
	.align		4
        /*0058*/ 	.byte	0x04, 0x1c
        /*005a*/ 	.short	(.L_1525 - .L_1524)


	//   ....[0]....
.L_1524:
        /*005c*/ 	.word	0x00000090


	//   ....[1]....
        /*0060*/ 	.word	0x00000190


	//----- nvinfo : EIATTR_CBANK_PARAM_SIZE
	.align		4
.L_1525:
        /*0064*/ 	.byte	0x03, 0x19
        /*0066*/ 	.short	0x0020


	//----- nvinfo : EIATTR_PARAM_CBANK
	.align		4
        /*0068*/ 	.byte	0x04, 0x0a
        /*006a*/ 	.short	(.L_1527 - .L_1526)
	.align		4
.L_1526:
        /*006c*/ 	.word	index@(.nv.constant0.vec_lteScalar)
        /*0070*/ 	.short	0x0380
        /*0072*/ 	.short	0x0020


	//----- nvinfo : EIATTR_SW_WAR
	.align		4
.L_1527:
        /*0074*/ 	.byte	0x04, 0x36
        /*0076*/ 	.short	(.L_1529 - .L_1528)
.L_1528:
        /*0078*/ 	.word	0x00000008
.L_1529:


//--------------------- .nv.info.vec_ltScalar     --------------------------
	.section	.nv.info.vec_ltScalar,"",@"SHT_CUDA_INFO"
	.sectionflags	@""
	.align	4


	//----- nvinfo : EIATTR_CUDA_API_VERSION
	.align		4
        /*0000*/ 	.byte	0x04, 0x37
        /*0002*/ 	.short	(.L_1531 - .L_1530)
.L_1530:
        /*0004*/ 	.word	0x00000082


	//----- nvinfo : EIATTR_KPARAM_INFO
	.align		4
.L_1531:
        /*0008*/ 	.byte	0x04, 0x17
        /*000a*/ 	.short	(.L_1533 - .L_1532)
.L_1532:
        /*000c*/ 	.word	0x00000000
        /*0010*/ 	.short	0x0003
        /*0012*/ 	.short	0x0018
        /*0014*/ 	.byte	0x00, 0xf0, 0x21, 0x00


	//----- nvinfo : EIATTR_KPARAM_INFO
	.align		4
.L_1533:
        /*0018*/ 	.byte	0x04, 0x17
        /*001a*/ 	.short	(.L_1535 - .L_1534)
.L_1534:
        /*001c*/ 	.word	0x00000000
        /*0020*/ 	.short	0x0002
        /*0022*/ 	.short	0x0010
        /*0024*/ 	.byte	0x00, 0xf5, 0x21, 0x00


	//----- nvinfo : EIATTR_KPARAM_INFO
	.align		4
.L_1535:
        /*0028*/ 	.byte	0x04, 0x17
        /*002a*/ 	.short	(.L_1537 - .L_1536)
.L_1536:
        /*002c*/ 	.word	0x00000000
        /*0030*/ 	.short	0x0001
        /*0032*/ 	.short	0x0008
        /*0034*/ 	.byte	0x00, 0xf5, 0x21, 0x00


	//----- nvinfo : EIATTR_KPARAM_INFO
	.align		4
.L_1537:
        /*0038*/ 	.byte	0x04, 0x17
        /*003a*/ 	.short	(.L_1539 - .L_1538)
.L_1538:
        /*003c*/ 	.word	0x00000000
        /*0040*/ 	.short	0x0000
        /*0042*/ 	.short	0x0000
        /*0044*/ 	.byte	0x00, 0xf0, 0x21, 0x00


	//----- nvinfo : EIATTR_SPARSE_MMA_MASK
	.align		4
.L_1539:
        /*0048*/ 	.byte	0x03, 0x50
        /*004a*/ 	.short	0x0000


	//----- nvinfo : EIATTR_MAXREG_COUNT
	.align		4
        /*004c*/ 	.byte	0x03, 0x1b
        /*004e*/ 	.short	0x00ff


	//----- nvinfo : EIATTR_MERCURY_ISA_VERSION
	.align		4
        /*0050*/ 	.byte	0x03, 0x5f
        /*0052*/ 	.short	0x0101


	//----- nvinfo : EIATTR_VRC_CTA_INIT_COUNT
	.align		4
        /*0054*/ 	.byte	0x02, 0x4a
	.zero		1
	.zero		1


	//----- nvinfo : EIATTR_EXIT_INSTR_OFFSETS
	.align		4
        /*0058*/ 	.byte	0x04, 0x1c
        /*005a*/ 	.short	(.L_1541 - .L_1540)


	//   ....[0]....
.L_1540:
        /*005c*/ 	.word	0x00000090


	//   ....[1]....
        /*0060*/ 	.word	0x00000190


	//----- nvinfo : EIATTR_CBANK_PARAM_SIZE
	.align		4
.L_1541:
        /*0064*/ 	.byte	0x03, 0x19
        /*0066*/ 	.short	0x0020


	//----- nvinfo : EIATTR_PARAM_CBANK
	.align		4
        /*0068*/ 	.byte	0x04, 0x0a
        /*006a*/ 	.short	(.L_1543 - .L_1542)
	.align		4
.L_1542:
        /*006c*/ 	.word	index@(.nv.constant0.vec_ltScalar)
        /*0070*/ 	.short	0x0380
        /*0072*/ 	.short	0x0020


	//----- nvinfo : EIATTR_SW_WAR
	.align		4
.L_1543:
        /*0074*/ 	.byte	0x04, 0x36
        /*0076*/ 	.short	(.L_1545 - .L_1544)
.L_1544:
        /*0078*/ 	.word	0x00000008
.L_1545:


//--------------------- .nv.info.vec_ne           --------------------------
	.section	.nv.info.vec_ne,"",@"SHT_CUDA_INFO"
	.sectionflags	@""
	.align	4


	//----- nvinfo : EIATTR_CUDA_API_VERSION
	.align		4
        /*0000*/ 	.byte	0x04, 0x37
        /*0002*/ 	.short	(.L_1547 - .L_1546)
.L_1546:
        /*0004*/ 	.word	0x00000082


	//----- nvinfo : EIATTR_KPARAM_INFO
	.align		4
.L_1547:
        /*0008*/ 	.byte	0x04, 0x17
        /*000a*/ 	.short	(.L_1549 - .L_1548)
.L_1548:
        /*000c*/ 	.word	0x00000000
        /*0010*/ 	.short	0x0003
        /*0012*/ 	.short	0x0018
        /*0014*/ 	.byte	0x00, 0xf5, 0x21, 0x00


	//----- nvinfo : EIATTR_KPARAM_INFO
	.align		4
.L_1549:
        /*0018*/ 	.byte	0x04, 0x17
        /*001a*/ 	.short	(.L_1551 - .L_1550)
.L_1550:
        /*001c*/ 	.word	0x00000000
        /*0020*/ 	.short	0x0002
        /*0022*/ 	.short	0x0010
        /*0024*/ 	.byte	0x00, 0xf5, 0x21, 0x00


	//----- nvinfo : EIATTR_KPARAM_INFO
	.align		4
.L_1551:
        /*0028*/ 	.byte	0x04, 0x17
        /*002a*/ 	.short	(.L_1553 - .L_1552)
.L_1552:
        /*002c*/ 	.word	0x00000000
        /*0030*/ 	.short	0x0001
        /*0032*/ 	.short	0x0008
        /*0034*/ 	.byte	0x00, 0xf5, 0x21, 0x00


	//----- nvinfo : EIATTR_KPARAM_INFO
	.align		4
.L_1553:
        /*0038*/ 	.byte	0x04, 0x17
        /*003a*/ 	.short	(.L_1555 - .L_1554)
.L_1554:
        /*003c*/ 	.word	0x00000000
        /*0040*/ 	.short	0x0000
        /*0042*/ 	.short	0x0000
        /*0044*/ 	.byte	0x00, 0xf0, 0x21, 0x00


	//----- nvinfo : EIATTR_SPARSE_MMA_MASK
	.align		4
.L_1555:
        /*0048*/ 	.byte	0x03, 0x50
        /*004a*/ 	.short	0x0000


	//----- nvinfo : EIATTR_MAXREG_COUNT
	.align		4
        /*004c*/ 	.byte	0x03, 0x1b
        /*004e*/ 	.short	0x00ff


	//----- nvinfo : EIATTR_MERCURY_ISA_VERSION
	.align		4
        /*0050*/ 	.byte	0x03, 0x5f
        /*0052*/ 	.short	0x0101


	//----- nvinfo : EIATTR_VRC_CTA_INIT_COUNT
	.align		4
        /*0054*/ 	.byte	0x02, 0x4a
	.zero		1
	.zero		1


	//----- nvinfo : EIATTR_EXIT_INSTR_OFFSETS
	.align		4
        /*0058*/ 	.byte	0x04, 0x1c
        /*005a*/ 	.short	(.L_1557 - .L_1556)


	//   ....[0]....
.L_1556:
        /*005c*/ 	.word	0x00000090


	//   ....[1]....
        /*0060*/ 	.word	0x000001b0


	//----- nvinfo : EIATTR_CBANK_PARAM_SIZE
	.align		4
.L_1557:
        /*0064*/ 	.byte	0x03, 0x19
        /*0066*/ 	.short	0x0020


	//----- nvinfo : EIATTR_PARAM_CBANK
	.align		4
        /*0068*/ 	.byte	0x04, 0x0a
        /*006a*/ 	.short	(.L_1559 - .L_1558)
	.align		4
.L_1558:
        /*006c*/ 	.word	index@(.nv.constant0.vec_ne)
        /*0070*/ 	.short	0x0380
        /*0072*/ 	.short	0x0020


	//----- nvinfo : EIATTR_SW_WAR
	.align		4
.L_1559:
        /*0074*/ 	.byte	0x04, 0x36
        /*0076*/ 	.short	(.L_1561 - .L_1560)
.L_1560:
        /*0078*/ 	.word	0x00000008
.L_1561:


//--------------------- .nv.info.vec_gt           --------------------------
	.section	.nv.info.vec_gt,"",@"SHT_CUDA_INFO"
	.sectionflags	@""
	.align	4


	//----- nvinfo : EIATTR_CUDA_API_VERSION
	.align		4
        /*0000*/ 	.byte	0x04, 0x37
        /*0002*/ 	.short	(.L_1563 - .L_1562)
.L_1562:
        /*0004*/ 	.word	0x00000082


	//----- nvinfo : EIATTR_KPARAM_INFO
	.align		4
.L_1563:
        /*0008*/ 	.byte	0x04, 0x17
        /*000a*/ 	.short	(.L_1565 - .L_1564)
.L_1564:
        /*000c*/ 	.word	0x00000000
        /*0010*/ 	.short	0x0003
        /*0012*/ 	.short	0x0018
        /*0014*/ 	.byte	0x00, 0xf5, 0x21, 0x00


	//----- nvinfo : EIATTR_KPARAM_INFO
	.align		4
.L_1565:
        /*0018*/ 	.byte	0x04, 0x17
        /*001a*/ 	.short	(.L_1567 - .L_1566)
.L_1566:
        /*001c*/ 	.word	0x00000000
        /*0020*/ 	.short	0x0002
        /*0022*/ 	.short	0x0010
        /*0024*/ 	.byte	0x00, 0xf5, 0x21, 0x00


	//----- nvinfo : EIATTR_KPARAM_INFO
	.align		4
.L_1567:
        /*0028*/ 	.byte	0x04, 0x17
        /*002a*/ 	.short	(.L_1569 - .L_1568)
.L_1568:
        /*002c*/ 	.word	0x00000000
        /*0030*/ 	.short	0x0001
        /*0032*/ 	.short	0x0008
        /*0034*/ 	.byte	0x00, 0xf5, 0x21, 0x00


	//----- nvinfo : EIATTR_KPARAM_INFO
	.align		4
.L_1569:
        /*0038*/ 	.byte	0x04, 0x17
        /*003a*/ 	.short	(.L_1571 - .L_1570)
.L_1570:
        /*003c*/ 	.word	0x00000000
        /*0040*/ 	.short	0x0000
        /*0042*/ 	.short	0x0000
        /*0044*/ 	.byte	0x00, 0xf0, 0x21, 0x00


	//----- nvinfo : EIATTR_SPARSE_MMA_MASK
	.align		4
.L_1571:
        /*0048*/ 	.byte	0x03, 0x50
        /*004a*/ 	.short	0x0000


	//----- nvinfo : EIATTR_MAXREG_COUNT
	.align		4
        /*004c*/ 	.byte	0x03, 0x1b
        /*004e*/ 	.short	0x00ff


	//----- nvinfo : EIATTR_MERCURY_ISA_VERSION
	.align		4
        /*0050*/ 	.byte	0x03, 0x5f
        /*0052*/ 	.short	0x0101


	//----- nvinfo : EIATTR_VRC_CTA_INIT_COUNT
	.align		4
        /*0054*/ 	.byte	0x02, 0x4a
	.zero		1
	.zero		1


	//----- nvinfo : EIATTR_EXIT_INSTR_OFFSETS
	.align		4
        /*0058*/ 	.byte	0x04, 0x1c
        /*005a*/ 	.short	(.L_1573 - .L_1572)


	//   ....[0]....
.L_1572:
        /*005c*/ 	.word	0x00000090


	//   ....[1]....
        /*0060*/ 	.word	0x000001b0


	//----- nvinfo : EIATTR_CBANK_PARAM_SIZE
	.align		4
.L_1573:
        /*0064*/ 	.byte	0x03, 0x19
        /*0066*/ 	.short	0x0020


	//----- nvinfo : EIATTR_PARAM_CBANK
	.align		4
        /*0068*/ 	.byte	0x04, 0x0a
        /*006a*/ 	.short	(.L_1575 - .L_1574)
	.align		4
.L_1574:
        /*006c*/ 	.word	index@(.nv.constant0.vec_gt)
        /*0070*/ 	.short	0x0380
        /*0072*/ 	.short	0x0020


	//----- nvinfo : EIATTR_SW_WAR
	.align		4
.L_1575:
        /*0074*/ 	.byte	0x04, 0x36
        /*0076*/ 	.short	(.L_1577 - .L_1576)
.L_1576:
        /*0078*/ 	.word	0x00000008
.L_1577:


//--------------------- .nv.info.vec_gte          --------------------------
	.section	.nv.info.vec_gte,"",@"SHT_CUDA_INFO"
	.sectionflags	@""
	.align	4


	//----- nvinfo : EIATTR_CUDA_API_VERSION
	.align		4
        /*0000*/ 	.byte	0x04, 0x37
        /*0002*/ 	.short	(.L_1579 - .L_1578)
.L_1578:
        /*0004*/ 	.word	0x00000082


	//----- nvinfo : EIATTR_KPARAM_INFO
	.align		4
.L_1579:
        /*0008*/ 	.byte	0x04, 0x17
        /*000a*/ 	.short	(.L_1581 - .L_1580)
.L_1580:
        /*000c*/ 	.word	0x00000000
        /*0010*/ 	.short	0x0003
        /*0012*/ 	.short	0x0018
        /*0014*/ 	.byte	0x00, 0xf5, 0x21, 0x00


	//----- nvinfo : EIATTR_KPARAM_INFO
	.align		4
.L_1581:
        /*0018*/ 	.byte	0x04, 0x17
        /*001a*/ 	.short	(.L_1583 - .L_1582)
.L_1582:
        /*001c*/ 	.word	0x00000000
        /*0020*/ 	.short	0x0002
        /*0022*/ 	.short	0x0010
        /*0024*/ 	.byte	0x00, 0xf5, 0x21, 0x00


	//----- nvinfo : EIATTR_KPARAM_INFO
	.align		4
.L_1583:
        /*0028*/ 	.byte	0x04, 0x17
        /*002a*/ 	.short	(.L_1585 - .L_1584)
.L_1584:
        /*002c*/ 	.word	0x00000000
        /*0030*/ 	.short	0x0001
        /*0032*/ 	.short	0x0008
        /*0034*/ 	.byte	0x00, 0xf5, 0x21, 0x00


	//----- nvinfo : EIATTR_KPARAM_INFO
	.align		4
.L_1585:
        /*0038*/ 	.byte	0x04, 0x17
        /*003a*/ 	.short	(.L_1587 - .L_1586)
.L_1586:
        /*003c*/ 	.word	0x00000000
        /*0040*/ 	.short	0x0000
        /*0042*/ 	.short	0x0000
        /*0044*/ 	.byte	0x00, 0xf0, 0x21, 0x00


	//----- nvinfo : EIATTR_SPARSE_MMA_MASK
	.align		4
.L_1587:
        /*0048*/ 	.byte	0x03, 0x50
        /*004a*/ 	.short	0x0000


	//----- nvinfo : EIATTR_MAXREG_COUNT
	.align		4
        /*004c*/ 	.byte	0x03, 0x1b
        /*004e*/ 	.short	0x00ff


	//----- nvinfo : EIATTR_MERCURY_ISA_VERSION
	.align		4
        /*0050*/ 	.byte	0x03, 0x5f
        /*0052*/ 	.short	0x0101


	//----- nvinfo : EIATTR_VRC_CTA_INIT_COUNT
	.align		4
        /*0054*/ 	.byte	0x02, 0x4a
	.zero		1
	.zero		1


	//----- nvinfo : EIATTR_EXIT_INSTR_OFFSETS
	.align		4
        /*0058*/ 	.byte	0x04, 0x1c
        /*005a*/ 	.short	(.L_1589 - .L_1588)


	//   ....[0]....
.L_1588:
        /*005c*/ 	.word	0x00000090


	//   ....[1]....
        /*0060*/ 	.word	0x000001b0


	//----- nvinfo : EIATTR_CBANK_PARAM_SIZE
	.align		4
.L_1589:
        /*0064*/ 	.byte	0x03, 0x19
        /*0066*/ 	.short	0x0020


	//----- nvinfo : EIATTR_PARAM_CBANK
	.align		4
        /*0068*/ 	.byte	0x04, 0x0a
        /*006a*/ 	.short	(.L_1591 - .L_1590)
	.align		4
.L_1590:
        /*006c*/ 	.word	index@(.nv.constant0.vec_gte)
        /*0070*/ 	.short	0x0380
        /*0072*/ 	.short	0x0020


	//----- nvinfo : EIATTR_SW_WAR
	.align		4
.L_1591:
        /*0074*/ 	.byte	0x04, 0x36
        /*0076*/ 	.short	(.L_1593 - .L_1592)
.L_1592:
        /*0078*/ 	.word	0x00000008
.L_1593:


//--------------------- .nv.info.vec_eq           --------------------------
	.section	.nv.info.vec_eq,"",@"SHT_CUDA_INFO"
	.sectionflags	@""
	.align	4


	//----- nvinfo : EIATTR_CUDA_API_VERSION
	.align		4
        /*0000*/ 	.byte	0x04, 0x37
        /*0002*/ 	.short	(.L_1595 - .L_1594)
.L_1594:
        /*0004*/ 	.word	0x00000082


	//----- nvinfo : EIATTR_KPARAM_INFO
	.align		4
.L_1595:
        /*0008*/ 	.byte	0x04, 0x17
        /*000a*/ 	.short	(.L_1597 - .L_1596)
.L_1596:
        /*000c*/ 	.word	0x00000000
        /*0010*/ 	.short	0x0003
        /*0012*/ 	.short	0x0018
        /*0014*/ 	.byte	0x00, 0xf5, 0x21, 0x00


	//----- nvinfo : EIATTR_KPARAM_INFO
	.align		4
.L_1597:
        /*0018*/ 	.byte	0x04, 0x17
        /*001a*/ 	.short	(.L_1599 - .L_1598)
.L_1598:
        /*001c*/ 	.word	0x00000000
        /*0020*/ 	.short	0x0002
        /*0022*/ 	.short	0x0010
        /*0024*/ 	.byte	0x00, 0xf5, 0x21, 0x00


	//----- nvinfo : EIATTR_KPARAM_INFO
	.align		4
.L_1599:
        /*0028*/ 	.byte	0x04, 0x17
        /*002a*/ 	.short	(.L_1601 - .L_1600)
.L_1600:
        /*002c*/ 	.word	0x00000000
        /*0030*/ 	.short	0x0001
        /*0032*/ 	.short	0x0008
        /*0034*/ 	.byte	0x00, 0xf5, 0x21, 0x00


	//----- nvinfo : EIATTR_KPARAM_INFO
	.align		4
.L_1601:
        /*0038*/ 	.byte	0x04, 0x17
        /*003a*/ 	.short	(.L_1603 - .L_1602)
.L_1602:
        /*003c*/ 	.word	0x00000000
        /*0040*/ 	.short	0x0000
        /*0042*/ 	.short	0x0000
        /*0044*/ 	.byte	0x00, 0xf0, 0x21, 0x00


	//----- nvinfo : EIATTR_SPARSE_MMA_MASK
	.align		4
.L_1603:
        /*0048*/ 	.byte	0x03, 0x50
        /*004a*/ 	.short	0x0000


	//----- nvinfo : EIATTR_MAXREG_COUNT
	.align		4
        /*004c*/ 	.byte	0x03, 0x1b
        /*004e*/ 	.short	0x00ff


	//----- nvinfo : EIATTR_MERCURY_ISA_VERSION
	.align		4
        /*0050*/ 	.byte	0x03, 0x5f
        /*0052*/ 	.short	0x0101


	//----- nvinfo : EIATTR_VRC_CTA_INIT_COUNT
	.align		4
        /*0054*/ 	.byte	0x02, 0x4a
	.zero		1
	.zero		1


	//----- nvinfo : EIATTR_EXIT_INSTR_OFFSETS
	.align		4
        /*0058*/ 	.byte	0x04, 0x1c
        /*005a*/ 	.short	(.L_1605 - .L_1604)


	//   ....[0]....
.L_1604:
        /*005c*/ 	.word	0x00000090


	//   ....[1]....
        /*0060*/ 	.word	0x000001b0


	//----- nvinfo : EIATTR_CBANK_PARAM_SIZE
	.align		4
.L_1605:
        /*0064*/ 	.byte	0x03, 0x19
        /*0066*/ 	.short	0x0020


	//----- nvinfo : EIATTR_PARAM_CBANK
	.align		4
        /*0068*/ 	.byte	0x04, 0x0a
        /*006a*/ 	.short	(.L_1607 - .L_1606)
	.align		4
.L_1606:
        /*006c*/ 	.word	index@(.nv.constant0.vec_eq)
        /*0070*/ 	.short	0x0380
        /*0072*/ 	.short	0x0020


	//----- nvinfo : EIATTR_SW_WAR
	.align		4
.L_1607:
        /*0074*/ 	.byte	0x04, 0x36
        /*0076*/ 	.short	(.L_1609 - .L_1608)
.L_1608:
        /*0078*/ 	.word	0x00000008
.L_1609:


//--------------------- .nv.info.vec_lte          --------------------------
	.section	.nv.info.vec_lte,"",@"SHT_CUDA_INFO"
	.sectionflags	@""
	.align	4


	//----- nvinfo : EIATTR_CUDA_API_VERSION
	.align		4
        /*0000*/ 	.byte	0x04, 0x37
        /*0002*/ 	.short	(.L_1611 - .L_1610)
.L_1610:
        /*0004*/ 	.word	0x00000082


	//----- nvinfo : EIATTR_KPARAM_INFO
	.align		4
.L_1611:
        /*0008*/ 	.byte	0x04, 0x17
        /*000a*/ 	.short	(.L_1613 - .L_1612)
.L_1612:
        /*000c*/ 	.word	0x00000000
        /*0010*/ 	.short	0x0003
        /*0012*/ 	.short	0x0018
        /*0014*/ 	.byte	0x00, 0xf5, 0x21, 0x00


	//----- nvinfo : EIATTR_KPARAM_INFO
	.align		4
.L_1613:
        /*0018*/ 	.byte	0x04, 0x17
        /*001a*/ 	.short	(.L_1615 - .L_1614)
.L_1614:
        /*001c*/ 	.word	0x00000000
        /*0020*/ 	.short	0x0002
        /*0022*/ 	.short	0x0010
        /*0024*/ 	.byte	0x00, 0xf5, 0x21, 0x00


	//----- nvinfo : EIATTR_KPARAM_INFO
	.align		4
.L_1615:
        /*0028*/ 	.byte	0x04, 0x17
        /*002a*/ 	.short	(.L_1617 - .L_1616)
.L_1616:
        /*002c*/ 	.word	0x00000000
        /*0030*/ 	.short	0x0001
        /*0032*/ 	.short	0x0008
        /*0034*/ 	.byte	0x00, 0xf5, 0x21, 0x00


	//----- nvinfo : EIATTR_KPARAM_INFO
	.align		4
.L_1617:
        /*0038*/ 	.byte	0x04, 0x17
        /*003a*/ 	.short	(.L_1619 - .L_1618)
.L_1618:
        /*003c*/ 	.word	0x00000000
        /*0040*/ 	.short	0x0000
        /*0042*/ 	.short	0x0000
        /*0044*/ 	.byte	0x00, 0xf0, 0x21, 0x00


	//----- nvinfo : EIATTR_SPARSE_MMA_MASK
	.align		4
.L_1619:
        /*0048*/ 	.byte	0x03, 0x50
        /*004a*/ 	.short	0x0000


	//----- nvinfo : EIATTR_MAXREG_COUNT
	.align		4
        /*004c*/ 	.byte	0x03, 0x1b
        /*004e*/ 	.short	0x00ff


	//----- nvinfo : EIATTR_MERCURY_ISA_VERSION
	.align		4
        /*0050*/ 	.byte	0x03, 0x5f
        /*0052*/ 	.short	0x0101


	//----- nvinfo : EIATTR_VRC_CTA_INIT_COUNT
	.align		4
        /*0054*/ 	.byte	0x02, 0x4a
	.zero		1
	.zero		1


	//----- nvinfo : EIATTR_EXIT_INSTR_OFFSETS
	.align		4
        /*0058*/ 	.byte	0x04, 0x1c
        /*005a*/ 	.short	(.L_1621 - .L_1620)


	//   ....[0]....
.L_1620:
        /*005c*/ 	.word	0x00000090


	//   ....[1]....
        /*0060*/ 	.word	0x000001b0


	//----- nvinfo : EIATTR_CBANK_PARAM_SIZE
	.align		4
.L_1621:
        /*0064*/ 	.byte	0x03, 0x19
        /*0066*/ 	.short	0x0020


	//----- nvinfo : EIATTR_PARAM_CBANK
	.align		4
        /*0068*/ 	.byte	0x04, 0x0a
        /*006a*/ 	.short	(.L_1623 - .L_1622)
	.align		4
.L_1622:
        /*006c*/ 	.word	index@(.nv.constant0.vec_lte)
        /*0070*/ 	.short	0x0380
        /*0072*/ 	.short	0x0020


	//----- nvinfo : EIATTR_SW_WAR
	.align		4
.L_1623:
        /*0074*/ 	.byte	0x04, 0x36
        /*0076*/ 	.short	(.L_1625 - .L_1624)
.L_1624:
        /*0078*/ 	.word	0x00000008
.L_1625:


//--------------------- .nv.info.vec_lt           --------------------------
	.section	.nv.info.vec_lt,"",@"SHT_CUDA_INFO"
	.sectionflags	@""
	.align	4


	//----- nvinfo : EIATTR_CUDA_API_VERSION
	.align		4
        /*0000*/ 	.byte	0x04, 0x37
        /*0002*/ 	.short	(.L_1627 - .L_1626)
.L_1626:
        /*0004*/ 	.word	0x00000082


	//----- nvinfo : EIATTR_KPARAM_INFO
	.align		4
.L_1627:
        /*0008*/ 	.byte	0x04, 0x17
        /*000a*/ 	.short	(.L_1629 - .L_1628)
.L_1628:
        /*000c*/ 	.word	0x00000000
        /*0010*/ 	.short	0x0003
        /*0012*/ 	.short	0x0018
        /*0014*/ 	.byte	0x00, 0xf5, 0x21, 0x00


	//----- nvinfo : EIATTR_KPARAM_INFO
	.align		4
.L_1629:
        /*0018*/ 	.byte	0x04, 0x17
        /*001a*/ 	.short	(.L_1631 - .L_1630)
.L_1630:
        /*001c*/ 	.word	0x00000000
        /*0020*/ 	.short	0x0002
        /*0022*/ 	.short	0x0010
        /*0024*/ 	.byte	0x00, 0xf5, 0x21, 0x00


	//----- nvinfo : EIATTR_KPARAM_INFO
	.align		4
.L_1631:
        /*0028*/ 	.byte	0x04, 0x17
        /*002a*/ 	.short	(.L_1633 - .L_1632)
.L_1632:
        /*002c*/ 	.word	0x00000000
        /*0030*/ 	.short	0x0001
        /*0032*/ 	.short	0x0008
        /*0034*/ 	.byte	0x00, 0xf5, 0x21, 0x00


	//----- nvinfo : EIATTR_KPARAM_INFO
	.align		4
.L_1633:
        /*0038*/ 	.byte	0x04, 0x17
        /*003a*/ 	.short	(.L_1635 - .L_1634)
.L_1634:
        /*003c*/ 	.word	0x00000000
        /*0040*/ 	.short	0x0000
        /*0042*/ 	.short	0x0000
        /*0044*/ 	.byte	0x00, 0xf0, 0x21, 0x00


	//----- nvinfo : EIATTR_SPARSE_MMA_MASK
	.align		4
.L_1635:
        /*0048*/ 	.byte	0x03, 0x50
        /*004a*/ 	.short	0x0000


	//----- nvinfo : EIATTR_MAXREG_COUNT
	.align		4
        /*004c*/ 	.byte	0x03, 0x1b
        /*004e*/ 	.short	0x00ff


	//----- nvinfo : EIATTR_MERCURY_ISA_VERSION
	.align		4
        /*0050*/ 	.byte	0x03, 0x5f
        /*0052*/ 	.short	0x0101


	//----- nvinfo : EIATTR_VRC_CTA_INIT_COUNT
	.align		4
        /*0054*/ 	.byte	0x02, 0x4a
	.zero		1
	.zero		1


	//----- nvinfo : EIATTR_EXIT_INSTR_OFFSETS
	.align		4
        /*0058*/ 	.byte	0x04, 0x1c
        /*005a*/ 	.short	(.L_1637 - .L_1636)


	//   ....[0]....
.L_1636:
        /*005c*/ 	.word	0x00000090


	//   ....[1]....
        /*0060*/ 	.word	0x000001b0


	//----- nvinfo : EIATTR_CBANK_PARAM_SIZE
	.align		4
.L_1637:
        /*0064*/ 	.byte	0x03, 0x19
        /*0066*/ 	.short	0x0020


	//----- nvinfo : EIATTR_PARAM_CBANK
	.align		4
        /*0068*/ 	.byte	0x04, 0x0a
        /*006a*/ 	.short	(.L_1639 - .L_1638)
	.align		4
.L_1638:
        /*006c*/ 	.word	index@(.nv.constant0.vec_lt)
        /*0070*/ 	.short	0x0380
        /*0072*/ 	.short	0x0020


	//----- nvinfo : EIATTR_SW_WAR
	.align		4
.L_1639:
        /*0074*/ 	.byte	0x04, 0x36
        /*0076*/ 	.short	(.L_1641 - .L_1640)
.L_1640:
        /*0078*/ 	.word	0x00000008
.L_1641:


//--------------------- .nv.info.vec_scalarDiv    --------------------------
	.section	.nv.info.vec_scalarDiv,"",@"SHT_CUDA_INFO"
	.sectionflags	@""
	.align	4


	//----- nvinfo : EIATTR_CUDA_API_VERSION
	.align		4
        /*0000*/ 	.byte	0x04, 0x37
        /*0002*/ 	.short	(.L_1643 - .L_1642)
.L_1642:
        /*0004*/ 	.word	0x00000082


	//----- nvinfo : EIATTR_KPARAM_INFO
	.align		4
.L_1643:
        /*0008*/ 	.byte	0x04, 0x17
        /*000a*/ 	.short	(.L_1645 - .L_1644)
.L_1644:
        /*000c*/ 	.word	0x00000000
        /*0010*/ 	.short	0x0003
        /*0012*/ 	.short	0x0018
        /*0014*/ 	.byte	0x00, 0xf5, 0x21, 0x00


	//----- nvinfo : EIATTR_KPARAM_INFO
	.align		4
.L_1645:
        /*0018*/ 	.byte	0x04, 0x17
        /*001a*/ 	.short	(.L_1647 - .L_1646)
.L_1646:
        /*001c*/ 	.word	0x00000000
        /*0020*/ 	.short	0x0002
        /*0022*/ 	.short	0x0010
        /*0024*/ 	.byte	0x00, 0xf0, 0x21, 0x00


	//----- nvinfo : EIATTR_KPARAM_INFO
	.align		4
.L_1647:
        /*0028*/ 	.byte	0x04, 0x17
        /*002a*/ 	.short	(.L_1649 - .L_1648)
.L_1648:
        /*002c*/ 	.word	0x00000000
        /*0030*/ 	.short	0x0001
        /*0032*/ 	.short	0x0008
        /*0034*/ 	.byte	0x00, 0xf5, 0x21, 0x00


	//----- nvinfo : EIATTR_KPARAM_INFO
	.align		4
.L_1649:
        /*0038*/ 	.byte	0x04, 0x17
        /*003a*/ 	.short	(.L_1651 - .L_1650)
.L_1650:
        /*003c*/ 	.word	0x00000000
        /*0040*/ 	.short	0x0000
        /*0042*/ 	.short	0x0000
        /*0044*/ 	.byte	0x00, 0xf0, 0x21, 0x00


	//----- nvinfo : EIATTR_SPARSE_MMA_MASK
	.align		4
.L_1651:
        /*0048*/ 	.byte	0x03, 0x50
        /*004a*/ 	.short	0x0000


	//----- nvinfo : EIATTR_MAXREG_COUNT
	.align		4
        /*004c*/ 	.byte	0x03, 0x1b
        /*004e*/ 	.short	0x00ff


	//----- nvinfo : EIATTR_MERCURY_ISA_VERSION
	.align		4
        /*0050*/ 	.byte	0x03, 0x5f
        /*0052*/ 	.short	0x0101


	//----- nvinfo : EIATTR_VRC_CTA_INIT_COUNT
	.align		4
        /*0054*/ 	.byte	0x02, 0x4a
	.zero		1
	.zero		1


	//----- nvinfo : EIATTR_EXIT_INSTR_OFFSETS
	.align		4
        /*0058*/ 	.byte	0x04, 0x1c
        /*005a*/ 	.short	(.L_1653 - .L_1652)


	//   ....[0]....
.L_1652:
        /*005c*/ 	.word	0x00000090


	//   ....[1]....
        /*0060*/ 	.word	0x00000290


	//----- nvinfo : EIATTR_CRS_STACK_SIZE
	.align		4
.L_1653:
        /*0064*/ 	.byte	0x04, 0x1e
        /*0066*/ 	.short	(.L_1655 - .L_1654)
.L_1654:
        /*0068*/ 	.word	0x00000000


	//----- nvinfo : EIATTR_CBANK_PARAM_SIZE
	.align		4
.L_1655:
        /*006c*/ 	.byte	0x03, 0x19
        /*006e*/ 	.short	0x0020


	//----- nvinfo : EIATTR_PARAM_CBANK
	.align		4
        /*0070*/ 	.byte	0x04, 0x0a
        /*0072*/ 	.short	(.L_1657 - .L_1656)
	.align		4
.L_1656:
        /*0074*/ 	.word	index@(.nv.constant0.vec_scalarDiv)
        /*0078*/ 	.short	0x0380
        /*007a*/ 	.short	0x0020


	//----- nvinfo : EIATTR_SW_WAR
	.align		4
.L_1657:
        /*007c*/ 	.byte	0x04, 0x36
        /*007e*/ 	.short	(.L_1659 - .L_1658)
.L_1658:
        /*0080*/ 	.word	0x00000008
.L_1659:


//--------------------- .nv.info.vec_scalarMul    --------------------------
	.section	.nv.info.vec_scalarMul,"",@"SHT_CUDA_INFO"
	.sectionflags	@""
	.align	4


	//----- nvinfo : EIATTR_CUDA_API_VERSION
	.align		4
        /*0000*/ 	.byte	0x04, 0x37
        /*0002*/ 	.short	(.L_1661 - .L_1660)
.L_1660:
        /*0004*/ 	.word	0x00000082


	//----- nvinfo : EIATTR_KPARAM_INFO
	.align		4
.L_1661:
        /*0008*/ 	.byte	0x04, 0x17
        /*000a*/ 	.short	(.L_1663 - .L_1662)
.L_1662:
        /*000c*/ 	.word	0x00000000
        /*0010*/ 	.short	0x0003
        /*0012*/ 	.short	0x0018
        /*0014*/ 	.byte	0x00, 0xf5, 0x21, 0x00


	//----- nvinfo : EIATTR_KPARAM_INFO
	.align		4
.L_1663:
        /*0018*/ 	.byte	0x04, 0x17
        /*001a*/ 	.short	(.L_1665 - .L_1664)
.L_1664:
        /*001c*/ 	.word	0x00000000
        /*0020*/ 	.short	0x0002
        /*0022*/ 	.short	0x0010
        /*0024*/ 	.byte	0x00, 0xf0, 0x21, 0x00


	//----- nvinfo : EIATTR_KPARAM_INFO
	.align		4
.L_1665:
        /*0028*/ 	.byte	0x04, 0x17
        /*002a*/ 	.short	(.L_1667 - .L_1666)
.L_1666:
        /*002c*/ 	.word	0x00000000
        /*0030*/ 	.short	0x0001
        /*0032*/ 	.short	0x0008
        /*0034*/ 	.byte	0x00, 0xf5, 0x21, 0x00


	//----- nvinfo : EIATTR_KPARAM_INFO
	.align		4
.L_1667:
        /*0038*/ 	.byte	0x04, 0x17
        /*003a*/ 	.short	(.L_1669 - .L_1668)
.L_1668:
        /*003c*/ 	.word	0x00000000
        /*0040*/ 	.short	0x0000
        /*0042*/ 	.short	0x0000
        /*0044*/ 	.byte	0x00, 0xf0, 0x21, 0x00


	//----- nvinfo : EIATTR_SPARSE_MMA_MASK
	.align		4
.L_1669:
        /*0048*/ 	.byte	0x03, 0x50
        /*004a*/ 	.short	0x0000


	//----- nvinfo : EIATTR_MAXREG_COUNT
	.align		4
        /*004c*/ 	.byte	0x03, 0x1b
        /*004e*/ 	.short	0x00ff


	//----- nvinfo : EIATTR_MERCURY_ISA_VERSION
	.align		4
        /*0050*/ 	.byte	0x03, 0x5f
        /*0052*/ 	.short	0x0101


	//----- nvinfo : EIATTR_VRC_CTA_INIT_COUNT
	.align		4
        /*0054*/ 	.byte	0x02, 0x4a
	.zero		1
	.zero		1


	//----- nvinfo : EIATTR_EXIT_INSTR_OFFSETS
	.align		4
        /*0058*/ 	.byte	0x04, 0x1c
        /*005a*/ 	.short	(.L_1671 - .L_1670)


	//   ....[0]....
.L_1670:
        /*005c*/ 	.word	0x00000090


	//   ....[1]....
        /*0060*/ 	.word	0x00000170


	//----- nvinfo : EIATTR_CBANK_PARAM_SIZE
	.align		4
.L_1671:
        /*0064*/ 	.byte	0x03, 0x19
        /*0066*/ 	.short	0x0020


	//----- nvinfo : EIATTR_PARAM_CBANK
	.align		4
        /*0068*/ 	.byte	0x04, 0x0a
        /*006a*/ 	.short	(.L_1673 - .L_1672)
	.align		4
.L_1672:
        /*006c*/ 	.word	index@(.nv.constant0.vec_scalarMul)
        /*0070*/ 	.short	0x0380
        /*0072*/ 	.short	0x0020


	//----- nvinfo : EIATTR_SW_WAR
	.align		4
.L_1673:
        /*0074*/ 	.byte	0x04, 0x36
        /*0076*/ 	.short	(.L_1675 - .L_1674)
.L_1674:
        /*0078*/ 	.word	0x00000008
.L_1675:


//--------------------- .nv.info.vec_scalarSub    --------------------------
	.section	.nv.info.vec_scalarSub,"",@"SHT_CUDA_INFO"
	.sectionflags	@""
	.align	4


	//----- nvinfo : EIATTR_CUDA_API_VERSION
	.align		4
        /*0000*/ 	.byte	0x04, 0x37
        /*0002*/ 	.short	(.L_1677 - .L_1676)
.L_1676:
        /*0004*/ 	.word	0x00000082


	//----- nvinfo : EIATTR_KPARAM_INFO
	.align		4
.L_1677:
        /*0008*/ 	.byte	0x04, 0x17
        /*000a*/ 	.short	(.L_1679 - .L_1678)
.L_1678:
        /*000c*/ 	.word	0x00000000
        /*0010*/ 	.short	0x0003
        /*0012*/ 	.short	0x0018
        /*0014*/ 	.byte	0x00, 0xf5, 0x21, 0x00


	//----- nvinfo : EIATTR_KPARAM_INFO
	.align		4
.L_1679:
        /*0018*/ 	.byte	0x04, 0x17
        /*001a*/ 	.short	(.L_1681 - .L_1680)
.L_1680:
        /*001c*/ 	.word	0x00000000
        /*0020*/ 	.short	0x0002
        /*0022*/ 	.short	0x0010
        /*0024*/ 	.byte	0x00, 0xf0, 0x21, 0x00


	//----- nvinfo : EIATTR_KPARAM_INFO
	.align		4
.L_1681:
        /*0028*/ 	.byte	0x04, 0x17
        /*002a*/ 	.short	(.L_1683 - .L_1682)
.L_1682:
        /*002c*/ 	.word	0x00000000
        /*0030*/ 	.short	0x0001
        /*0032*/ 	.short	0x0008
        /*0034*/ 	.byte	0x00, 0xf5, 0x21, 0x00


	//----- nvinfo : EIATTR_KPARAM_INFO
	.align		4
.L_1683:
        /*0038*/ 	.byte	0x04, 0x17
        /*003a*/ 	.short	(.L_1685 - .L_1684)
.L_1684:
        /*003c*/ 	.word	0x00000000
        /*0040*/ 	.short	0x0000
        /*0042*/ 	.short	0x0000
        /*0044*/ 	.byte	0x00, 0xf0, 0x21, 0x00


	//----- nvinfo : EIATTR_SPARSE_MMA_MASK
	.align		4
.L_1685:
        /*0048*/ 	.byte	0x03, 0x50
        /*004a*/ 	.short	0x0000


	//----- nvinfo : EIATTR_MAXREG_COUNT
	.align		4
        /*004c*/ 	.byte	0x03, 0x1b
        /*004e*/ 	.short	0x00ff


	//----- nvinfo : EIATTR_MERCURY_ISA_VERSION
	.align		4
        /*0050*/ 	.byte	0x03, 0x5f
        /*0052*/ 	.short	0x0101


	//----- nvinfo : EIATTR_VRC_CTA_INIT_COUNT
	.align		4
        /*0054*/ 	.byte	0x02, 0x4a
	.zero		1
	.zero		1


	//----- nvinfo : EIATTR_EXIT_INSTR_OFFSETS
	.align		4
        /*0058*/ 	.byte	0x04, 0x1c
        /*005a*/ 	.short	(.L_1687 - .L_1686)


	//   ....[0]....
.L_1686:
        /*005c*/ 	.word	0x00000090


	//   ....[1]....
        /*0060*/ 	.word	0x00000170


	//----- nvinfo : EIATTR_CBANK_PARAM_SIZE
	.align		4
.L_1687:
        /*0064*/ 	.byte	0x03, 0x19
        /*0066*/ 	.short	0x0020


	//----- nvinfo : EIATTR_PARAM_CBANK
	.align		4
        /*0068*/ 	.byte	0x04, 0x0a
        /*006a*/ 	.short	(.L_1689 - .L_1688)
	.align		4
.L_1688:
        /*006c*/ 	.word	index@(.nv.constant0.vec_scalarSub)
        /*0070*/ 	.short	0x0380
        /*0072*/ 	.short	0x0020


	//----- nvinfo : EIATTR_SW_WAR
	.align		4
.L_1689:
        /*0074*/ 	.byte	0x04, 0x36
        /*0076*/ 	.short	(.L_1691 - .L_1690)
.L_1690:
        /*0078*/ 	.word	0x00000008
.L_1691:


//--------------------- .nv.info.vec_scalarAdd    --------------------------
	.section	.nv.info.vec_scalarAdd,"",@"SHT_CUDA_INFO"
	.sectionflags	@""
	.align	4


	//----- nvinfo : EIATTR_CUDA_API_VERSION
	.align		4
        /*0000*/ 	.byte	0x04, 0x37
        /*0002*/ 	.short	(.L_1693 - .L_1692)
.L_1692:
        /*0004*/ 	.word	0x00000082


	//----- nvinfo : EIATTR_KPARAM_INFO
	.align		4
.L_1693:
        /*0008*/ 	.byte	0x04, 0x17
        /*000a*/ 	.short	(.L_1695 - .L_1694)
.L_1694:
        /*000c*/ 	.word	0x00000000
        /*0010*/ 	.short	0x0003
        /*0012*/ 	.short	0x0018
        /*0014*/ 	.byte	0x00, 0xf5, 0x21, 0x00


	//----- nvinfo : EIATTR_KPARAM_INFO
	.align		4
.L_1695:
        /*0018*/ 	.byte	0x04, 0x17
        /*001a*/ 	.short	(.L_1697 - .L_1696)
.L_1696:
        /*001c*/ 	.word	0x00000000
        /*0020*/ 	.short	0x0002
        /*0022*/ 	.short	0x0010
        /*0024*/ 	.byte	0x00, 0xf0, 0x21, 0x00


	//----- nvinfo : EIATTR_KPARAM_INFO
	.align		4
.L_1697:
        /*0028*/ 	.byte	0x04, 0x17
        /*002a*/ 	.short	(.L_1699 - .L_1698)
.L_1698:
        /*002c*/ 	.word	0x00000000
        /*0030*/ 	.short	0x0001
        /*0032*/ 	.short	0x0008
        /*0034*/ 	.byte	0x00, 0xf5, 0x21, 0x00


	//----- nvinfo : EIATTR_KPARAM_INFO
	.align		4
.L_1699:
        /*0038*/ 	.byte	0x04, 0x17
        /*003a*/ 	.short	(.L_1701 - .L_1700)
.L_1700:
        /*003c*/ 	.word	0x00000000
        /*0040*/ 	.short	0x0000
        /*0042*/ 	.short	0x0000
        /*0044*/ 	.byte	0x00, 0xf0, 0x21, 0x00


	//----- nvinfo : EIATTR_SPARSE_MMA_MASK
	.align		4
.L_1701:
        /*0048*/ 	.byte	0x03, 0x50
        /*004a*/ 	.short	0x0000


	//----- nvinfo : EIATTR_MAXREG_COUNT
	.align		4
        /*004c*/ 	.byte	0x03, 0x1b
        /*004e*/ 	.short	0x00ff


	//----- nvinfo : EIATTR_MERCURY_ISA_VERSION
	.align		4
        /*0050*/ 	.byte	0x03, 0x5f
        /*0052*/ 	.short	0x0101


	//----- nvinfo : EIATTR_VRC_CTA_INIT_COUNT
	.align		4
        /*0054*/ 	.byte	0x02, 0x4a
	.zero		1
	.zero		1


	//----- nvinfo : EIATTR_EXIT_INSTR_OFFSETS
	.align		4
        /*0058*/ 	.byte	0x04, 0x1c
        /*005a*/ 	.short	(.L_1703 - .L_1702)


	//   ....[0]....
.L_1702:
        /*005c*/ 	.word	0x00000090


	//   ....[1]....
        /*0060*/ 	.word	0x00000170


	//----- nvinfo : EIATTR_CBANK_PARAM_SIZE
	.align		4
.L_1703:
        /*0064*/ 	.byte	0x03, 0x19
        /*0066*/ 	.short	0x0020


	//----- nvinfo : EIATTR_PARAM_CBANK
	.align		4
        /*0068*/ 	.byte	0x04, 0x0a
        /*006a*/ 	.short	(.L_1705 - .L_1704)
	.align		4
.L_1704:
        /*006c*/ 	.word	index@(.nv.constant0.vec_scalarAdd)
        /*0070*/ 	.short	0x0380
        /*0072*/ 	.short	0x0020


	//----- nvinfo : EIATTR_SW_WAR
	.align		4
.L_1705:
        /*0074*/ 	.byte	0x04, 0x36
        /*0076*/ 	.short	(.L_1707 - .L_1706)
.L_1706:
        /*0078*/ 	.word	0x00000008
.L_1707:


//--------------------- .nv.info.vec_divScalar    --------------------------
	.section	.nv.info.vec_divScalar,"",@"SHT_CUDA_INFO"
	.sectionflags	@""
	.align	4


	//----- nvinfo : EIATTR_CUDA_API_VERSION
	.align		4
        /*0000*/ 	.byte	0x04, 0x37
        /*0002*/ 	.short	(.L_1709 - .L_1708)
.L_1708:
        /*0004*/ 	.word	0x00000082


	//----- nvinfo : EIATTR_KPARAM_INFO
	.align		4
.L_1709:
        /*0008*/ 	.byte	0x04, 0x17
        /*000a*/ 	.short	(.L_1711 - .L_1710)
.L_1710:
        /*000c*/ 	.word	0x00000000
        /*0010*/ 	.short	0x0003
        /*0012*/ 	.short	0x0018
        /*0014*/ 	.byte	0x00, 0xf0, 0x21, 0x00


	//----- nvinfo : EIATTR_KPARAM_INFO
	.align		4
.L_1711:
        /*0018*/ 	.byte	0x04, 0x17
        /*001a*/ 	.short	(.L_1713 - .L_1712)
.L_1712:
        /*001c*/ 	.word	0x00000000
        /*0020*/ 	.short	0x0002
        /*0022*/ 	.short	0x0010
        /*0024*/ 	.byte	0x00, 0xf5, 0x21, 0x00


	//----- nvinfo : EIATTR_KPARAM_INFO
	.align		4
.L_1713:
        /*0028*/ 	.byte	0x04, 0x17
        /*002a*/ 	.short	(.L_1715 - .L_1714)
.L_1714:
        /*002c*/ 	.word	0x00000000
        /*0030*/ 	.short	0x0001
        /*0032*/ 	.short	0x0008
        /*0034*/ 	.byte	0x00, 0xf5, 0x21, 0x00


	//----- nvinfo : EIATTR_KPARAM_INFO
	.align		4
.L_1715:
        /*0038*/ 	.byte	0x04, 0x17
        /*003a*/ 	.short	(.L_1717 - .L_1716)
.L_1716:
        /*003c*/ 	.word	0x00000000
        /*0040*/ 	.short	0x0000
        /*0042*/ 	.short	0x0000
        /*0044*/ 	.byte	0x00, 0xf0, 0x21, 0x00


	//----- nvinfo : EIATTR_SPARSE_MMA_MASK
	.align		4
.L_1717:
        /*0048*/ 	.byte	0x03, 0x50
        /*004a*/ 	.short	0x0000


	//----- nvinfo : EIATTR_MAXREG_COUNT
	.align		4
        /*004c*/ 	.byte	0x03, 0x1b
        /*004e*/ 	.short	0x00ff


	//----- nvinfo : EIATTR_MERCURY_ISA_VERSION
	.align		4
        /*0050*/ 	.byte	0x03, 0x5f
        /*0052*/ 	.short	0x0101


	//----- nvinfo : EIATTR_VRC_CTA_INIT_COUNT
	.align		4
        /*0054*/ 	.byte	0x02, 0x4a
	.zero		1
	.zero		1


	//----- nvinfo : EIATTR_EXIT_INSTR_OFFSETS
	.align		4
        /*0058*/ 	.byte	0x04, 0x1c
        /*005a*/ 	.short	(.L_1719 - .L_1718)


	//   ....[0]....
.L_1718:
        /*005c*/ 	.word	0x00000090


	//   ....[1]....
        /*0060*/ 	.word	0x00000290


	//----- nvinfo : EIATTR_CRS_STACK_SIZE
	.align		4
.L_1719:
        /*0064*/ 	.byte	0x04, 0x1e
        /*0066*/ 	.short	(.L_1721 - .L_1720)
.L_1720:
        /*0068*/ 	.word	0x00000000


	//----- nvinfo : EIATTR_CBANK_PARAM_SIZE
	.align		4
.L_1721:
        /*006c*/ 	.byte	0x03, 0x19
        /*006e*/ 	.short	0x0020


	//----- nvinfo : EIATTR_PARAM_CBANK
	.align		4
        /*0070*/ 	.byte	0x04, 0x0a
        /*0072*/ 	.short	(.L_1723 - .L_1722)
	.align		4
.L_1722:
        /*0074*/ 	.word	index@(.nv.constant0.vec_divScalar)
        /*0078*/ 	.short	0x0380
        /*007a*/ 	.short	0x0020


	//----- nvinfo : EIATTR_SW_WAR
	.align		4
.L_1723:
        /*007c*/ 	.byte	0x04, 0x36
        /*007e*/ 	.short	(.L_1725 - .L_1724)
.L_1724:
        /*0080*/ 	.word	0x00000008
.L_1725:


//--------------------- .nv.info.vec_mulScalar    --------------------------
	.section	.nv.info.vec_mulScalar,"",@"SHT_CUDA_INFO"
	.sectionflags	@""
	.align	4


	//----- nvinfo : EIATTR_CUDA_API_VERSION
	.align		4
        /*0000*/ 	.byte	0x04, 0x37
        /*0002*/ 	.short	(.L_1727 - .L_1726)
.L_1726:
        /*0004*/ 	.word	0x00000082


	//----- nvinfo : EIATTR_KPARAM_INFO
	.align		4
.L_1727:
        /*0008*/ 	.byte	0x04, 0x17
        /*000a*/ 	.short	(.L_1729 - .L_1728)
.L_1728:
        /*000c*/ 	.word	0x00000000
        /*0010*/ 	.short	0x0003
        /*0012*/ 	.short	0x0018
        /*0014*/ 	.byte	0x00, 0xf0, 0x21, 0x00


	//----- nvinfo : EIATTR_KPARAM_INFO
	.align		4
.L_1729:
        /*0018*/ 	.byte	0x04, 0x17
        /*001a*/ 	.short	(.L_1731 - .L_1730)
.L_1730:
        /*001c*/ 	.word	0x00000000
        /*0020*/ 	.short	0x0002
        /*0022*/ 	.short	0x0010
        /*0024*/ 	.byte	0x00, 0xf5, 0x21, 0x00


	//----- nvinfo : EIATTR_KPARAM_INFO
	.align		4
.L_1731:
        /*0028*/ 	.byte	0x04, 0x17
        /*002a*/ 	.short	(.L_1733 - .L_1732)
.L_1732:
        /*002c*/ 	.word	0x00000000
        /*0030*/ 	.short	0x0001
        /*0032*/ 	.short	0x0008
        /*0034*/ 	.byte	0x00, 0xf5, 0x21, 0x00


	//----- nvinfo : EIATTR_KPARAM_INFO
	.align		4
.L_1733:
        /*0038*/ 	.byte	0x04, 0x17
        /*003a*/ 	.short	(.L_1735 - .L_1734)
.L_1734:
        /*003c*/ 	.word	0x00000000
        /*0040*/ 	.short	0x0000
        /*0042*/ 	.short	0x0000
        /*0044*/ 	.byte	0x00, 0xf0, 0x21, 0x00


	//----- nvinfo : EIATTR_SPARSE_MMA_MASK
	.align		4
.L_1735:
        /*0048*/ 	.byte	0x03, 0x50
        /*004a*/ 	.short	0x0000


	//----- nvinfo : EIATTR_MAXREG_COUNT
	.align		4
        /*004c*/ 	.byte	0x03, 0x1b
        /*004e*/ 	.short	0x00ff


	//----- nvinfo : EIATTR_MERCURY_ISA_VERSION
	.align		4
        /*0050*/ 	.byte	0x03, 0x5f
        /*0052*/ 	.short	0x0101


	//----- nvinfo : EIATTR_VRC_CTA_INIT_COUNT
	.align		4
        /*0054*/ 	.byte	0x02, 0x4a
	.zero		1
	.zero		1


	//----- nvinfo : EIATTR_EXIT_INSTR_OFFSETS
	.align		4
        /*0058*/ 	.byte	0x04, 0x1c
        /*005a*/ 	.short	(.L_1737 - .L_1736)


	//   ....[0]....
.L_1736:
        /*005c*/ 	.word	0x00000090


	//   ....[1]....
        /*0060*/ 	.word	0x00000170


	//----- nvinfo : EIATTR_CBANK_PARAM_SIZE
	.align		4
.L_1737:
        /*0064*/ 	.byte	0x03, 0x19
        /*0066*/ 	.short	0x0020


	//----- nvinfo : EIATTR_PARAM_CBANK
	.align		4
        /*0068*/ 	.byte	0x04, 0x0a
        /*006a*/ 	.short	(.L_1739 - .L_1738)
	.align		4
.L_1738:
        /*006c*/ 	.word	index@(.nv.constant0.vec_mulScalar)
        /*0070*/ 	.short	0x0380
        /*0072*/ 	.short	0x0020


	//----- nvinfo : EIATTR_SW_WAR
	.align		4
.L_1739:
        /*0074*/ 	.byte	0x04, 0x36
        /*0076*/ 	.short	(.L_1741 - .L_1740)
.L_1740:
        /*0078*/ 	.word	0x00000008
.L_1741:


//--------------------- .nv.info.vec_subScalar    --------------------------
	.section	.nv.info.vec_subScalar,"",@"SHT_CUDA_INFO"
	.sectionflags	@""
	.align	4


	//----- nvinfo : EIATTR_CUDA_API_VERSION
	.align		4
        /*0000*/ 	.byte	0x04, 0x37
        /*0002*/ 	.short	(.L_1743 - .L_1742)
.L_1742:
        /*0004*/ 	.word	0x00000082


	//----- nvinfo : EIATTR_KPARAM_INFO
	.align		4
.L_1743:
        /*0008*/ 	.byte	0x04, 0x17
        /*000a*/ 	.short	(.L_1745 - .L_1744)
.L_1744:
        /*000c*/ 	.word	0x00000000
        /*0010*/ 	.short	0x0003
        /*0012*/ 	.short	0x0018
        /*0014*/ 	.byte	0x00, 0xf0, 0x21, 0x00


	//----- nvinfo : EIATTR_KPARAM_INFO
	.align		4
.L_1745:
        /*0018*/ 	.byte	0x04, 0x17
        /*001a*/ 	.short	(.L_1747 - .L_1746)
.L_1746:
        /*001c*/ 	.word	0x00000000
        /*0020*/ 	.short	0x0002
        /*0022*/ 	.short	0x0010
        /*0024*/ 	.byte	0x00, 0xf5, 0x21, 0x00


	//----- nvinfo : EIATTR_KPARAM_INFO
	.align		4
.L_1747:
        /*0028*/ 	.byte	0x04, 0x17
        /*002a*/ 	.short	(.L_1749 - .L_1748)
.L_1748:
        /*002c*/ 	.word	0x00000000
        /*0030*/ 	.short	0x0001
        /*0032*/ 	.short	0x0008
        /*0034*/ 	.byte	0x00, 0xf5, 0x21, 0x00


	//----- nvinfo : EIATTR_KPARAM_INFO
	.align		4
.L_1749:
        /*0038*/ 	.byte	0x04, 0x17
        /*003a*/ 	.short	(.L_1751 - .L_1750)
.L_1750:
        /*003c*/ 	.word	0x00000000
        /*0040*/ 	.short	0x0000
        /*0042*/ 	.short	0x0000
        /*0044*/ 	.byte	0x00, 0xf0, 0x21, 0x00


	//----- nvinfo : EIATTR_SPARSE_MMA_MASK
	.align		4
.L_1751:
        /*0048*/ 	.byte	0x03, 0x50
        /*004a*/ 	.short	0x0000


	//----- nvinfo : EIATTR_MAXREG_COUNT
	.align		4
        /*004c*/ 	.byte	0x03, 0x1b
        /*004e*/ 	.short	0x00ff


	//----- nvinfo : EIATTR_MERCURY_ISA_VERSION
	.align		4
        /*0050*/ 	.byte	0x03, 0x5f
        /*0052*/ 	.short	0x0101


	//----- nvinfo : EIATTR_VRC_CTA_INIT_COUNT
	.align		4
        /*0054*/ 	.byte	0x02, 0x4a
	.zero		1
	.zero		1


	//----- nvinfo : EIATTR_EXIT_INSTR_OFFSETS
	.align		4
        /*0058*/ 	.byte	0x04, 0x1c
        /*005a*/ 	.short	(.L_1753 - .L_1752)


	//   ....[0]....
.L_1752:
        /*005c*/ 	.word	0x00000090


	//   ....[1]....
        /*0060*/ 	.word	0x00000170


	//----- nvinfo : EIATTR_CBANK_PARAM_SIZE
	.align		4
.L_1753:
        /*0064*/ 	.byte	0x03, 0x19
        /*0066*/ 	.short	0x0020


	//----- nvinfo : EIATTR_PARAM_CBANK
	.align		4
        /*0068*/ 	.byte	0x04, 0x0a
        /*006a*/ 	.short	(.L_1755 - .L_1754)
	.align		4
.L_1754:
        /*006c*/ 	.word	index@(.nv.constant0.vec_subScalar)
        /*0070*/ 	.short	0x0380
        /*0072*/ 	.short	0x0020


	//----- nvinfo : EIATTR_SW_WAR
	.align		4
.L_1755:
        /*0074*/ 	.byte	0x04, 0x36
        /*0076*/ 	.short	(.L_1757 - .L_1756)
.L_1756:
        /*0078*/ 	.word	0x00000008
.L_1757:


//--------------------- .nv.info.vec_addScalar    --------------------------
	.section	.nv.info.vec_addScalar,"",@"SHT_CUDA_INFO"
	.sectionflags	@""
	.align	4


	//----- nvinfo : EIATTR_CUDA_API_VERSION
	.align		4
        /*0000*/ 	.byte	0x04, 0x37
        /*0002*/ 	.short	(.L_1759 - .L_1758)
.L_1758:
        /*0004*/ 	.word	0x00000082


	//----- nvinfo : EIATTR_KPARAM_INFO
	.align		4
.L_1759:
        /*0008*/ 	.byte	0x04, 0x17
        /*000a*/ 	.short	(.L_1761 - .L_1760)
.L_1760:
        /*000c*/ 	.word	0x00000000
        /*0010*/ 	.short	0x0003
        /*0012*/ 	.short	0x0018
        /*0014*/ 	.byte	0x00, 0xf0, 0x21, 0x00


	//----- nvinfo : EIATTR_KPARAM_INFO
	.align		4
.L_1761:
        /*0018*/ 	.byte	0x04, 0x17
        /*001a*/ 	.short	(.L_1763 - .L_1762)
.L_1762:
        /*001c*/ 	.word	0x00000000
        /*0020*/ 	.short	0x0002
        /*0022*/ 	.short	0x0010
        /*0024*/ 	.byte	0x00, 0xf5, 0x21, 0x00


	//----- nvinfo : EIATTR_KPARAM_INFO
	.align		4
.L_1763:
        /*0028*/ 	.byte	0x04, 0x17
        /*002a*/ 	.short	(.L_1765 - .L_1764)
.L_1764:
        /*002c*/ 	.word	0x00000000
        /*0030*/ 	.short	0x0001
        /*0032*/ 	.short	0x0008
        /*0034*/ 	.byte	0x00, 0xf5, 0x21, 0x00


	//----- nvinfo : EIATTR_KPARAM_INFO
	.align		4
.L_1765:
        /*0038*/ 	.byte	0x04, 0x17
        /*003a*/ 	.short	(.L_1767 - .L_1766)
.L_1766:
        /*003c*/ 	.word	0x00000000
        /*0040*/ 	.short	0x0000
        /*0042*/ 	.short	0x0000
        /*0044*/ 	.byte	0x00, 0xf0, 0x21, 0x00


	//----- nvinfo : EIATTR_SPARSE_MMA_MASK
	.align		4
.L_1767:
        /*0048*/ 	.byte	0x03, 0x50
        /*004a*/ 	.short	0x0000


	//----- nvinfo : EIATTR_MAXREG_COUNT
	.align		4
        /*004c*/ 	.byte	0x03, 0x1b
        /*004e*/ 	.short	0x00ff


	//----- nvinfo : EIATTR_MERCURY_ISA_VERSION
	.align		4
        /*0050*/ 	.byte	0x03, 0x5f
        /*0052*/ 	.short	0x0101


	//----- nvinfo : EIATTR_VRC_CTA_INIT_COUNT
	.align		4
        /*0054*/ 	.byte	0x02, 0x4a
	.zero		1
	.zero		1


	//----- nvinfo : EIATTR_EXIT_INSTR_OFFSETS
	.align		4
        /*0058*/ 	.byte	0x04, 0x1c
        /*005a*/ 	.short	(.L_1769 - .L_1768)


	//   ....[0]....
.L_1768:
        /*005c*/ 	.word	0x00000090


	//   ....[1]....
        /*0060*/ 	.word	0x00000170


	//----- nvinfo : EIATTR_CBANK_PARAM_SIZE
	.align		4
.L_1769:
        /*0064*/ 	.byte	0x03, 0x19
        /*0066*/ 	.short	0x0020


	//----- nvinfo : EIATTR_PARAM_CBANK
	.align		4
        /*0068*/ 	.byte	0x04, 0x0a
        /*006a*/ 	.short	(.L_1771 - .L_1770)
	.align		4
.L_1770:
        /*006c*/ 	.word	index@(.nv.constant0.vec_addScalar)
        /*0070*/ 	.short	0x0380
        /*0072*/ 	.short	0x0020


	//----- nvinfo : EIATTR_SW_WAR
	.align		4
.L_1771:
        /*0074*/ 	.byte	0x04, 0x36
        /*0076*/ 	.short	(.L_1773 - .L_1772)
.L_1772:
        /*0078*/ 	.word	0x00000008
.L_1773:


//--------------------- .nv.info.vec_negate       --------------------------
	.section	.nv.info.vec_negate,"",@"SHT_CUDA_INFO"
	.sectionflags	@""
	.align	4


	//----- nvinfo : EIATTR_CUDA_API_VERSION
	.align		4
        /*0000*/ 	.byte	0x04, 0x37
        /*0002*/ 	.short	(.L_1775 - .L_1774)
.L_1774:
        /*0004*/ 	.word	0x00000082


	//----- nvinfo : EIATTR_KPARAM_INFO
	.align		4
.L_1775:
        /*0008*/ 	.byte	0x04, 0x17
        /*000a*/ 	.short	(.L_1777 - .L_1776)
.L_1776:
        /*000c*/ 	.word	0x00000000
        /*0010*/ 	.short	0x0002
        /*0012*/ 	.short	0x0010
        /*0014*/ 	.byte	0x00, 0xf5, 0x21, 0x00


	//----- nvinfo : EIATTR_KPARAM_INFO
	.align		4
.L_1777:
        /*0018*/ 	.byte	0x04, 0x17
        /*001a*/ 	.short	(.L_1779 - .L_1778)
.L_1778:
        /*001c*/ 	.word	0x00000000
        /*0020*/ 	.short	0x0001
        /*0022*/ 	.short	0x0008
        /*0024*/ 	.byte	0x00, 0xf5, 0x21, 0x00


	//----- nvinfo : EIATTR_KPARAM_INFO
	.align		4
.L_1779:
        /*0028*/ 	.byte	0x04, 0x17
        /*002a*/ 	.short	(.L_1781 - .L_1780)
.L_1780:
        /*002c*/ 	.word	0x00000000
        /*0030*/ 	.short	0x0000
        /*0032*/ 	.short	0x0000
        /*0034*/ 	.byte	0x00, 0xf0, 0x21, 0x00


	//----- nvinfo : EIATTR_SPARSE_MMA_MASK
	.align		4
.L_1781:
        /*0038*/ 	.byte	0x03, 0x50
        /*003a*/ 	.short	0x0000


	//----- nvinfo : EIATTR_MAXREG_COUNT
	.align		4
        /*003c*/ 	.byte	0x03, 0x1b
        /*003e*/ 	.short	0x00ff


	//----- nvinfo : EIATTR_MERCURY_ISA_VERSION
	.align		4
        /*0040*/ 	.byte	0x03, 0x5f
        /*0042*/ 	.short	0x0101


	//----- nvinfo : EIATTR_VRC_CTA_INIT_COUNT
	.align		4
        /*0044*/ 	.byte	0x02, 0x4a
	.zero		1
	.zero		1


	//----- nvinfo : EIATTR_EXIT_INSTR_OFFSETS
	.align		4
        /*0048*/ 	.byte	0x04, 0x1c
        /*004a*/ 	.short	(.L_1783 - .L_1782)


	//   ....[0]....
.L_1782:
        /*004c*/ 	.word	0x00000090


	//   ....[1]....
        /*0050*/ 	.word	0x00000160


	//----- nvinfo : EIATTR_CBANK_PARAM_SIZE
	.align		4
.L_1783:
        /*0054*/ 	.byte	0x03, 0x19
        /*0056*/ 	.short	0x0018


	//----- nvinfo : EIATTR_PARAM_CBANK
	.align		4
        /*0058*/ 	.byte	0x04, 0x0a
        /*005a*/ 	.short	(.L_1785 - .L_1784)
	.align		4
.L_1784:
        /*005c*/ 	.word	index@(.nv.constant0.vec_negate)
        /*0060*/ 	.short	0x0380
        /*0062*/ 	.short	0x0018


	//----- nvinfo : EIATTR_SW_WAR
	.align		4
.L_1785:
        /*0064*/ 	.byte	0x04, 0x36
        /*0066*/ 	.short	(.L_1787 - .L_1786)
.L_1786:
        /*0068*/ 	.word	0x00000008
.L_1787:


//--------------------- .nv.info.vec_div          --------------------------
	.section	.nv.info.vec_div,"",@"SHT_CUDA_INFO"
	.sectionflags	@""
	.align	4


	//----- nvinfo : EIATTR_CUDA_API_VERSION
	.align		4
        /*0000*/ 	.byte	0x04, 0x37
        /*0002*/ 	.short	(.L_1789 - .L_1788)
.L_1788:
        /*0004*/ 	.word	0x00000082


	//----- nvinfo : EIATTR_KPARAM_INFO
	.align		4
.L_1789:
        /*0008*/ 	.byte	0x04, 0x17
        /*000a*/ 	.short	(.L_1791 - .L_1790)
.L_1790:
        /*000c*/ 	.word	0x00000000
        /*0010*/ 	.short	0x0003
        /*0012*/ 	.short	0x0018
        /*0014*/ 	.byte	0x00, 0xf5, 0x21, 0x00


	//----- nvinfo : EIATTR_KPARAM_INFO
	.align		4
.L_1791:
        /*0018*/ 	.byte	0x04, 0x17
        /*001a*/ 	.short	(.L_1793 - .L_1792)
.L_1792:
        /*001c*/ 	.word	0x00000000
        /*0020*/ 	.short	0x0002
        /*0022*/ 	.short	0x0010
        /*0024*/ 	.byte	0x00, 0xf5, 0x21, 0x00


	//----- nvinfo : EIATTR_KPARAM_INFO
	.align		4
.L_1793:
        /*0028*/ 	.byte	0x04, 0x17
        /*002a*/ 	.short	(.L_1795 - .L_1794)
.L_1794:
        /*002c*/ 	.word	0x00000000
        /*0030*/ 	.short	0x0001
        /*0032*/ 	.short	0x0008
        /*0034*/ 	.byte	0x00, 0xf5, 0x21, 0x00


	//----- nvinfo : EIATTR_KPARAM_INFO
	.align		4
.L_1795:
        /*0038*/ 	.byte	0x04, 0x17
        /*003a*/ 	.short	(.L_1797 - .L_1796)
.L_1796:
        /*003c*/ 	.word	0x00000000
        /*0040*/ 	.short	0x0000
        /*0042*/ 	.short	0x0000
        /*0044*/ 	.byte	0x00, 0xf0, 0x21, 0x00


	//----- nvinfo : EIATTR_SPARSE_MMA_MASK
	.align		4
.L_1797:
        /*0048*/ 	.byte	0x03, 0x50
        /*004a*/ 	.short	0x0000


	//----- nvinfo : EIATTR_MAXREG_COUNT
	.align		4
        /*004c*/ 	.byte	0x03, 0x1b
        /*004e*/ 	.short	0x00ff


	//----- nvinfo : EIATTR_MERCURY_ISA_VERSION
	.align		4
        /*0050*/ 	.byte	0x03, 0x5f
        /*0052*/ 	.short	0x0101


	//----- nvinfo : EIATTR_VRC_CTA_INIT_COUNT
	.align		4
        /*0054*/ 	.byte	0x02, 0x4a
	.zero		1
	.zero		1


	//----- nvinfo : EIATTR_EXIT_INSTR_OFFSETS
	.align		4
        /*0058*/ 	.byte	0x04, 0x1c
        /*005a*/ 	.short	(.L_1799 - .L_1798)


	//   ....[0]....
.L_1798:
        /*005c*/ 	.word	0x00000090


	//   ....[1]....
        /*0060*/ 	.word	0x000002a0


	//----- nvinfo : EIATTR_CRS_STACK_SIZE
	.align		4
.L_1799:
        /*0064*/ 	.byte	0x04, 0x1e
        /*0066*/ 	.short	(.L_1801 - .L_1800)
.L_1800:
        /*0068*/ 	.word	0x00000000


	//----- nvinfo : EIATTR_CBANK_PARAM_SIZE
	.align		4
.L_1801:
        /*006c*/ 	.byte	0x03, 0x19
        /*006e*/ 	.short	0x0020


	//----- nvinfo : EIATTR_PARAM_CBANK
	.align		4
        /*0070*/ 	.byte	0x04, 0x0a
        /*0072*/ 	.short	(.L_1803 - .L_1802)
	.align		4
.L_1802:
        /*0074*/ 	.word	index@(.nv.constant0.vec_div)
        /*0078*/ 	.short	0x0380
        /*007a*/ 	.short	0x0020


	//----- nvinfo : EIATTR_SW_WAR
	.align		4
.L_1803:
        /*007c*/ 	.byte	0x04, 0x36
        /*007e*/ 	.short	(.L_1805 - .L_1804)
.L_1804:
        /*0080*/ 	.word	0x00000008
.L_1805:


//--------------------- .nv.info.vec_mul          --------------------------
	.section	.nv.info.vec_mul,"",@"SHT_CUDA_INFO"
	.sectionflags	@""
	.align	4


	//----- nvinfo : EIATTR_CUDA_API_VERSION
	.align		4
        /*0000*/ 	.byte	0x04, 0x37
        /*0002*/ 	.short	(.L_1807 - .L_1806)
.L_1806:
        /*0004*/ 	.word	0x00000082


	//----- nvinfo : EIATTR_KPARAM_INFO
	.align		4
.L_1807:
        /*0008*/ 	.byte	0x04, 0x17
        /*000a*/ 	.short	(.L_1809 - .L_1808)
.L_1808:
        /*000c*/ 	.word	0x00000000
        /*0010*/ 	.short	0x0003
        /*0012*/ 	.short	0x0018
        /*0014*/ 	.byte	0x00, 0xf5, 0x21, 0x00


	//----- nvinfo : EIATTR_KPARAM_INFO
	.align		4
.L_1809:
        /*0018*/ 	.byte	0x04, 0x17
        /*001a*/ 	.short	(.L_1811 - .L_1810)
.L_1810:
        /*001c*/ 	.word	0x00000000
        /*0020*/ 	.short	0x0002
        /*0022*/ 	.short	0x0010
        /*0024*/ 	.byte	0x00, 0xf5, 0x21, 0x00


	//----- nvinfo : EIATTR_KPARAM_INFO
	.align		4
.L_1811:
        /*0028*/ 	.byte	0x04, 0x17
        /*002a*/ 	.short	(.L_1813 - .L_1812)
.L_1812:
        /*002c*/ 	.word	0x00000000
        /*0030*/ 	.short	0x0001
        /*0032*/ 	.short	0x0008
        /*0034*/ 	.byte	0x00, 0xf5, 0x21, 0x00


	//----- nvinfo : EIATTR_KPARAM_INFO
	.align		4
.L_1813:
        /*0038*/ 	.byte	0x04, 0x17
        /*003a*/ 	.short	(.L_1815 - .L_1814)
.L_1814:
        /*003c*/ 	.word	0x00000000
        /*0040*/ 	.short	0x0000
        /*0042*/ 	.short	0x0000
        /*0044*/ 	.byte	0x00, 0xf0, 0x21, 0x00


	//----- nvinfo : EIATTR_SPARSE_MMA_MASK
	.align		4
.L_1815:
        /*0048*/ 	.byte	0x03, 0x50
        /*004a*/ 	.short	0x0000


	//----- nvinfo : EIATTR_MAXREG_COUNT
	.align		4
        /*004c*/ 	.byte	0x03, 0x1b
        /*004e*/ 	.short	0x00ff


	//----- nvinfo : EIATTR_MERCURY_ISA_VERSION
	.align		4
        /*0050*/ 	.byte	0x03, 0x5f
        /*0052*/ 	.short	0x0101


	//----- nvinfo : EIATTR_VRC_CTA_INIT_COUNT
	.align		4
        /*0054*/ 	.byte	0x02, 0x4a
	.zero		1
	.zero		1


	//----- nvinfo : EIATTR_EXIT_INSTR_OFFSETS
	.align		4
        /*0058*/ 	.byte	0x04, 0x1c
        /*005a*/ 	.short	(.L_1817 - .L_1816)


	//   ....[0]....
.L_1816:
        /*005c*/ 	.word	0x00000090


	//   ....[1]....
        /*0060*/ 	.word	0x00000190


	//----- nvinfo : EIATTR_CBANK_PARAM_SIZE
	.align		4
.L_1817:
        /*0064*/ 	.byte	0x03, 0x19
        /*0066*/ 	.short	0x0020


	//----- nvinfo : EIATTR_PARAM_CBANK
	.align		4
        /*0068*/ 	.byte	0x04, 0x0a
        /*006a*/ 	.short	(.L_1819 - .L_1818)
	.align		4
.L_1818:
        /*006c*/ 	.word	index@(.nv.constant0.vec_mul)
        /*0070*/ 	.short	0x0380
        /*0072*/ 	.short	0x0020


	//----- nvinfo : EIATTR_SW_WAR
	.align		4
.L_1819:
        /*0074*/ 	.byte	0x04, 0x36
        /*0076*/ 	.short	(.L_1821 - .L_1820)
.L_1820:
        /*0078*/ 	.word	0x00000008
.L_1821:


//--------------------- .nv.info.vec_sub          --------------------------
	.section	.nv.info.vec_sub,"",@"SHT_CUDA_INFO"
	.sectionflags	@""
	.align	4


	//----- nvinfo : EIATTR_CUDA_API_VERSION
	.align		4
        /*0000*/ 	.byte	0x04, 0x37
        /*0002*/ 	.short	(.L_1823 - .L_1822)
.L_1822:
        /*0004*/ 	.word	0x00000082


	//----- nvinfo : EIATTR_KPARAM_INFO
	.align		4
.L_1823:
        /*0008*/ 	.byte	0x04, 0x17
        /*000a*/ 	.short	(.L_1825 - .L_1824)
.L_1824:
        /*000c*/ 	.word	0x00000000
        /*0010*/ 	.short	0x0003
        /*0012*/ 	.short	0x0018
        /*0014*/ 	.byte	0x00, 0xf5, 0x21, 0x00


	//----- nvinfo : EIATTR_KPARAM_INFO
	.align		4
.L_1825:
        /*0018*/ 	.byte	0x04, 0x17
        /*001a*/ 	.short	(.L_1827 - .L_1826)
.L_1826:
        /*001c*/ 	.word	0x00000000
        /*0020*/ 	.short	0x0002
        /*0022*/ 	.short	0x0010
        /*0024*/ 	.byte	0x00, 0xf5, 0x21, 0x00


	//----- nvinfo : EIATTR_KPARAM_INFO
	.align		4
.L_1827:
        /*0028*/ 	.byte	0x04, 0x17
        /*002a*/ 	.short	(.L_1829 - .L_1828)
.L_1828:
        /*002c*/ 	.word	0x00000000
        /*0030*/ 	.short	0x0001
        /*0032*/ 	.short	0x0008
        /*0034*/ 	.byte	0x00, 0xf5, 0x21, 0x00


	//----- nvinfo : EIATTR_KPARAM_INFO
	.align		4
.L_1829:
        /*0038*/ 	.byte	0x04, 0x17
        /*003a*/ 	.short	(.L_1831 - .L_1830)
.L_1830:
        /*003c*/ 	.word	0x00000000
        /*0040*/ 	.short	0x0000
        /*0042*/ 	.short	0x0000
        /*0044*/ 	.byte	0x00, 0xf0, 0x21, 0x00


	//----- nvinfo : EIATTR_SPARSE_MMA_MASK
	.align		4
.L_1831:
        /*0048*/ 	.byte	0x03, 0x50
        /*004a*/ 	.short	0x0000


	//----- nvinfo : EIATTR_MAXREG_COUNT
	.align		4
        /*004c*/ 	.byte	0x03, 0x1b
        /*004e*/ 	.short	0x00ff


	//----- nvinfo : EIATTR_MERCURY_ISA_VERSION
	.align		4
        /*0050*/ 	.byte	0x03, 0x5f
        /*0052*/ 	.short	0x0101


	//----- nvinfo : EIATTR_VRC_CTA_INIT_COUNT
	.align		4
        /*0054*/ 	.byte	0x02, 0x4a
	.zero		1
	.zero		1


	//----- nvinfo : EIATTR_EXIT_INSTR_OFFSETS
	.align		4
        /*0058*/ 	.byte	0x04, 0x1c
        /*005a*/ 	.short	(.L_1833 - .L_1832)


	//   ....[0]....
.L_1832:
        /*005c*/ 	.word	0x00000090


	//   ....[1]....
        /*0060*/ 	.word	0x00000190


	//----- nvinfo : EIATTR_CBANK_PARAM_SIZE
	.align		4
.L_1833:
        /*0064*/ 	.byte	0x03, 0x19
        /*0066*/ 	.short	0x0020


	//----- nvinfo : EIATTR_PARAM_CBANK
	.align		4
        /*0068*/ 	.byte	0x04, 0x0a
        /*006a*/ 	.short	(.L_1835 - .L_1834)
	.align		4
.L_1834:
        /*006c*/ 	.word	index@(.nv.constant0.vec_sub)
        /*0070*/ 	.short	0x0380
        /*0072*/ 	.short	0x0020


	//----- nvinfo : EIATTR_SW_WAR
	.align		4
.L_1835:
        /*0074*/ 	.byte	0x04, 0x36
        /*0076*/ 	.short	(.L_1837 - .L_1836)
.L_1836:
        /*0078*/ 	.word	0x00000008
.L_1837:


//--------------------- .nv.info.vec_add          --------------------------
	.section	.nv.info.vec_add,"",@"SHT_CUDA_INFO"
	.sectionflags	@""
	.align	4


	//----- nvinfo : EIATTR_CUDA_API_VERSION
	.align		4
        /*0000*/ 	.byte	0x04, 0x37
        /*0002*/ 	.short	(.L_1839 - .L_1838)
.L_1838:
        /*0004*/ 	.word	0x00000082


	//----- nvinfo : EIATTR_KPARAM_INFO
	.align		4
.L_1839:
        /*0008*/ 	.byte	0x04, 0x17
        /*000a*/ 	.short	(.L_1841 - .L_1840)
.L_1840:
        /*000c*/ 	.word	0x00000000
        /*0010*/ 	.short	0x0003
        /*0012*/ 	.short	0x0018
        /*0014*/ 	.byte	0x00, 0xf5, 0x21, 0x00


	//----- nvinfo : EIATTR_KPARAM_INFO
	.align		4
.L_1841:
        /*0018*/ 	.byte	0x04, 0x17
        /*001a*/ 	.short	(.L_1843 - .L_1842)
.L_1842:
        /*001c*/ 	.word	0x00000000
        /*0020*/ 	.short	0x0002
        /*0022*/ 	.short	0x0010
        /*0024*/ 	.byte	0x00, 0xf5, 0x21, 0x00


	//----- nvinfo : EIATTR_KPARAM_INFO
	.align		4
.L_1843:
        /*0028*/ 	.byte	0x04, 0x17
        /*002a*/ 	.short	(.L_1845 - .L_1844)
.L_1844:
        /*002c*/ 	.word	0x00000000
        /*0030*/ 	.short	0x0001
        /*0032*/ 	.short	0x0008
        /*0034*/ 	.byte	0x00, 0xf5, 0x21, 0x00


	//----- nvinfo : EIATTR_KPARAM_INFO
	.align		4
.L_1845:
        /*0038*/ 	.byte	0x04, 0x17
        /*003a*/ 	.short	(.L_1847 - .L_1846)
.L_1846:
        /*003c*/ 	.word	0x00000000
        /*0040*/ 	.short	0x0000
        /*0042*/ 	.short	0x0000
        /*0044*/ 	.byte	0x00, 0xf0, 0x21, 0x00


	//----- nvinfo : EIATTR_SPARSE_MMA_MASK
	.align		4
.L_1847:
        /*0048*/ 	.byte	0x03, 0x50
        /*004a*/ 	.short	0x0000


	//----- nvinfo : EIATTR_MAXREG_COUNT
	.align		4
        /*004c*/ 	.byte	0x03, 0x1b
        /*004e*/ 	.short	0x00ff


	//----- nvinfo : EIATTR_MERCURY_ISA_VERSION
	.align		4
        /*0050*/ 	.byte	0x03, 0x5f
        /*0052*/ 	.short	0x0101


	//----- nvinfo : EIATTR_VRC_CTA_INIT_COUNT
	.align		4
        /*0054*/ 	.byte	0x02, 0x4a
	.zero		1
	.zero		1


	//----- nvinfo : EIATTR_EXIT_INSTR_OFFSETS
	.align		4
        /*0058*/ 	.byte	0x04, 0x1c
        /*005a*/ 	.short	(.L_1849 - .L_1848)


	//   ....[0]....
.L_1848:
        /*005c*/ 	.word	0x00000090


	//   ....[1]....
        /*0060*/ 	.word	0x00000190


	//----- nvinfo : EIATTR_CBANK_PARAM_SIZE
	.align		4
.L_1849:
        /*0064*/ 	.byte	0x03, 0x19
        /*0066*/ 	.short	0x0020


	//----- nvinfo : EIATTR_PARAM_CBANK
	.align		4
        /*0068*/ 	.byte	0x04, 0x0a
        /*006a*/ 	.short	(.L_1851 - .L_1850)
	.align		4
.L_1850:
        /*006c*/ 	.word	index@(.nv.constant0.vec_add)
        /*0070*/ 	.short	0x0380
        /*0072*/ 	.short	0x0020


	//----- nvinfo : EIATTR_SW_WAR
	.align		4
.L_1851:
        /*0074*/ 	.byte	0x04, 0x36
        /*0076*/ 	.short	(.L_1853 - .L_1852)
.L_1852:
        /*0078*/ 	.word	0x00000008
.L_1853:


//--------------------- .nv.info.vec_set          --------------------------
	.section	.nv.info.vec_set,"",@"SHT_CUDA_INFO"
	.sectionflags	@""
	.align	4


	//----- nvinfo : EIATTR_CUDA_API_VERSION
	.align		4
        /*0000*/ 	.byte	0x04, 0x37
        /*0002*/ 	.short	(.L_1855 - .L_1854)
.L_1854:
        /*0004*/ 	.word	0x00000082


	//----- nvinfo : EIATTR_KPARAM_INFO
	.align		4
.L_1855:
        /*0008*/ 	.byte	0x04, 0x17
        /*000a*/ 	.short	(.L_1857 - .L_1856)
.L_1856:
        /*000c*/ 	.word	0x00000000
        /*0010*/ 	.short	0x0002
        /*0012*/ 	.short	0x0010
        /*0014*/ 	.byte	0x00, 0xf0, 0x21, 0x00


	//----- nvinfo : EIATTR_KPARAM_INFO
	.align		4
.L_1857:
        /*0018*/ 	.byte	0x04, 0x17
        /*001a*/ 	.short	(.L_1859 - .L_1858)
.L_1858:
        /*001c*/ 	.word	0x00000000
        /*0020*/ 	.short	0x0001
        /*0022*/ 	.short	0x0008
        /*0024*/ 	.byte	0x00, 0xf5, 0x21, 0x00


	//----- nvinfo : EIATTR_KPARAM_INFO
	.align		4
.L_1859:
        /*0028*/ 	.byte	0x04, 0x17
        /*002a*/ 	.short	(.L_1861 - .L_1860)
.L_1860:
        /*002c*/ 	.word	0x00000000
        /*0030*/ 	.short	0x0000
        /*0032*/ 	.short	0x0000
        /*0034*/ 	.byte	0x00, 0xf0, 0x21, 0x00


	//----- nvinfo : EIATTR_SPARSE_MMA_MASK
	.align		4
.L_1861:
        /*0038*/ 	.byte	0x03, 0x50
        /*003a*/ 	.short	0x0000


	//----- nvinfo : EIATTR_MAXREG_COUNT
	.align		4
        /*003c*/ 	.byte	0x03, 0x1b
        /*003e*/ 	.short	0x00ff


	//----- nvinfo : EIATTR_MERCURY_ISA_VERSION
	.align		4
        /*0040*/ 	.byte	0x03, 0x5f
        /*0042*/ 	.short	0x0101


	//----- nvinfo : EIATTR_VRC_CTA_INIT_COUNT
	.align		4
        /*0044*/ 	.byte	0x02, 0x4a
	.zero		1
	.zero		1


	//----- nvinfo : EIATTR_EXIT_INSTR_OFFSETS
	.align		4
        /*0048*/ 	.byte	0x04, 0x1c
        /*004a*/ 	.short	(.L_1863 - .L_1862)


	//   ....[0]....
.L_1862:
        /*004c*/ 	.word	0x00000090


	//   ....[1]....
        /*0050*/ 	.word	0x00000100


	//----- nvinfo : EIATTR_CBANK_PARAM_SIZE
	.align		4
.L_1863:
        /*0054*/ 	.byte	0x03, 0x19
        /*0056*/ 	.short	0x0018


	//----- nvinfo : EIATTR_PARAM_CBANK
	.align		4
        /*0058*/ 	.byte	0x04, 0x0a
        /*005a*/ 	.short	(.L_1865 - .L_1864)
	.align		4
.L_1864:
        /*005c*/ 	.word	index@(.nv.constant0.vec_set)
        /*0060*/ 	.short	0x0380
        /*0062*/ 	.short	0x0018


	//----- nvinfo : EIATTR_SW_WAR
	.align		4
.L_1865:
        /*0064*/ 	.byte	0x04, 0x36
        /*0066*/ 	.short	(.L_1867 - .L_1866)
.L_1866:
        /*0068*/ 	.word	0x00000008
.L_1867:


//--------------------- .nv.callgraph             --------------------------
	.section	.nv.callgraph,"",@"SHT_CUDA_CALLGRAPH"
	.align	4
	.sectionentsize	8
	.align		4
        /*0000*/ 	.word	0x00000000
	.align		4
        /*0004*/ 	.word	0xffffffff
	.align		4
        /*0008*/ 	.word	0x00000000
	.align		4
        /*000c*/ 	.word	0xfffffffe
	.align		4
        /*0010*/ 	.word	0x00000000
	.align		4
        /*0014*/ 	.word	0xfffffffd
	.align		4
        /*0018*/ 	.word	0x00000000
	.align		4
        /*001c*/ 	.word	0xfffffffc


//--------------------- .nv.constant4             --------------------------
	.section	.nv.constant4,"a",@progbits
	.align	8
	.align		8
.nv.constant4:
        /*0000*/ 	.dword	__cudart_i2opi_d
	.align		8
        /*0008*/ 	.dword	__cudart_sin_cos_coeffs


//--------------------- .text.vec_remainder       --------------------------
	.section	.text.vec_remainder,"ax",@progbits
	.align	128
        .global         vec_remainder
        .type           vec_remainder,@function
        .size           vec_remainder,(.L_x_591 - vec_remainder)
        .other          vec_remainder,@"STO_CUDA_ENTRY STV_DEFAULT"
vec_remainder:
.text.vec_remainder:
[----:B------:R-:W-:Y:S01]  /*0000*/  LDC R1, c[0x0][0x37c] ;  /* 0x0000df00ff017b82 */ /* 0x000fe20000000800 */
[----:B------:R-:W0:Y:S07]  /*0010*/  S2R R8, SR_TID.X ;  /* 0x0000000000087919 */ /* 0x000e2e0000002100 */
[----:B------:R-:W0:Y:S01]  /*0020*/  S2UR UR4, SR_CTAID.X ;  /* 0x00000000000479c3 */ /* 0x000e220000002500 */
[----:B------:R-:W1:Y:S07]  /*0030*/  LDCU.64 UR6, c[0x0][0x380] ;  /* 0x00007000ff0677ac */ /* 0x000e6e0008000a00 */
[----:B------:R-:W0:Y:S02]  /*0040*/  LDC R3, c[0x0][0x360] ;  /* 0x0000d800ff037b82 */ /* 0x000e240000000800 */
[----:B0-----:R-:W-:-:S05]  /*0050*/  IMAD R8, R3, UR4, R8 ;  /* 0x0000000403087c24 */ /* 0x001fca000f8e0208 */
[----:B-1----:R-:W-:Y:S02]  /*0060*/  ISETP.GE.U32.AND P0, PT, R8, UR6, PT ;  /* 0x0000000608007c0c */ /* 0x002fe4000bf06070 */
[----:B------:R-:W-:-:S04]  /*0070*/  SHF.R.S32.HI R3, RZ, 0x1f, R8 ;  /* 0x0000001fff037819 */ /* 0x000fc80000011408 */
[----:B------:R-:W-:-:S13]  /*0080*/  ISETP.GE.U32.AND.EX P0, PT, R3, UR7, PT, P0 ;  /* 0x0000000703007c0c */ /* 0x000fda000bf06100 */
[----:B------:R-:W-:Y:S05]  /*0090*/  @P0 EXIT ;  /* 0x000000000000094d */ /* 0x000fea0003800000 */
[----:B------:R-:W0:Y:S01]  /*00a0*/  LDCU.128 UR8, c[0x0][0x390] ;  /* 0x00007200ff0877ac */ /* 0x000e220008000c00 */
[C---:B------:R-:W-:Y:S01]  /*00b0*/  IMAD.SHL.U32 R0, R8.reuse, 0x8, RZ ;  /* 0x0000000808007824 */ /* 0x040fe200078e00ff */
[----:B------:R-:W-:Y:S01]  /*00c0*/  SHF.L.U64.HI R8, R8, 0x3, R3 ;  /* 0x0000000308087819 */ /* 0x000fe20000010203 */
[----:B------:R-:W1:Y:S03]  /*00d0*/  LDCU.64 UR4, c[0x0][0x358] ;  /* 0x00006b00ff0477ac */ /* 0x000e660008000a00 */
[C---:B0-----:R-:W-:Y:S02]  /*00e0*/  IADD3 R6, P0, PT, R0.reuse, UR8, RZ ;  /* 0x0000000800067c10 */ /* 0x041fe4000ff1e0ff */
[----:B------:R-:W-:Y:S02]  /*00f0*/  IADD3 R2, P1, PT, R0, UR10, RZ ;  /* 0x0000000a00027c10 */ /* 0x000fe4000ff3e0ff */
[----:B------:R-:W-:-:S02]  /*0100*/  IADD3.X R7, PT, PT, R8, UR9, RZ, P0, !PT ;  /* 0x0000000908077c10 */ /* 0x000fc400087fe4ff */
[----:B------:R-:W-:-:S04]  /*0110*/  IADD3.X R3, PT, PT, R8, UR11, RZ, P1, !PT ;  /* 0x0000000b08037c10 */ /* 0x000fc80008ffe4ff */
[----:B-1----:R-:W2:Y:S04]  /*0120*/  LDG.E.64 R6, desc[UR4][R6.64] ;  /* 0x0000000406067981 */ /* 0x002ea8000c1e1b00 */
[----:B------:R-:W3:Y:S01]  /*0130*/  LDG.E.64 R2, desc[UR4][R2.64] ;  /* 0x0000000402027981 */ /* 0x000ee2000c1e1b00 */
[----:B------:R-:W-:Y:S01]  /*0140*/  BSSY.RECONVERGENT B1, `(.L_x_0) ;  /* 0x000008c000017945 */ /* 0x000fe20003800200 */
[----:B--2---:R-:W-:Y:S01]  /*0150*/  LOP3.LUT R11, R7, 0x7fffffff, RZ, 0xc0, !PT ;  /* 0x7fffffff070b7812 */ /* 0x004fe200078ec0ff */
[----:B------:R-:W-:Y:S01]  /*0160*/  IMAD.MOV.U32 R10, RZ, RZ, R6 ;  /* 0x000000ffff0a7224 */ /* 0x000fe200078e0006 */
[----:B---3--:R-:W-:-:S04]  /*0170*/  LOP3.LUT R5, R3, 0x7fffffff, RZ, 0xc0, !PT ;  /* 0x7fffffff03057812 */ /* 0x008fc800078ec0ff */
[----:B------:R-:W-:-:S04]  /*0180*/  VIMNMX.U32 R4, PT, PT, R11, R5, !PT ;  /* 0x000000050b047248 */ /* 0x000fc80007fe0000 */
[----:B------:R-:W-:Y:S01]  /*0190*/  ISETP.GE.U32.AND P0, PT, R4, 0x7ff00000, PT ;  /* 0x7ff000000400780c */ /* 0x000fe20003f06070 */
[----:B------:R-:W-:-:S12]  /*01a0*/  IMAD.MOV.U32 R4, RZ, RZ, R2 ;  /* 0x000000ffff047224 */ /* 0x000fd800078e0002 */
[----:B------:R-:W-:Y:S05]  /*01b0*/  @!P0 BRA `(.L_x_1) ;  /* 0x00000000001c8947 */ /* 0x000fea0003800000 */
[----:B------:R-:W-:-:S06]  /*01c0*/  DSETP.NAN.AND P0, PT, R4, R4, PT ;  /* 0x000000040400722a */ /* 0x000fcc0003f08000 */
[----:B------:R-:W-:-:S14]  /*01d0*/  DSETP.NUM.AND P0, PT, R10, R10, !P0 ;  /* 0x0000000a0a00722a */ /* 0x000fdc0004707000 */
[----:B------:R-:W-:Y:S02]  /*01e0*/  @P0 DSETP.NEU.AND P1, PT, R10, +INF , PT ;  /* 0x7ff000000a00042a */ /* 0x000fe40003f2d000 */
[----:B------:R-:W-:-:S06]  /*01f0*/  @!P0 DADD R2, R6, R2 ;  /* 0x0000000006028229 */ /* 0x000fcc0000000002 */
[----:B------:R-:W-:Y:S02]  /*0200*/  @P0 FSEL R2, R6, RZ, P1 ;  /* 0x000000ff06020208 */ /* 0x000fe40000800000 */
[----:B------:R-:W-:Y:S01]  /*0210*/  @P0 FSEL R3, R7, -QNAN , P1 ;  /* 0xfff8000007030808 */ /* 0x000fe20000800000 */
[----:B------:R-:W-:Y:S06]  /*0220*/  BRA `(.L_x_2) ;  /* 0x0000000400f47947 */ /* 0x000fec0003800000 */
.L_x_1:
[----:B------:R-:W-:Y:S01]  /*0230*/  DSETP.NEU.AND P0, PT, R4, RZ, PT ;  /* 0x000000ff0400722a */ /* 0x000fe20003f0d000 */
[----:B------:R-:W-:Y:S02]  /*0240*/  IMAD.MOV.U32 R2, RZ, RZ, 0x0 ;  /* 0x00000000ff027424 */ /* 0x000fe400078e00ff */
[----:B------:R-:W-:-:S11]  /*0250*/  IMAD.MOV.U32 R3, RZ, RZ, -0x80000 ;  /* 0xfff80000ff037424 */ /* 0x000fd600078e00ff */
[----:B------:R-:W-:Y:S05]  /*0260*/  @!P0 BRA `(.L_x_2) ;  /* 0x0000000400e48947 */ /* 0x000fea0003800000 */
[----:B------:R-:W-:Y:S01]  /*0270*/  DSETP.GE.AND P1, PT, R10, R4, PT ;  /* 0x000000040a00722a */ /* 0x000fe20003f26000 */
[----:B------:R-:W-:Y:S01]  /*0280*/  BSSY.RECONVERGENT B0, `(.L_x_3) ;  /* 0x000006c000007945 */ /* 0x000fe20003800200 */
[----:B------:R-:W-:-:S12]  /*0290*/  PLOP3.LUT P0, PT, PT, PT, PT, 0x80, 0x8 ;  /* 0x000000000008781c */ /* 0x000fd80003f0f070 */
[----:B------:R-:W-:Y:S05]  /*02a0*/  @!P1 BRA `(.L_x_4) ;  /* 0x0000000400a49947 */ /* 0x000fea0003800000 */
[----:B------:R-:W-:Y:S01]  /*02b0*/  ISETP.GT.U32.AND P0, PT, R11, 0xfffff, PT ;  /* 0x000fffff0b00780c */ /* 0x000fe20003f04070 */
[----:B------:R-:W-:Y:S01]  /*02c0*/  IMAD.MOV.U32 R2, RZ, RZ, R4 ;  /* 0x000000ffff027224 */ /* 0x000fe200078e0004 */
[----:B------:R-:W-:Y:S01]  /*02d0*/  ISETP.GT.U32.AND P1, PT, R5, 0xfffff, PT ;  /* 0x000fffff0500780c */ /* 0x000fe20003f24070 */
[----:B------:R-:W-:Y:S01]  /*02e0*/  IMAD.MOV.U32 R3, RZ, RZ, R5 ;  /* 0x000000ffff037224 */ /* 0x000fe200078e0005 */
[----:B------:R-:W-:Y:S01]  /*02f0*/  SHF.R.U32.HI R12, RZ, 0x14, R11 ;  /* 0x00000014ff0c7819 */ /* 0x000fe2000001160b */
[----:B------:R-:W-:Y:S01]  /*0300*/  BSSY.RECONVERGENT B2, `(.L_x_5) ;  /* 0x0000024000027945 */ /* 0x000fe20003800200 */
[----:B------:R-:W-:-:S07]  /*0310*/  SHF.R.U32.HI R9, RZ, 0x14, R5 ;  /* 0x00000014ff097819 */ /* 0x000fce0000011605 */
[----:B------:R-:W-:Y:S02]  /*0320*/  @!P0 DMUL R10, R10, 1.80143985094819840000e+16 ;  /* 0x435000000a0a8828 */ /* 0x000fe40000000000 */
[----:B------:R-:W-:-:S08]  /*0330*/  @!P1 DMUL R2, R4, 1.80143985094819840000e+16 ;  /* 0x4350000004029828 */ /* 0x000fd00000000000 */
[----:B------:R-:W-:Y:S01]  /*0340*/  @!P0 LEA.HI R13, R11, R12, RZ, 0xc ;  /* 0x0000000c0b0d8211 */ /* 0x000fe200078f60ff */
[----:B------:R-:W-:Y:S01]  /*0350*/  IMAD.MOV.U32 R15, RZ, RZ, R10 ;  /* 0x000000ffff0f7224 */ /* 0x000fe200078e000a */
[----:B------:R-:W-:Y:S02]  /*0360*/  @!P1 LEA.HI R14, R3, R9, RZ, 0xc ;  /* 0x00000009030e9211 */ /* 0x000fe400078f60ff */
[----:B------:R-:W-:Y:S01]  /*0370*/  LOP3.LUT R18, R11, 0xfffff, RZ, 0xc0, !PT ;  /* 0x000fffff0b127812 */ /* 0x000fe200078ec0ff */
[----:B------:R-:W-:Y:S01]  /*0380*/  @!P0 VIADD R12, R13, 0xffffffca ;  /* 0xffffffca0d0c8836 */ /* 0x000fe20000000000 */
[----:B------:R-:W-:Y:S01]  /*0390*/  LOP3.LUT R11, R3, 0xfffff, RZ, 0xc0, !PT ;  /* 0x000fffff030b7812 */ /* 0x000fe200078ec0ff */
[----:B------:R-:W-:Y:S01]  /*03a0*/  @!P1 VIADD R9, R14, 0xffffffca ;  /* 0xffffffca0e099836 */ /* 0x000fe20000000000 */
[----:B------:R-:W-:Y:S02]  /*03b0*/  LOP3.LUT R18, R18, 0x100000, RZ, 0xfc, !PT ;  /* 0x0010000012127812 */ /* 0x000fe400078efcff */
[----:B------:R-:W-:Y:S01]  /*03c0*/  LOP3.LUT R11, R11, 0x100000, RZ, 0xfc, !PT ;  /* 0x001000000b0b7812 */ /* 0x000fe200078efcff */
[----:B------:R-:W-:-:S05]  /*03d0*/  IMAD.IADD R13, R12, 0x1, -R9 ;  /* 0x000000010c0d7824 */ /* 0x000fca00078e0a09 */
[----:B------:R-:W-:-:S04]  /*03e0*/  VIMNMX R14, PT, PT, RZ, R13, PT ;  /* 0x0000000dff0e7248 */ /* 0x000fc80003fe0100 */
[----:B------:R-:W-:-:S05]  /*03f0*/  IADD3 R12, PT, PT, R12, -R9, -R14 ;  /* 0x800000090c0c7210 */ /* 0x000fca0007ffe80e */
[----:B------:R-:W-:-:S05]  /*0400*/  VIADD R12, R12, 0x1 ;  /* 0x000000010c0c7836 */ /* 0x000fca0000000000 */
[----:B------:R-:W-:Y:S01]  /*0410*/  LOP3.LUT P0, R16, R12, 0x3, RZ, 0xc0, !PT ;  /* 0x000000030c107812 */ /* 0x000fe2000780c0ff */
[----:B------:R-:W-:-:S12]  /*0420*/  IMAD.MOV.U32 R12, RZ, RZ, R13 ;  /* 0x000000ffff0c7224 */ /* 0x000fd800078e000d */
[----:B------:R-:W-:Y:S05]  /*0430*/  @!P0 BRA `(.L_x_6) ;  /* 0x0000000000408947 */ /* 0x000fea0003800000 */
[----:B------:R-:W-:Y:S01]  /*0440*/  BSSY.RECONVERGENT B3, `(.L_x_7) ;  /* 0x000000e000037945 */ /* 0x000fe20003800200 */
[----:B------:R-:W-:Y:S02]  /*0450*/  IMAD.MOV R10, RZ, RZ, -R16 ;  /* 0x000000ffff0a7224 */ /* 0x000fe400078e0a10 */
[----:B------:R-:W-:-:S07]  /*0460*/  IMAD.MOV.U32 R12, RZ, RZ, R13 ;  /* 0x000000ffff0c7224 */ /* 0x000fce00078e000d */
.L_x_8:
[----:B------:R-:W-:Y:S01]  /*0470*/  VIADD R10, R10, 0x1 ;  /* 0x000000010a0a7836 */ /* 0x000fe20000000000 */
[----:B------:R-:W-:Y:S01]  /*0480*/  IADD3 R16, P0, PT, -R2, R15, RZ ;  /* 0x0000000f02107210 */ /* 0x000fe20007f1e1ff */
[----:B------:R-:W-:-:S03]  /*0490*/  VIADD R12, R12, 0xffffffff ;  /* 0xffffffff0c0c7836 */ /* 0x000fc60000000000 */
[----:B------:R-:W-:Y:S01]  /*04a0*/  ISETP.NE.AND P1, PT, R10, RZ, PT ;  /* 0x000000ff0a00720c */ /* 0x000fe20003f25270 */
[----:B------:R-:W-:-:S05]  /*04b0*/  IMAD.X R19, R18, 0x1, ~R11, P0 ;  /* 0x0000000112137824 */ /* 0x000fca00000e0e0b */
[----:B------:R-:W-:-:S04]  /*04c0*/  ISETP.GE.AND P0, PT, R19, RZ, PT ;  /* 0x000000ff1300720c */ /* 0x000fc80003f06270 */
[----:B------:R-:W-:Y:S02]  /*04d0*/  SEL R16, R15, R16, !P0 ;  /* 0x000000100f107207 */ /* 0x000fe40004000000 */
[----:B------:R-:W-:-:S03]  /*04e0*/  SEL R17, R18, R19, !P0 ;  /* 0x0000001312117207 */ /* 0x000fc60004000000 */
[C---:B------:R-:W-:Y:S01]  /*04f0*/  IMAD.SHL.U32 R15, R16.reuse, 0x2, RZ ;  /* 0x00000002100f7824 */ /* 0x040fe200078e00ff */
[----:B------:R-:W-:Y:S01]  /*0500*/  SHF.L.U64.HI R18, R16, 0x1, R17 ;  /* 0x0000000110127819 */ /* 0x000fe20000010211 */
[----:B------:R-:W-:Y:S06]  /*0510*/  @P1 BRA `(.L_x_8) ;  /* 0xfffffffc00d41947 */ /* 0x000fec000383ffff */
[----:B------:R-:W-:Y:S05]  /*0520*/  BSYNC.RECONVERGENT B3 ;  /* 0x0000000000037941 */ /* 0x000fea0003800200 */
.L_x_7:
[----:B------:R-:W-:-:S07]  /*0530*/  IMAD.MOV.U32 R10, RZ, RZ, R19 ;  /* 0x000000ffff0a7224 */ /* 0x000fce00078e0013 */
.L_x_6:
[----:B------:R-:W-:Y:S05]  /*0540*/  BSYNC.RECONVERGENT B2 ;  /* 0x0000000000027941 */ /* 0x000fea0003800200 */
.L_x_5:
[----:B------:R-:W-:Y:S01]  /*0550*/  IMAD.IADD R14, R13, 0x1, -R14 ;  /* 0x000000010d0e7824 */ /* 0x000fe200078e0a0e */
[----:B------:R-:W-:Y:S04]  /*0560*/  BSSY.RECONVERGENT B2, `(.L_x_9) ;  /* 0x0000025000027945 */ /* 0x000fe80003800200 */
[----:B------:R-:W-:-:S13]  /*0570*/  ISETP.GE.U32.AND P0, PT, R14, 0x3, PT ;  /* 0x000000030e00780c */ /* 0x000fda0003f06070 */
[----:B------:R-:W-:Y:S05]  /*0580*/  @!P0 BRA `(.L_x_10) ;  /* 0x0000000000888947 */ /* 0x000fea0003800000 */
[----:B------:R-:W-:Y:S01]  /*0590*/  BSSY.RECONVERGENT B3, `(.L_x_11) ;  /* 0x0000020000037945 */ /* 0x000fe20003800200 */
.L_x_12:
[----:B------:R-:W-:Y:S02]  /*05a0*/  IADD3 R10, P0, PT, -R2, R15, RZ ;  /* 0x0000000f020a7210 */ /* 0x000fe40007f1e1ff */
[C---:B------:R-:W-:Y:S01]  /*05b0*/  ISETP.GT.AND P1, PT, R12.reuse, 0x3, PT ;  /* 0x000000030c00780c */ /* 0x040fe20003f24270 */
[----:B------:R-:W-:Y:S02]  /*05c0*/  VIADD R12, R12, 0xfffffffc ;  /* 0xfffffffc0c0c7836 */ /* 0x000fe40000000000 */
[----:B------:R-:W-:-:S05]  /*05d0*/  IMAD.X R13, R18, 0x1, ~R11, P0 ;  /* 0x00000001120d7824 */ /* 0x000fca00000e0e0b */
[----:B------:R-:W-:-:S04]  /*05e0*/  ISETP.GE.AND P0, PT, R13, RZ, PT ;  /* 0x000000ff0d00720c */ /* 0x000fc80003f06270 */
[----:B------:R-:W-:Y:S02]  /*05f0*/  SEL R10, R15, R10, !P0 ;  /* 0x0000000a0f0a7207 */ /* 0x000fe40004000000 */
[----:B------:R-:W-:-:S03]  /*0600*/  SEL R13, R18, R13, !P0 ;  /* 0x0000000d120d7207 */ /* 0x000fc60004000000 */
[C---:B------:R-:W-:Y:S01]  /*0610*/  IMAD.SHL.U32 R17, R10.reuse, 0x2, RZ ;  /* 0x000000020a117824 */ /* 0x040fe200078e00ff */
[----:B------:R-:W-:-:S04]  /*0620*/  SHF.L.U64.HI R14, R10, 0x1, R13 ;  /* 0x000000010a0e7819 */ /* 0x000fc8000001020d */
[----:B------:R-:W-:-:S05]  /*0630*/  IADD3 R10, P0, PT, -R2, R17, RZ ;  /* 0x00000011020a7210 */ /* 0x000fca0007f1e1ff */
        /* <DEDUP_REMOVED lines=22> */
.L_x_11:
[----:B------:R-:W-:-:S07]  /*07a0*/  IMAD.MOV.U32 R17, RZ, RZ, R13 ;  /* 0x000000ffff117224 */ /* 0x000fce00078e000d */
.L_x_10:
[----:B------:R-:W-:Y:S05]  /*07b0*/  BSYNC.RECONVERGENT B2 ;  /* 0x0000000000027941 */ /* 0x000fea0003800200 */
.L_x_9:
[----:B------:R-:W-:Y:S01]  /*07c0*/  LOP3.LUT R17, R17, 0x7fffffff, RZ, 0xc0, !PT ;  /* 0x7fffffff11117812 */ /* 0x000fe200078ec0ff */
[----:B------:R-:W-:Y:S01]  /*07d0*/  BSSY.RECONVERGENT B2, `(.L_x_13) ;  /* 0x0000013000027945 */ /* 0x000fe20003800200 */
[----:B------:R-:W-:Y:S01]  /*07e0*/  ISETP.NE.U32.AND P0, PT, R16, RZ, PT ;  /* 0x000000ff1000720c */ /* 0x000fe20003f05070 */
[----:B------:R-:W-:Y:S02]  /*07f0*/  IMAD.MOV.U32 R12, RZ, RZ, RZ ;  /* 0x000000ffff0c7224 */ /* 0x000fe400078e00ff */
[----:B------:R-:W-:Y:S01]  /*0800*/  IMAD.MOV.U32 R11, RZ, RZ, RZ ;  /* 0x000000ffff0b7224 */ /* 0x000fe200078e00ff */
[----:B------:R-:W-:-:S13]  /*0810*/  ISETP.NE.AND.EX P0, PT, R17, RZ, PT, P0 ;  /* 0x000000ff1100720c */ /* 0x000fda0003f05300 */
[----:B------:R-:W-:Y:S05]  /*0820*/  @!P0 BRA `(.L_x_14) ;  /* 0x0000000000348947 */ /* 0x000fea0003800000 */
[----:B------:R-:W-:-:S10]  /*0830*/  DMUL R2, R16, 1.80143985094819840000e+16 ;  /* 0x4350000010027828 */ /* 0x000fd40000000000 */
[----:B------:R-:W-:-:S04]  /*0840*/  SHF.R.U32.HI R2, RZ, 0x14, R3 ;  /* 0x00000014ff027819 */ /* 0x000fc80000011603 */
[----:B------:R-:W-:-:S04]  /*0850*/  IADD3 R3, PT, PT, -R2, 0x37, RZ ;  /* 0x0000003702037810 */ /* 0x000fc80007ffe1ff */
[CC--:B------:R-:W-:Y:S01]  /*0860*/  SHF.L.U64.HI R13, R16.reuse, R3.reuse, R17 ;  /* 0x00000003100d7219 */ /* 0x0c0fe20000010211 */
[----:B------:R-:W-:Y:S01]  /*0870*/  IMAD.IADD R9, R9, 0x1, -R3 ;  /* 0x0000000109097824 */ /* 0x000fe200078e0a03 */
[----:B------:R-:W-:-:S04]  /*0880*/  SHF.L.U32 R3, R16, R3, RZ ;  /* 0x0000000310037219 */ /* 0x000fc800000006ff */
[----:B------:R-:W-:-:S13]  /*0890*/  ISETP.GT.AND P0, PT, R9, RZ, PT ;  /* 0x000000ff0900720c */ /* 0x000fda0003f04270 */
[----:B------:R-:W-:-:S04]  /*08a0*/  @!P0 IADD3 R2, PT, PT, -R9, 0x1, RZ ;  /* 0x0000000109028810 */ /* 0x000fc80007ffe1ff */
[-CC-:B------:R-:W-:Y:S02]  /*08b0*/  @!P0 SHF.R.U64 R12, R3, R2.reuse, R13.reuse ;  /* 0x00000002030c8219 */ /* 0x180fe4000000120d */
[----:B------:R-:W-:Y:S01]  /*08c0*/  @P0 IADD3 R12, P1, PT, RZ, R3, RZ ;  /* 0x00000003ff0c0210 */ /* 0x000fe20007f3e0ff */
[----:B------:R-:W-:Y:S01]  /*08d0*/  @P0 VIADD R3, R9, 0xffffffff ;  /* 0xffffffff09030836 */ /* 0x000fe20000000000 */
[----:B------:R-:W-:-:S03]  /*08e0*/  @!P0 SHF.R.U32.HI R11, RZ, R2, R13 ;  /* 0x00000002ff0b8219 */ /* 0x000fc6000001160d */
[----:B------:R-:W-:-:S08]  /*08f0*/  @P0 IMAD.U32.X R11, R3, 0x100000, R13, P1 ;  /* 0x00100000030b0824 */ /* 0x000fd000008e040d */
.L_x_14:
[----:B------:R-:W-:Y:S05]  /*0900*/  BSYNC.RECONVERGENT B2 ;  /* 0x0000000000027941 */ /* 0x000fea0003800200 */
.L_x_13:
[----:B------:R-:W-:-:S04]  /*0910*/  SHF.R.U32.HI R10, RZ, 0x1f, R10 ;  /* 0x0000001fff0a7819 */ /* 0x000fc8000001160a */
[----:B------:R-:W-:Y:S01]  /*0920*/  ISETP.EQ.U32.AND P0, PT, R10, 0x1, PT ;  /* 0x000000010a00780c */ /* 0x000fe20003f02070 */
[----:B------:R-:W-:-:S12]  /*0930*/  IMAD.MOV.U32 R10, RZ, RZ, R12 ;  /* 0x000000ffff0a7224 */ /* 0x000fd800078e000c */
.L_x_4:
[----:B------:R-:W-:Y:S05]  /*0940*/  BSYNC.RECONVERGENT B0 ;  /* 0x0000000000007941 */ /* 0x000fea0003800200 */
.L_x_3:
[--C-:B------:R-:W-:Y:S02]  /*0950*/  DADD R2, R10, R10.reuse ;  /* 0x000000000a027229 */ /* 0x100fe4000000000a */
[----:B------:R-:W-:-:S06]  /*0960*/  DADD R12, -R4, R10 ;  /* 0x00000000040c7229 */ /* 0x000fcc000000010a */
[C-C-:B------:R-:W-:Y:S02]  /*0970*/  DSETP.NEU.AND P1, PT, R2.reuse, R4.reuse, PT ;  /* 0x000000040200722a */ /* 0x140fe40003f2d000 */
[----:B------:R-:W-:Y:S02]  /*0980*/  DSETP.GT.AND P2, PT, R2, R4, PT ;  /* 0x000000040200722a */ /* 0x000fe40003f44000 */
[C---:B------:R-:W-:Y:S02]  /*0990*/  FSEL R9, R11.reuse, R13, P0 ;  /* 0x0000000d0b097208 */ /* 0x040fe40000000000 */
[C---:B------:R-:W-:Y:S02]  /*09a0*/  FSEL R5, R10.reuse, R12, P0 ;  /* 0x0000000c0a057208 */ /* 0x040fe40000000000 */
[----:B------:R-:W-:Y:S02]  /*09b0*/  FSEL R3, R11, R9, P1 ;  /* 0x000000090b037208 */ /* 0x000fe40000800000 */
[----:B------:R-:W-:-:S02]  /*09c0*/  FSEL R11, R10, R5, P1 ;  /* 0x000000050a0b7208 */ /* 0x000fc40000800000 */
[----:B------:R-:W-:Y:S02]  /*09d0*/  FSEL R3, R3, R13, !P2 ;  /* 0x0000000d03037208 */ /* 0x000fe40005000000 */
[----:B------:R-:W-:Y:S02]  /*09e0*/  FSEL R2, R11, R12, !P2 ;  /* 0x0000000c0b027208 */ /* 0x000fe40005000000 */
[----:B------:R-:W-:-:S07]  /*09f0*/  LOP3.LUT R3, R3, 0x80000000, R7, 0x78, !PT ;  /* 0x8000000003037812 */ /* 0x000fce00078e7807 */
.L_x_2:
[----:B------:R-:W-:Y:S05]  /*0a00*/  BSYNC.RECONVERGENT B1 ;  /* 0x0000000000017941 */ /* 0x000fea0003800200 */
.L_x_0:
[----:B------:R-:W0:Y:S02]  /*0a10*/  LDCU.64 UR6, c[0x0][0x388] ;  /* 0x00007100ff0677ac */ /* 0x000e240008000a00 */
[----:B0-----:R-:W-:-:S04]  /*0a20*/  IADD3 R4, P0, PT, R0, UR6, RZ ;  /* 0x0000000600047c10 */ /* 0x001fc8000ff1e0ff */
[----:B------:R-:W-:-:S05]  /*0a30*/  IADD3.X R5, PT, PT, R8, UR7, RZ, P0, !PT ;  /* 0x0000000708057c10 */ /* 0x000fca00087fe4ff */
[----:B------:R-:W-:Y:S01]  /*0a40*/  STG.E.64 desc[UR4][R4.64], R2 ;  /* 0x0000000204007986 */ /* 0x000fe2000c101b04 */
[----:B------:R-:W-:Y:S05]  /*0a50*/  EXIT ;  /* 0x000000000000794d */ /* 0x000fea0003800000 */
.L_x_15:
[----:B------:R-:W-:-:S00]  /*0a60*/  BRA `(.L_x_15) ;  /* 0xfffffffc00fc7947 */ /* 0x000fc0000383ffff */
[----:B------:R-:W-:-:S00]  /*0a70*/  NOP ;  /* 0x0000000000007918 */ /* 0x000fc00000000000 */
        /* <DEDUP_REMOVED lines=8> */
.L_x_591:


//--------------------- .text.vec_pow             --------------------------
	.section	.text.vec_pow,"ax",@progbits
	.align	128
        .global         vec_pow
        .type           vec_pow,@function
        .size           vec_pow,(.L_x_555 - vec_pow)
        .other          vec_pow,@"STO_CUDA_ENTRY STV_DEFAULT"
vec_pow:
.text.vec_pow:
        /* <DEDUP_REMOVED lines=14> */
[----:B0-----:R-:W-:-:S04]  /*00e0*/  IADD3 R4, P0, PT, R2, UR10, RZ ;  /* 0x0000000a02047c10 */ /* 0x001fc8000ff1e0ff */
[----:B------:R-:W-:-:S06]  /*00f0*/  IADD3.X R5, PT, PT, R3, UR11, RZ, P0, !PT ;  /* 0x0000000b03057c10 */ /* 0x000fcc00087fe4ff */
[----:B-1----:R-:W2:Y:S01]  /*0100*/  LDG.E.64 R4, desc[UR4][R4.64] ;  /* 0x0000000404047981 */ /* 0x002ea2000c1e1b00 */
[----:B------:R-:W-:-:S04]  /*0110*/  IADD3 R6, P0, PT, R2, UR8, RZ ;  /* 0x0000000802067c10 */ /* 0x000fc8000ff1e0ff */
[----:B------:R-:W-:-:S06]  /*0120*/  IADD3.X R7, PT, PT, R3, UR9, RZ, P0, !PT ;  /* 0x0000000903077c10 */ /* 0x000fcc00087fe4ff */
[----:B------:R-:W3:Y:S01]  /*0130*/  LDG.E.64 R6, desc[UR4][R6.64] ;  /* 0x0000000406067981 */ /* 0x000ee2000c1e1b00 */
[----:B------:R-:W-:Y:S01]  /*0140*/  BSSY.RECONVERGENT B0, `(.L_x_16) ;  /* 0x0000021000007945 */ /* 0x000fe20003800200 */
[----:B--2---:R-:W-:-:S04]  /*0150*/  SHF.R.U32.HI R0, RZ, 0x14, R5 ;  /* 0x00000014ff007819 */ /* 0x004fc80000011605 */
[----:B------:R-:W-:-:S05]  /*0160*/  LOP3.LUT R0, R0, 0x7ff, RZ, 0xc0, !PT ;  /* 0x000007ff00007812 */ /* 0x000fca00078ec0ff */
[----:B------:R-:W-:Y:S01]  /*0170*/  VIADD R9, R0, 0xfffffc0c ;  /* 0xfffffc0c00097836 */ /* 0x000fe20000000000 */
[----:B---3--:R-:W-:-:S04]  /*0180*/  DSETP.NEU.AND P2, PT, R6, RZ, PT ;  /* 0x000000ff0600722a */ /* 0x008fc80003f4d000 */
[CC--:B------:R-:W-:Y:S02]  /*0190*/  SHF.L.U32 R0, R4.reuse, R9.reuse, RZ ;  /* 0x0000000904007219 */ /* 0x0c0fe400000006ff */
[----:B------:R-:W-:Y:S02]  /*01a0*/  SHF.L.U64.HI R9, R4, R9, R5 ;  /* 0x0000000904097219 */ /* 0x000fe40000010205 */
[----:B------:R-:W-:Y:S02]  /*01b0*/  ISETP.NE.U32.AND P0, PT, R0, RZ, PT ;  /* 0x000000ff0000720c */ /* 0x000fe40003f05070 */
[----:B------:R-:W-:Y:S02]  /*01c0*/  ISETP.GE.OR P3, PT, R5, RZ, P2 ;  /* 0x000000ff0500720c */ /* 0x000fe40001766670 */
[----:B------:R-:W-:Y:S02]  /*01d0*/  ISETP.NE.AND.EX P0, PT, R9, -0x80000000, PT, P0 ;  /* 0x800000000900780c */ /* 0x000fe40003f05300 */
[----:B------:R-:W-:-:S02]  /*01e0*/  @!P2 IMAD.MOV.U32 R8, RZ, RZ, RZ ;  /* 0x000000ffff08a224 */ /* 0x000fc400078e00ff */
[----:B------:R-:W-:-:S09]  /*01f0*/  PLOP3.LUT P1, PT, P0, PT, PT, 0x8, 0x80 ;  /* 0x000000000080781c */ /* 0x000fd2000072e170 */
[----:B------:R-:W-:-:S06]  /*0200*/  @!P2 DSETP.NEU.AND P1, PT, |R4|, 0.5, !P0 ;  /* 0x3fe000000400a42a */ /* 0x000fcc000472d200 */
[----:B------:R-:W-:-:S04]  /*0210*/  @!P2 SEL R9, R7, RZ, P1 ;  /* 0x000000ff0709a207 */ /* 0x000fc80000800000 */
[----:B------:R-:W-:Y:S01]  /*0220*/  @!P3 LOP3.LUT R9, R9, 0x7ff00000, RZ, 0xfc, !PT ;  /* 0x7ff000000909b812 */ /* 0x000fe200078efcff */
[----:B------:R-:W-:Y:S06]  /*0230*/  @!P2 BRA `(.L_x_17) ;  /* 0x000000000044a947 */ /* 0x000fec0003800000 */
[----:B------:R-:W-:Y:S01]  /*0240*/  DADD R8, -RZ, |R6| ;  /* 0x00000000ff087229 */ /* 0x000fe20000000506 */
[----:B------:R-:W-:Y:S01]  /*0250*/  BSSY.RECONVERGENT B1, `(.L_x_18) ;  /* 0x0000003000017945 */ /* 0x000fe20003800200 */
[----:B------:R-:W-:-:S09]  /*0260*/  MOV R0, 0x280 ;  /* 0x0000028000007802 */ /* 0x000fd20000000f00 */
[----:B------:R-:W-:Y:S05]  /*0270*/  CALL.REL.NOINC `($vec_pow$__internal_accurate_pow) ;  /* 0x0000000000e07944 */ /* 0x000fea0003c00000 */
[----:B------:R-:W-:Y:S05]  /*0280*/  BSYNC.RECONVERGENT B1 ;  /* 0x0000000000017941 */ /* 0x000fea0003800200 */
.L_x_18:
[----:B------:R-:W-:Y:S01]  /*0290*/  IMAD.MOV.U32 R10, RZ, RZ, R13 ;  /* 0x000000ffff0a7224 */ /* 0x000fe200078e000d */
[----:B------:R-:W0:Y:S01]  /*02a0*/  FRND.F64.TRUNC R8, R4 ;  /* 0x0000000400087313 */ /* 0x000e22000030d800 */
[----:B------:R-:W-:Y:S01]  /*02b0*/  IMAD.MOV.U32 R11, RZ, RZ, R14 ;  /* 0x000000ffff0b7224 */ /* 0x000fe200078e000e */
[----:B------:R-:W-:-:S05]  /*02c0*/  ISETP.GE.AND P2, PT, R7, RZ, PT ;  /* 0x000000ff0700720c */ /* 0x000fca0003f46270 */
[----:B------:R-:W-:Y:S02]  /*02d0*/  DADD R10, -RZ, -R10 ;  /* 0x00000000ff0a7229 */ /* 0x000fe4000000090a */
[----:B0-----:R-:W-:-:S08]  /*02e0*/  DSETP.NEU.AND P0, PT, R4, R8, PT ;  /* 0x000000080400722a */ /* 0x001fd00003f0d000 */
[-C--:B------:R-:W-:Y:S02]  /*02f0*/  FSEL R0, R10, R13.reuse, P1 ;  /* 0x0000000d0a007208 */ /* 0x080fe40000800000 */
[-C--:B------:R-:W-:Y:S02]  /*0300*/  FSEL R11, R11, R14.reuse, P1 ;  /* 0x0000000e0b0b7208 */ /* 0x080fe40000800000 */
[----:B------:R-:W-:Y:S02]  /*0310*/  FSEL R8, R0, R13, !P2 ;  /* 0x0000000d00087208 */ /* 0x000fe40005000000 */
[----:B------:R-:W-:Y:S02]  /*0320*/  FSEL R9, R11, R14, !P2 ;  /* 0x0000000e0b097208 */ /* 0x000fe40005000000 */
[----:B------:R-:W-:Y:S02]  /*0330*/  @!P2 FSEL R8, R8, RZ, !P0 ;  /* 0x000000ff0808a208 */ /* 0x000fe40004000000 */
[----:B------:R-:W-:-:S07]  /*0340*/  @!P2 FSEL R9, R9, -QNAN , !P0 ;  /* 0xfff800000909a808 */ /* 0x000fce0004000000 */
.L_x_17:
[----:B------:R-:W-:Y:S05]  /*0350*/  BSYNC.RECONVERGENT B0 ;  /* 0x0000000000007941 */ /* 0x000fea0003800200 */
.L_x_16:
[----:B------:R-:W-:Y:S01]  /*0360*/  DADD R10, R6, R4 ;  /* 0x00000000060a7229 */ /* 0x000fe20000000004 */
[----:B------:R-:W-:Y:S09]  /*0370*/  BSSY.RECONVERGENT B0, `(.L_x_19) ;  /* 0x000001d000007945 */ /* 0x000ff20003800200 */
[----:B------:R-:W-:-:S04]  /*0380*/  LOP3.LUT R10, R11, 0x7ff00000, RZ, 0xc0, !PT ;  /* 0x7ff000000b0a7812 */ /* 0x000fc800078ec0ff */
[----:B------:R-:W-:-:S13]  /*0390*/  ISETP.NE.AND P0, PT, R10, 0x7ff00000, PT ;  /* 0x7ff000000a00780c */ /* 0x000fda0003f05270 */
[----:B------:R-:W-:Y:S05]  /*03a0*/  @P0 BRA `(.L_x_20) ;  /* 0x0000000000640947 */ /* 0x000fea0003800000 */
[----:B------:R-:W-:-:S06]  /*03b0*/  DSETP.NAN.AND P0, PT, R4, R4, PT ;  /* 0x000000040400722a */ /* 0x000fcc0003f08000 */
[----:B------:R-:W-:-:S14]  /*03c0*/  DSETP.NUM.AND P0, PT, R6, R6, !P0 ;  /* 0x000000060600722a */ /* 0x000fdc0004707000 */
[----:B------:R-:W-:Y:S01]  /*03d0*/  @!P0 DADD R8, R6, R4 ;  /* 0x0000000006088229 */ /* 0x000fe20000000004 */
[----:B------:R-:W-:Y:S10]  /*03e0*/  @!P0 BRA `(.L_x_20) ;  /* 0x0000000000548947 */ /* 0x000ff40003800000 */
[----:B------:R-:W-:-:S14]  /*03f0*/  DSETP.NEU.AND P0, PT, |R4|, +INF , PT ;  /* 0x7ff000000400742a */ /* 0x000fdc0003f0d200 */
[----:B------:R-:W-:Y:S05]  /*0400*/  @P0 BRA `(.L_x_21) ;  /* 0x0000000000200947 */ /* 0x000fea0003800000 */
[----:B------:R-:W-:Y:S01]  /*0410*/  ISETP.GE.AND P1, PT, R5, RZ, PT ;  /* 0x000000ff0500720c */ /* 0x000fe20003f26270 */
[----:B------:R-:W-:-:S06]  /*0420*/  DSETP.GT.AND P0, PT, |R6|, 1, PT ;  /* 0x3ff000000600742a */ /* 0x000fcc0003f04200 */
[----:B------:R-:W-:Y:S01]  /*0430*/  SEL R8, RZ, 0x7ff00000, !P0 ;  /* 0x7ff00000ff087807 */ /* 0x000fe20004000000 */
[----:B------:R-:W-:-:S05]  /*0440*/  DSETP.NEU.AND P0, PT, R6, -1, PT ;  /* 0xbff000000600742a */ /* 0x000fca0003f0d000 */
[----:B------:R-:W-:-:S04]  /*0450*/  @!P1 LOP3.LUT R8, R8, 0x7ff00000, RZ, 0x3c, !PT ;  /* 0x7ff0000008089812 */ /* 0x000fc800078e3cff */
[----:B------:R-:W-:Y:S01]  /*0460*/  SEL R9, R8, 0x3ff00000, P0 ;  /* 0x3ff0000008097807 */ /* 0x000fe20000000000 */
[----:B------:R-:W-:Y:S01]  /*0470*/  IMAD.MOV.U32 R8, RZ, RZ, RZ ;  /* 0x000000ffff087224 */ /* 0x000fe200078e00ff */
[----:B------:R-:W-:Y:S06]  /*0480*/  BRA `(.L_x_20) ;  /* 0x00000000002c7947 */ /* 0x000fec0003800000 */
.L_x_21:
[----:B------:R-:W-:-:S14]  /*0490*/  DSETP.NEU.AND P0, PT, |R6|, +INF , PT ;  /* 0x7ff000000600742a */ /* 0x000fdc0003f0d200 */
[----:B------:R-:W-:Y:S05]  /*04a0*/  @P0 BRA `(.L_x_20) ;  /* 0x0000000000240947 */ /* 0x000fea0003800000 */
[C---:B------:R-:W-:Y:S01]  /*04b0*/  ISETP.GE.AND P0, PT, R5.reuse, RZ, PT ;  /* 0x000000ff0500720c */ /* 0x040fe20003f06270 */
[----:B------:R-:W-:Y:S01]  /*04c0*/  IMAD.MOV.U32 R8, RZ, RZ, RZ ;  /* 0x000000ffff087224 */ /* 0x000fe200078e00ff */
[----:B------:R-:W-:Y:S02]  /*04d0*/  LOP3.LUT R0, R5, 0x7fffffff, RZ, 0xc0, !PT ;  /* 0x7fffffff05007812 */ /* 0x000fe400078ec0ff */
[----:B------:R-:W-:Y:S02]  /*04e0*/  SEL R9, RZ, 0x7ff00000, !P0 ;  /* 0x7ff00000ff097807 */ /* 0x000fe40004000000 */
[----:B------:R-:W-:Y:S02]  /*04f0*/  ISETP.GE.AND P2, PT, R7, RZ, PT ;  /* 0x000000ff0700720c */ /* 0x000fe40003f46270 */
[----:B------:R-:W-:Y:S01]  /*0500*/  ISETP.NE.AND P0, PT, R0, 0x3fe00000, PT ;  /* 0x3fe000000000780c */ /* 0x000fe20003f05270 */
[----:B------:R-:W-:-:S05]  /*0510*/  VIADD R0, R9, 0x80000000 ;  /* 0x8000000009007836 */ /* 0x000fca0000000000 */
[----:B------:R-:W-:-:S05]  /*0520*/  SEL R0, R0, R9, P0 ;  /* 0x0000000900007207 */ /* 0x000fca0000000000 */
[----:B------:R-:W-:-:S07]  /*0530*/  @!P2 SEL R9, R0, R9, P1 ;  /* 0x000000090009a207 */ /* 0x000fce0000800000 */
.L_x_20:
[----:B------:R-:W-:Y:S05]  /*0540*/  BSYNC.RECONVERGENT B0 ;  /* 0x0000000000007941 */ /* 0x000fea0003800200 */
.L_x_19:
[----:B------:R-:W0:Y:S01]  /*0550*/  LDCU.64 UR6, c[0x0][0x388] ;  /* 0x00007100ff0677ac */ /* 0x000e220008000a00 */
[----:B------:R-:W-:Y:S02]  /*0560*/  DSETP.NEU.AND P1, PT, R4, RZ, PT ;  /* 0x000000ff0400722a */ /* 0x000fe40003f2d000 */
[----:B------:R-:W-:Y:S01]  /*0570*/  DSETP.NEU.AND P0, PT, R6, 1, PT ;  /* 0x3ff000000600742a */ /* 0x000fe20003f0d000 */
[----:B0-----:R-:W-:-:S03]  /*0580*/  IADD3 R4, P2, PT, R2, UR6, RZ ;  /* 0x0000000602047c10 */ /* 0x001fc6000ff5e0ff */
[----:B------:R-:W-:Y:S02]  /*0590*/  FSEL R2, R8, RZ, P1 ;  /* 0x000000ff08027208 */ /* 0x000fe40000800000 */
[----:B------:R-:W-:Y:S02]  /*05a0*/  FSEL R8, R9, 1.875, P1 ;  /* 0x3ff0000009087808 */ /* 0x000fe40000800000 */
[----:B------:R-:W-:Y:S02]  /*05b0*/  IADD3.X R5, PT, PT, R3, UR7, RZ, P2, !PT ;  /* 0x0000000703057c10 */ /* 0x000fe400097fe4ff */
[----:B------:R-:W-:Y:S02]  /*05c0*/  FSEL R2, R2, RZ, P0 ;  /* 0x000000ff02027208 */ /* 0x000fe40000000000 */
[----:B------:R-:W-:-:S05]  /*05d0*/  FSEL R3, R8, 1.875, P0 ;  /* 0x3ff0000008037808 */ /* 0x000fca0000000000 */
[----:B------:R-:W-:Y:S01]  /*05e0*/  STG.E.64 desc[UR4][R4.64], R2 ;  /* 0x0000000204007986 */ /* 0x000fe2000c101b04 */
[----:B------:R-:W-:Y:S05]  /*05f0*/  EXIT ;  /* 0x000000000000794d */ /* 0x000fea0003800000 */
        .type           $vec_pow$__internal_accurate_pow,@function
        .size           $vec_pow$__internal_accurate_pow,(.L_x_555 - $vec_pow$__internal_accurate_pow)
$vec_pow$__internal_accurate_pow:
[----:B------:R-:W-:Y:S01]  /*0600*/  ISETP.GT.U32.AND P0, PT, R9, 0xfffff, PT ;  /* 0x000fffff0900780c */ /* 0x000fe20003f04070 */
[----:B------:R-:W-:Y:S01]  /*0610*/  IMAD.MOV.U32 R12, RZ, RZ, R9 ;  /* 0x000000ffff0c7224 */ /* 0x000fe200078e0009 */
[----:B------:R-:W-:Y:S01]  /*0620*/  UMOV UR6, 0x7d2cafe2 ;  /* 0x7d2cafe200067882 */ /* 0x000fe20000000000 */
[----:B------:R-:W-:Y:S01]  /*0630*/  IMAD.MOV.U32 R16, RZ, RZ, RZ ;  /* 0x000000ffff107224 */ /* 0x000fe200078e00ff */
[----:B------:R-:W-:Y:S01]  /*0640*/  UMOV UR7, 0x3eb0f5ff ;  /* 0x3eb0f5ff00077882 */ /* 0x000fe20000000000 */
[----:B------:R-:W-:Y:S01]  /*0650*/  IMAD.MOV.U32 R22, RZ, RZ, 0x41ad3b5a ;  /* 0x41ad3b5aff167424 */ /* 0x000fe200078e00ff */
[----:B------:R-:W-:Y:S01]  /*0660*/  UMOV UR8, 0x3b39803f ;  /* 0x3b39803f00087882 */ /* 0x000fe20000000000 */
[----:B------:R-:W-:Y:S01]  /*0670*/  IMAD.MOV.U32 R23, RZ, RZ, 0x3ed0f5d2 ;  /* 0x3ed0f5d2ff177424 */ /* 0x000fe200078e00ff */
[----:B------:R-:W-:-:S05]  /*0680*/  UMOV UR9, 0x3c7abc9e ;  /* 0x3c7abc9e00097882 */ /* 0x000fca0000000000 */
[----:B------:R-:W-:-:S10]  /*0690*/  @!P0 DMUL R10, R8, 1.80143985094819840000e+16 ;  /* 0x43500000080a8828 */ /* 0x000fd40000000000 */
[----:B------:R-:W-:Y:S02]  /*06a0*/  @!P0 IMAD.MOV.U32 R12, RZ, RZ, R11 ;  /* 0x000000ffff0c8224 */ /* 0x000fe400078e000b */
[----:B------:R-:W-:-:S03]  /*06b0*/  @!P0 IMAD.MOV.U32 R8, RZ, RZ, R10 ;  /* 0x000000ffff088224 */ /* 0x000fc600078e000a */
[----:B------:R-:W-:Y:S01]  /*06c0*/  LOP3.LUT R12, R12, 0x800fffff, RZ, 0xc0, !PT ;  /* 0x800fffff0c0c7812 */ /* 0x000fe200078ec0ff */
[----:B------:R-:W-:Y:S01]  /*06d0*/  IMAD.MOV.U32 R14, RZ, RZ, R8 ;  /* 0x000000ffff0e7224 */ /* 0x000fe200078e0008 */
[----:B------:R-:W-:Y:S02]  /*06e0*/  SHF.R.U32.HI R8, RZ, 0x14, R9 ;  /* 0x00000014ff087819 */ /* 0x000fe40000011609 */
[----:B------:R-:W-:Y:S02]  /*06f0*/  LOP3.LUT R15, R12, 0x3ff00000, RZ, 0xfc, !PT ;  /* 0x3ff000000c0f7812 */ /* 0x000fe400078efcff */
[----:B------:R-:W-:Y:S01]  /*0700*/  @!P0 LEA.HI R8, R11, 0xffffffca, RZ, 0xc ;  /* 0xffffffca0b088811 */ /* 0x000fe200078f60ff */
[----:B------:R-:W-:Y:S01]  /*0710*/  IMAD.MOV.U32 R11, RZ, RZ, 0x43300000 ;  /* 0x43300000ff0b7424 */ /* 0x000fe200078e00ff */
[----:B------:R-:W-:-:S03]  /*0720*/  ISETP.GE.U32.AND P2, PT, R15, 0x3ff6a09f, PT ;  /* 0x3ff6a09f0f00780c */ /* 0x000fc60003f46070 */
[----:B------:R-:W-:-:S10]  /*0730*/  VIADD R10, R8, 0xfffffc01 ;  /* 0xfffffc01080a7836 */ /* 0x000fd40000000000 */
[----:B------:R-:W-:Y:S02]  /*0740*/  @P2 VIADD R13, R15, 0xfff00000 ;  /* 0xfff000000f0d2836 */ /* 0x000fe40000000000 */
[----:B------:R-:W-:Y:S02]  /*0750*/  @P2 VIADD R10, R8, 0xfffffc02 ;  /* 0xfffffc02080a2836 */ /* 0x000fe40000000000 */
[----:B------:R-:W-:-:S03]  /*0760*/  @P2 IMAD.MOV.U32 R15, RZ, RZ, R13 ;  /* 0x000000ffff0f2224 */ /* 0x000fc600078e000d */
[----:B------:R-:W-:-:S03]  /*0770*/  LOP3.LUT R10, R10, 0x80000000, RZ, 0x3c, !PT ;  /* 0x800000000a0a7812 */ /* 0x000fc600078e3cff */
[C---:B------:R-:W-:Y:S02]  /*0780*/  DADD R18, R14.reuse, 1 ;  /* 0x3ff000000e127429 */ /* 0x040fe40000000000 */
[----:B------:R-:W-:-:S04]  /*0790*/  DADD R14, R14, -1 ;  /* 0xbff000000e0e7429 */ /* 0x000fc80000000000 */
[----:B------:R-:W0:Y:S02]  /*07a0*/  MUFU.RCP64H R17, R19 ;  /* 0x0000001300117308 */ /* 0x000e240000001800 */
[----:B0-----:R-:W-:-:S08]  /*07b0*/  DFMA R12, -R18, R16, 1 ;  /* 0x3ff00000120c742b */ /* 0x001fd00000000110 */
[----:B------:R-:W-:-:S08]  /*07c0*/  DFMA R12, R12, R12, R12 ;  /* 0x0000000c0c0c722b */ /* 0x000fd0000000000c */
[----:B------:R-:W-:-:S08]  /*07d0*/  DFMA R16, R16, R12, R16 ;  /* 0x0000000c1010722b */ /* 0x000fd00000000010 */
[----:B------:R-:W-:-:S08]  /*07e0*/  DMUL R12, R14, R16 ;  /* 0x000000100e0c7228 */ /* 0x000fd00000000000 */
[----:B------:R-:W-:-:S08]  /*07f0*/  DFMA R12, R14, R16, R12 ;  /* 0x000000100e0c722b */ /* 0x000fd0000000000c */
[----:B------:R-:W-:-:S08]  /*0800*/  DMUL R20, R12, R12 ;  /* 0x0000000c0c147228 */ /* 0x000fd00000000000 */
[----:B------:R-:W-:Y:S01]  /*0810*/  DFMA R18, R20, UR6, R22 ;  /* 0x0000000614127c2b */ /* 0x000fe20008000016 */
[----:B------:R-:W-:Y:S01]  /*0820*/  UMOV UR6, 0x75488a3f ;  /* 0x75488a3f00067882 */ /* 0x000fe20000000000 */
[----:B------:R-:W-:Y:S01]  /*0830*/  UMOV UR7, 0x3ef3b20a ;  /* 0x3ef3b20a00077882 */ /* 0x000fe20000000000 */
[----:B------:R-:W-:-:S05]  /*0840*/  DADD R22, R14, -R12 ;  /* 0x000000000e167229 */ /* 0x000fca000000080c */
[----:B------:R-:W-:Y:S01]  /*0850*/  DFMA R18, R20, R18, UR6 ;  /* 0x0000000614127e2b */ /* 0x000fe20008000012 */
[----:B------:R-:W-:Y:S01]  /*0860*/  UMOV UR6, 0xe4faecd5 ;  /* 0xe4faecd500067882 */ /* 0x000fe20000000000 */
[----:B------:R-:W-:Y:S01]  /*0870*/  UMOV UR7, 0x3f1745cd ;  /* 0x3f1745cd00077882 */ /* 0x000fe20000000000 */
[----:B------:R-:W-:-:S05]  /*0880*/  DADD R24, R22, R22 ;  /* 0x0000000016187229 */ /* 0x000fca0000000016 */
[----:B------:R-:W-:Y:S01]  /*0890*/  DFMA R18, R20, R18, UR6 ;  /* 0x0000000614127e2b */ /* 0x000fe20008000012 */
[----:B------:R-:W-:Y:S01]  /*08a0*/  UMOV UR6, 0x258a578b ;  /* 0x258a578b00067882 */ /* 0x000fe20000000000 */
[----:B------:R-:W-:Y:S01]  /*08b0*/  UMOV UR7, 0x3f3c71c7 ;  /* 0x3f3c71c700077882 */ /* 0x000fe20000000000 */
[----:B------:R-:W-:-:S05]  /*08c0*/  DFMA R24, R14, -R12, R24 ;  /* 0x8000000c0e18722b */ /* 0x000fca0000000018 */
[----:B------:R-:W-:Y:S01]  /*08d0*/  DFMA R18, R20, R18, UR6 ;  /* 0x0000000614127e2b */ /* 0x000fe20008000012 */
[----:B------:R-:W-:Y:S01]  /*08e0*/  UMOV UR6, 0x9242b910 ;  /* 0x9242b91000067882 */ /* 0x000fe20000000000 */
[----:B------:R-:W-:Y:S01]  /*08f0*/  UMOV UR7, 0x3f624924 ;  /* 0x3f62492400077882 */ /* 0x000fe20000000000 */
[----:B------:R-:W-:-:S05]  /*0900*/  DMUL R16, R16, R24 ;  /* 0x0000001810107228 */ /* 0x000fca0000000000 */
[----:B------:R-:W-:Y:S01]  /*0910*/  DFMA R18, R20, R18, UR6 ;  /* 0x0000000614127e2b */ /* 0x000fe20008000012 */
[----:B------:R-:W-:Y:S01]  /*0920*/  UMOV UR6, 0x99999dfb ;  /* 0x99999dfb00067882 */ /* 0x000fe20000000000 */
[----:B------:R-:W-:-:S06]  /*0930*/  UMOV UR7, 0x3f899999 ;  /* 0x3f89999900077882 */ /* 0x000fcc0000000000 */
[----:B------:R-:W-:Y:S01]  /*0940*/  DFMA R22, R20, R18, UR6 ;  /* 0x0000000614167e2b */ /* 0x000fe20008000012 */
[----:B------:R-:W-:Y:S01]  /*0950*/  UMOV UR6, 0x55555555 ;  /* 0x5555555500067882 */ /* 0x000fe20000000000 */
[----:B------:R-:W-:Y:S01]  /*0960*/  UMOV UR7, 0x3fb55555 ;  /* 0x3fb5555500077882 */ /* 0x000fe20000000000 */
[----:B------:R-:W-:-:S05]  /*0970*/  DMUL R18, R12, R12 ;  /* 0x0000000c0c127228 */ /* 0x000fca0000000000 */
[----:B------:R-:W-:-:S03]  /*0980*/  DFMA R14, R20, R22, UR6 ;  /* 0x00000006140e7e2b */ /* 0x000fc60008000016 */
[----:B------:R-:W-:-:S05]  /*0990*/  DMUL R26, R12, R18 ;  /* 0x000000120c1a7228 */ /* 0x000fca0000000000 */
[----:B------:R-:W-:Y:S01]  /*09a0*/  DADD R24, -R14, UR6 ;  /* 0x000000060e187e29 */ /* 0x000fe20008000100 */
[----:B------:R-:W-:Y:S01]  /*09b0*/  UMOV UR6, 0xb9e7b0 ;  /* 0x00b9e7b000067882 */ /* 0x000fe20000000000 */
[----:B------:R-:W-:-:S06]  /*09c0*/  UMOV UR7, 0x3c46a4cb ;  /* 0x3c46a4cb00077882 */ /* 0x000fcc0000000000 */
[----:B------:R-:W-:Y:S02]  /*09d0*/  DFMA R20, R20, R22, R24 ;  /* 0x000000161414722b */ /* 0x000fe40000000018 */
[----:B------:R-:W-:Y:S01]  /*09e0*/  DFMA R22, R12, R12, -R18 ;  /* 0x0000000c0c16722b */ /* 0x000fe20000000812 */
[----:B------:R-:W-:Y:S02]  /*09f0*/  VIADD R25, R17, 0x100000 ;  /* 0x0010000011197836 */ /* 0x000fe40000000000 */
[----:B------:R-:W-:-:S06]  /*0a00*/  IMAD.MOV.U32 R24, RZ, RZ, R16 ;  /* 0x000000ffff187224 */ /* 0x000fcc00078e0010 */
[----:B------:R-:W-:Y:S02]  /*0a10*/  DFMA R22, R12, R24, R22 ;  /* 0x000000180c16722b */ /* 0x000fe40000000016 */
[----:B------:R-:W-:Y:S01]  /*0a20*/  DADD R24, R20, -UR6 ;  /* 0x8000000614187e29 */ /* 0x000fe20008000000 */
[----:B------:R-:W-:Y:S01]  /*0a30*/  UMOV UR6, 0x80000000 ;  /* 0x8000000000067882 */ /* 0x000fe20000000000 */
[----:B------:R-:W-:Y:S01]  /*0a40*/  DFMA R20, R12, R18, -R26 ;  /* 0x000000120c14722b */ /* 0x000fe2000000081a */
[----:B------:R-:W-:Y:S02]  /*0a50*/  UMOV UR7, 0x43300000 ;  /* 0x4330000000077882 */ /* 0x000fe40000000000 */
[----:B------:R-:W-:Y:S01]  /*0a60*/  DADD R10, R10, -UR6 ;  /* 0x800000060a0a7e29 */ /* 0x000fe20008000000 */
[----:B------:R-:W-:Y:S01]  /*0a70*/  UMOV UR6, 0xfefa39ef ;  /* 0xfefa39ef00067882 */ /* 0x000fe20000000000 */
[----:B------:R-:W-:-:S03]  /*0a80*/  UMOV UR7, 0x3fe62e42 ;  /* 0x3fe62e4200077882 */ /* 0x000fc60000000000 */
[----:B------:R-:W-:Y:S02]  /*0a90*/  DFMA R20, R16, R18, R20 ;  /* 0x000000121014722b */ /* 0x000fe40000000014 */
[----:B------:R-:W-:-:S06]  /*0aa0*/  DADD R18, R14, R24 ;  /* 0x000000000e127229 */ /* 0x000fcc0000000018 */
[----:B------:R-:W-:Y:S02]  /*0ab0*/  DFMA R20, R12, R22, R20 ;  /* 0x000000160c14722b */ /* 0x000fe40000000014 */
[----:B------:R-:W-:Y:S02]  /*0ac0*/  DADD R22, R14, -R18 ;  /* 0x000000000e167229 */ /* 0x000fe40000000812 */
[----:B------:R-:W-:-:S06]  /*0ad0*/  DMUL R14, R18, R26 ;  /* 0x0000001a120e7228 */ /* 0x000fcc0000000000 */
[----:B------:R-:W-:Y:S02]  /*0ae0*/  DADD R24, R24, R22 ;  /* 0x0000000018187229 */ /* 0x000fe40000000016 */
[----:B------:R-:W-:-:S08]  /*0af0*/  DFMA R22, R18, R26, -R14 ;  /* 0x0000001a1216722b */ /* 0x000fd0000000080e */
[----:B------:R-:W-:-:S08]  /*0b00*/  DFMA R20, R18, R20, R22 ;  /* 0x000000141214722b */ /* 0x000fd00000000016 */
[----:B------:R-:W-:-:S08]  /*0b10*/  DFMA R24, R24, R26, R20 ;  /* 0x0000001a1818722b */ /* 0x000fd00000000014 */
[----:B------:R-:W-:-:S08]  /*0b20*/  DADD R20, R14, R24 ;  /* 0x000000000e147229 */ /* 0x000fd00000000018 */
[--C-:B------:R-:W-:Y:S02]  /*0b30*/  DADD R18, R12, R20.reuse ;  /* 0x000000000c127229 */ /* 0x100fe40000000014 */
[----:B------:R-:W-:-:S06]  /*0b40*/  DADD R14, R14, -R20 ;  /* 0x000000000e0e7229 */ /* 0x000fcc0000000814 */
[----:B------:R-:W-:Y:S02]  /*0b50*/  DADD R12, R12, -R18 ;  /* 0x000000000c0c7229 */ /* 0x000fe40000000812 */
[----:B------:R-:W-:-:S06]  /*0b60*/  DADD R14, R24, R14 ;  /* 0x00000000180e7229 */ /* 0x000fcc000000000e */
[----:B------:R-:W-:-:S08]  /*0b70*/  DADD R12, R20, R12 ;  /* 0x00000000140c7229 */ /* 0x000fd0000000000c */
[----:B------:R-:W-:-:S08]  /*0b80*/  DADD R12, R14, R12 ;  /* 0x000000000e0c7229 */ /* 0x000fd0000000000c */
[----:B------:R-:W-:-:S08]  /*0b90*/  DADD R12, R16, R12 ;  /* 0x00000000100c7229 */ /* 0x000fd0000000000c */
[----:B------:R-:W-:-:S08]  /*0ba0*/  DADD R14, R18, R12 ;  /* 0x00000000120e7229 */ /* 0x000fd0000000000c */
[--C-:B------:R-:W-:Y:S02]  /*0bb0*/  DFMA R8, R10, UR6, R14.reuse ;  /* 0x000000060a087c2b */ /* 0x100fe4000800000e */
[----:B------:R-:W-:-:S06]  /*0bc0*/  DADD R18, R18, -R14 ;  /* 0x0000000012127229 */ /* 0x000fcc000000080e */
[----:B------:R-:W-:Y:S02]  /*0bd0*/  DFMA R16, R10, -UR6, R8 ;  /* 0x800000060a107c2b */ /* 0x000fe40008000008 */
[----:B------:R-:W-:-:S06]  /*0be0*/  DADD R18, R12, R18 ;  /* 0x000000000c127229 */ /* 0x000fcc0000000012 */
[----:B------:R-:W-:Y:S01]  /*0bf0*/  DADD R16, -R14, R16 ;  /* 0x000000000e107229 */ /* 0x000fe20000000110 */
[----:B------:R-:W-:Y:S01]  /*0c00*/  LOP3.LUT R15, R5, 0xff0fffff, RZ, 0xc0, !PT ;  /* 0xff0fffff050f7812 */ /* 0x000fe200078ec0ff */
[----:B------:R-:W-:-:S06]  /*0c10*/  IMAD.MOV.U32 R14, RZ, RZ, R4 ;  /* 0x000000ffff0e7224 */ /* 0x000fcc00078e0004 */
[----:B------:R-:W-:-:S08]  /*0c20*/  DADD R16, R18, -R16 ;  /* 0x0000000012107229 */ /* 0x000fd00000000810 */
[----:B------:R-:W-:Y:S01]  /*0c30*/  DFMA R16, R10, UR8, R16 ;  /* 0x000000080a107c2b */ /* 0x000fe20008000010 */
[----:B------:R-:W-:-:S05]  /*0c40*/  IMAD.SHL.U32 R10, R5, 0x2, RZ ;  /* 0x00000002050a7824 */ /* 0x000fca00078e00ff */
[----:B------:R-:W-:Y:S02]  /*0c50*/  ISETP.GT.U32.AND P0, PT, R10, -0x2000001, PT ;  /* 0xfdffffff0a00780c */ /* 0x000fe40003f04070 */
[----:B------:R-:W-:Y:S02]  /*0c60*/  DADD R10, R8, R16 ;  /* 0x00000000080a7229 */ /* 0x000fe40000000010 */
[----:B------:R-:W-:-:S06]  /*0c70*/  SEL R15, R15, R5, P0 ;  /* 0x000000050f0f7207 */ /* 0x000fcc0000000000 */
[----:B------:R-:W-:Y:S02]  /*0c80*/  DADD R12, R8, -R10 ;  /* 0x00000000080c7229 */ /* 0x000fe4000000080a */
[----:B------:R-:W-:-:S06]  /*0c90*/  DMUL R8, R10, R14 ;  /* 0x0000000e0a087228 */ /* 0x000fcc0000000000 */
[----:B------:R-:W-:Y:S02]  /*0ca0*/  DADD R12, R16, R12 ;  /* 0x00000000100c7229 */ /* 0x000fe4000000000c */
[----:B------:R-:W-:-:S08]  /*0cb0*/  DFMA R10, R10, R14, -R8 ;  /* 0x0000000e0a0a722b */ /* 0x000fd00000000808 */
[----:B------:R-:W-:Y:S01]  /*0cc0*/  DFMA R14, R12, R14, R10 ;  /* 0x0000000e0c0e722b */ /* 0x000fe2000000000a */
[----:B------:R-:W-:Y:S02]  /*0cd0*/  IMAD.MOV.U32 R12, RZ, RZ, 0x652b82fe ;  /* 0x652b82feff0c7424 */ /* 0x000fe400078e00ff */
[----:B------:R-:W-:-:S05]  /*0ce0*/  IMAD.MOV.U32 R13, RZ, RZ, 0x3ff71547 ;  /* 0x3ff71547ff0d7424 */ /* 0x000fca00078e00ff */
[----:B------:R-:W-:-:S08]  /*0cf0*/  DADD R10, R8, R14 ;  /* 0x00000000080a7229 */ /* 0x000fd0000000000e */
[----:B------:R-:W-:Y:S02]  /*0d00*/  DFMA R12, R10, R12, 6.75539944105574400000e+15 ;  /* 0x433800000a0c742b */ /* 0x000fe4000000000c */
[----:B------:R-:W-:Y:S01]  /*0d10*/  FSETP.GEU.AND P0, PT, |R11|, 4.1917929649353027344, PT ;  /* 0x4086232b0b00780b */ /* 0x000fe20003f0e200 */
[----:B------:R-:W-:-:S05]  /*0d20*/  DADD R8, R8, -R10 ;  /* 0x0000000008087229 */ /* 0x000fca000000080a */
[----:B------:R-:W-:-:S03]  /*0d30*/  DADD R16, R12, -6.75539944105574400000e+15 ;  /* 0xc33800000c107429 */ /* 0x000fc60000000000 */
[----:B------:R-:W-:-:S05]  /*0d40*/  DADD R14, R14, R8 ;  /* 0x000000000e0e7229 */ /* 0x000fca0000000008 */
[----:B------:R-:W-:Y:S01]  /*0d50*/  DFMA R18, R16, -UR6, R10 ;  /* 0x8000000610127c2b */ /* 0x000fe2000800000a */
[----:B------:R-:W-:Y:S01]  /*0d60*/  UMOV UR6, 0x3b39803f ;  /* 0x3b39803f00067882 */ /* 0x000fe20000000000 */
[----:B------:R-:W-:-:S06]  /*0d70*/  UMOV UR7, 0x3c7abc9e ;  /* 0x3c7abc9e00077882 */ /* 0x000fcc0000000000 */
[----:B------:R-:W-:Y:S01]  /*0d80*/  DFMA R16, R16, -UR6, R18 ;  /* 0x8000000610107c2b */ /* 0x000fe20008000012 */
[----:B------:R-:W-:Y:S01]  /*0d90*/  UMOV UR6, 0x69ce2bdf ;  /* 0x69ce2bdf00067882 */ /* 0x000fe20000000000 */
[----:B------:R-:W-:Y:S01]  /*0da0*/  IMAD.MOV.U32 R18, RZ, RZ, -0x35dec16 ;  /* 0xfca213eaff127424 */ /* 0x000fe200078e00ff */
[----:B------:R-:W-:Y:S01]  /*0db0*/  UMOV UR7, 0x3e5ade15 ;  /* 0x3e5ade1500077882 */ /* 0x000fe20000000000 */
[----:B------:R-:W-:-:S06]  /*0dc0*/  IMAD.MOV.U32 R19, RZ, RZ, 0x3e928af3 ;  /* 0x3e928af3ff137424 */ /* 0x000fcc00078e00ff */
[----:B------:R-:W-:Y:S01]  /*0dd0*/  DFMA R18, R16, UR6, R18 ;  /* 0x0000000610127c2b */ /* 0x000fe20008000012 */
[----:B------:R-:W-:Y:S01]  /*0de0*/  UMOV UR6, 0x62401315 ;  /* 0x6240131500067882 */ /* 0x000fe20000000000 */
[----:B------:R-:W-:-:S06]  /*0df0*/  UMOV UR7, 0x3ec71dee ;  /* 0x3ec71dee00077882 */ /* 0x000fcc0000000000 */
[----:B------:R-:W-:Y:S01]  /*0e00*/  DFMA R18, R16, R18, UR6 ;  /* 0x0000000610127e2b */ /* 0x000fe20008000012 */
        /* <DEDUP_REMOVED lines=20> */
[----:B------:R-:W-:-:S08]  /*0f50*/  DFMA R18, R16, R18, UR6 ;  /* 0x0000000610127e2b */ /* 0x000fd00008000012 */
[----:B------:R-:W-:-:S08]  /*0f60*/  DFMA R18, R16, R18, 1 ;  /* 0x3ff000001012742b */ /* 0x000fd00000000012 */
[----:B------:R-:W-:-:S10]  /*0f70*/  DFMA R16, R16, R18, 1 ;  /* 0x3ff000001010742b */ /* 0x000fd40000000012 */
[----:B------:R-:W-:Y:S02]  /*0f80*/  IMAD R9, R12, 0x100000, R17 ;  /* 0x001000000c097824 */ /* 0x000fe400078e0211 */
[----:B------:R-:W-:Y:S01]  /*0f90*/  IMAD.MOV.U32 R8, RZ, RZ, R16 ;  /* 0x000000ffff087224 */ /* 0x000fe200078e0010 */
[----:B------:R-:W-:Y:S06]  /*0fa0*/  @!P0 BRA `(.L_x_22) ;  /* 0x0000000000308947 */ /* 0x000fec0003800000 */
[----:B------:R-:W-:Y:S01]  /*0fb0*/  FSETP.GEU.AND P2, PT, |R11|, 4.2275390625, PT ;  /* 0x408748000b00780b */ /* 0x000fe20003f4e200 */
[C---:B------:R-:W-:Y:S02]  /*0fc0*/  DADD R18, R10.reuse, +INF ;  /* 0x7ff000000a127429 */ /* 0x040fe40000000000 */
[----:B------:R-:W-:-:S08]  /*0fd0*/  DSETP.GEU.AND P0, PT, R10, RZ, PT ;  /* 0x000000ff0a00722a */ /* 0x000fd00003f0e000 */
[----:B------:R-:W-:Y:S02]  /*0fe0*/  FSEL R9, R19, RZ, P0 ;  /* 0x000000ff13097208 */ /* 0x000fe40000000000 */
[----:B------:R-:W-:-:S04]  /*0ff0*/  @!P2 LEA.HI R8, R12, R12, RZ, 0x1 ;  /* 0x0000000c0c08a211 */ /* 0x000fc800078f08ff */
[----:B------:R-:W-:Y:S02]  /*1000*/  @!P2 SHF.R.S32.HI R11, RZ, 0x1, R8 ;  /* 0x00000001ff0ba819 */ /* 0x000fe40000011408 */
[----:B------:R-:W-:-:S03]  /*1010*/  FSEL R8, R18, RZ, P0 ;  /* 0x000000ff12087208 */ /* 0x000fc60000000000 */
[----:B------:R-:W-:Y:S02]  /*1020*/  @!P2 IMAD.IADD R10, R12, 0x1, -R11 ;  /* 0x000000010c0aa824 */ /* 0x000fe400078e0a0b */
[----:B------:R-:W-:-:S03]  /*1030*/  @!P2 IMAD R17, R11, 0x100000, R17 ;  /* 0x001000000b11a824 */ /* 0x000fc600078e0211 */
[----:B------:R-:W-:Y:S01]  /*1040*/  @!P2 LEA R11, R10, 0x3ff00000, 0x14 ;  /* 0x3ff000000a0ba811 */ /* 0x000fe200078ea0ff */
[----:B------:R-:W-:-:S06]  /*1050*/  @!P2 IMAD.MOV.U32 R10, RZ, RZ, RZ ;  /* 0x000000ffff0aa224 */ /* 0x000fcc00078e00ff */
[----:B------:R-:W-:-:S11]  /*1060*/  @!P2 DMUL R8, R16, R10 ;  /* 0x0000000a1008a228 */ /* 0x000fd60000000000 */
.L_x_22:
[----:B------:R-:W-:Y:S02]  /*1070*/  DFMA R14, R14, R8, R8 ;  /* 0x000000080e0e722b */ /* 0x000fe40000000008 */
[----:B------:R-:W-:-:S08]  /*1080*/  DSETP.NEU.AND P0, PT, |R8|, +INF , PT ;  /* 0x7ff000000800742a */ /* 0x000fd00003f0d200 */
[----:B------:R-:W-:Y:S01]  /*1090*/  FSEL R13, R8, R14, !P0 ;  /* 0x0000000e080d7208 */ /* 0x000fe20004000000 */
[----:B------:R-:W-:Y:S01]  /*10a0*/  IMAD.MOV.U32 R8, RZ, RZ, R0 ;  /* 0x000000ffff087224 */ /* 0x000fe200078e0000 */
[----:B------:R-:W-:Y:S01]  /*10b0*/  FSEL R14, R9, R15, !P0 ;  /* 0x0000000f090e7208 */ /* 0x000fe20004000000 */
[----:B------:R-:W-:-:S04]  /*10c0*/  IMAD.MOV.U32 R9, RZ, RZ, 0x0 ;  /* 0x00000000ff097424 */ /* 0x000fc800078e00ff */
[----:B------:R-:W-:Y:S05]  /*10d0*/  RET.REL.NODEC R8 `(vec_pow) ;  /* 0xffffffec08c87950 */ /* 0x000fea0003c3ffff */
.L_x_23:
        /* <DEDUP_REMOVED lines=10> */
.L_x_555:


//--------------------- .text.vec_nextafter       --------------------------
	.section	.text.vec_nextafter,"ax",@progbits
	.align	128
        .global         vec_nextafter
        .type           vec_nextafter,@function
        .size           vec_nextafter,(.L_x_593 - vec_nextafter)
        .other          vec_nextafter,@"STO_CUDA_ENTRY STV_DEFAULT"
vec_nextafter:
.text.vec_nextafter:
        /* <DEDUP_REMOVED lines=17> */
[----:B------:R-:W-:-:S03]  /*0110*/  IADD3.X R3, PT, PT, R10, UR9, RZ, P0, !PT ;  /* 0x000000090a037c10 */ /* 0x000fc600087fe4ff */
[----:B-1----:R-:W2:Y:S04]  /*0120*/  LDG.E.64 R4, desc[UR4][R6.64] ;  /* 0x0000000406047981 */ /* 0x002ea8000c1e1b00 */
[----:B------:R-:W3:Y:S01]  /*0130*/  LDG.E.64 R2, desc[UR4][R2.64] ;  /* 0x0000000402027981 */ /* 0x000ee2000c1e1b00 */
[----:B------:R-:W-:Y:S01]  /*0140*/  BSSY.RECONVERGENT B0, `(.L_x_24) ;  /* 0x000001d000007945 */ /* 0x000fe20003800200 */
[----:B--2---:R-:W-:-:S06]  /*0150*/  DSETP.NAN.AND P0, PT, R4, R4, PT ;  /* 0x000000040400722a */ /* 0x004fcc0003f08000 */
[----:B---3--:R-:W-:-:S14]  /*0160*/  DSETP.NUM.AND P0, PT, R2, R2, !P0 ;  /* 0x000000020200722a */ /* 0x008fdc0004707000 */
[----:B------:R-:W-:Y:S01]  /*0170*/  @!P0 DADD R4, R2, R4 ;  /* 0x0000000002048229 */ /* 0x000fe20000000004 */
[----:B------:R-:W-:Y:S10]  /*0180*/  @!P0 BRA `(.L_x_25) ;  /* 0x0000000000608947 */ /* 0x000ff40003800000 */
[----:B------:R-:W-:Y:S02]  /*0190*/  LOP3.LUT R0, R4, R2, RZ, 0xfc, !PT ;  /* 0x0000000204007212 */ /* 0x000fe400078efcff */
[----:B------:R-:W-:Y:S02]  /*01a0*/  LOP3.LUT R6, R5, R3, RZ, 0xfc, !PT ;  /* 0x0000000305067212 */ /* 0x000fe400078efcff */
[----:B------:R-:W-:-:S04]  /*01b0*/  ISETP.NE.U32.AND P0, PT, R0, RZ, PT ;  /* 0x000000ff0000720c */ /* 0x000fc80003f05070 */
[----:B------:R-:W-:-:S13]  /*01c0*/  LOP3.LUT P0, RZ, R6, 0x7fffffff, RZ, 0xc0, P0 ;  /* 0x7fffffff06ff7812 */ /* 0x000fda000000c0ff */
[----:B------:R-:W-:Y:S05]  /*01d0*/  @!P0 BRA `(.L_x_25) ;  /* 0x00000000004c8947 */ /* 0x000fea0003800000 */
[----:B------:R-:W-:-:S14]  /*01e0*/  DSETP.NEU.AND P0, PT, R2, RZ, PT ;  /* 0x000000ff0200722a */ /* 0x000fdc0003f0d000 */
[----:B------:R-:W-:Y:S01]  /*01f0*/  @!P0 LOP3.LUT R0, RZ, 0x80000000, R5, 0xb8, !PT ;  /* 0x80000000ff008812 */ /* 0x000fe200078eb805 */
[----:B------:R-:W-:-:S04]  /*0200*/  @!P0 IMAD.MOV.U32 R4, RZ, RZ, 0x1 ;  /* 0x00000001ff048424 */ /* 0x000fc800078e00ff */
[----:B------:R-:W-:Y:S01]  /*0210*/  @!P0 IMAD.MOV.U32 R5, RZ, RZ, R0 ;  /* 0x000000ffff058224 */ /* 0x000fe200078e0000 */
[----:B------:R-:W-:Y:S06]  /*0220*/  @!P0 BRA `(.L_x_25) ;  /* 0x0000000000388947 */ /* 0x000fec0003800000 */
[C-C-:B------:R-:W-:Y:S02]  /*0230*/  DSETP.GEU.AND P0, PT, R2.reuse, R4.reuse, PT ;  /* 0x000000040200722a */ /* 0x140fe40003f0e000 */
[----:B------:R-:W-:-:S04]  /*0240*/  DSETP.GT.AND P1, PT, R2, R4, PT ;  /* 0x000000040200722a */ /* 0x000fc80003f24000 */
[C---:B------:R-:W-:Y:S02]  /*0250*/  DSETP.LT.AND P3, PT, R2.reuse, RZ, !P0 ;  /* 0x000000ff0200722a */ /* 0x040fe40004761000 */
[C---:B------:R-:W-:Y:S02]  /*0260*/  DSETP.GT.AND P0, PT, R2.reuse, RZ, !P0 ;  /* 0x000000ff0200722a */ /* 0x040fe40004704000 */
[C---:B------:R-:W-:Y:S02]  /*0270*/  DSETP.LT.AND P2, PT, R2.reuse, RZ, P1 ;  /* 0x000000ff0200722a */ /* 0x040fe40000f41000 */
[----:B------:R-:W-:Y:S01]  /*0280*/  DSETP.GT.AND P1, PT, R2, RZ, P1 ;  /* 0x000000ff0200722a */ /* 0x000fe20000f24000 */
[----:B------:R-:W-:Y:S02]  /*0290*/  SEL R9, RZ, 0xffffffff, !P3 ;  /* 0xffffffffff097807 */ /* 0x000fe40005800000 */
[----:B------:R-:W-:Y:S02]  /*02a0*/  SEL R7, RZ, 0x1, !P0 ;  /* 0x00000001ff077807 */ /* 0x000fe40004000000 */
[----:B------:R-:W-:-:S02]  /*02b0*/  SEL R4, RZ, 0x1, !P2 ;  /* 0x00000001ff047807 */ /* 0x000fc40005000000 */
[----:B------:R-:W-:Y:S02]  /*02c0*/  SEL R5, RZ, 0xffffffff, !P1 ;  /* 0xffffffffff057807 */ /* 0x000fe40004800000 */
[----:B------:R-:W-:-:S04]  /*02d0*/  IADD3 R0, P0, P1, R7, R9, R2 ;  /* 0x0000000907007210 */ /* 0x000fc8000791e002 */
[----:B------:R-:W-:Y:S02]  /*02e0*/  IADD3 R4, P2, P3, R5, R0, R4 ;  /* 0x0000000005047210 */ /* 0x000fe40007b5e004 */
[----:B------:R-:W-:-:S04]  /*02f0*/  IADD3.X R2, PT, PT, RZ, R9, R3, P0, P1 ;  /* 0x00000009ff027210 */ /* 0x000fc800007e2403 */
[----:B------:R-:W-:-:S07]  /*0300*/  IADD3.X R5, PT, PT, R5, R2, RZ, P2, P3 ;  /* 0x0000000205057210 */ /* 0x000fce00017e64ff */
.L_x_25:
[----:B------:R-:W-:Y:S05]  /*0310*/  BSYNC.RECONVERGENT B0 ;  /* 0x0000000000007941 */ /* 0x000fea0003800200 */
.L_x_24:
[----:B------:R-:W0:Y:S02]  /*0320*/  LDCU.64 UR6, c[0x0][0x388] ;  /* 0x00007100ff0677ac */ /* 0x000e240008000a00 */
[----:B0-----:R-:W-:-:S04]  /*0330*/  IADD3 R2, P0, PT, R8, UR6, RZ ;  /* 0x0000000608027c10 */ /* 0x001fc8000ff1e0ff */
[----:B------:R-:W-:-:S05]  /*0340*/  IADD3.X R3, PT, PT, R10, UR7, RZ, P0, !PT ;  /* 0x000000070a037c10 */ /* 0x000fca00087fe4ff */
[----:B------:R-:W-:Y:S01]  /*0350*/  STG.E.64 desc[UR4][R2.64], R4 ;  /* 0x0000000402007986 */ /* 0x000fe2000c101b04 */
[----:B------:R-:W-:Y:S05]  /*0360*/  EXIT ;  /* 0x000000000000794d */ /* 0x000fea0003800000 */
.L_x_26:
        /* <DEDUP_REMOVED lines=9> */
.L_x_593:


//--------------------- .text.vec_hypot           --------------------------
	.section	.text.vec_hypot,"ax",@progbits
	.align	128
        .global         vec_hypot
        .type           vec_hypot,@function
        .size           vec_hypot,(.L_x_594 - vec_hypot)
        .other          vec_hypot,@"STO_CUDA_ENTRY STV_DEFAULT"
vec_hypot:
.text.vec_hypot:
        /* <DEDUP_REMOVED lines=18> */
[----:B-1----:R0:W2:Y:S04]  /*0120*/  LDG.E.64 R2, desc[UR8][R8.64] ;  /* 0x0000000808027981 */ /* 0x0020a8000c1e1b00 */
[----:B------:R-:W3:Y:S01]  /*0130*/  LDG.E.64 R4, desc[UR8][R10.64] ;  /* 0x000000080a047981 */ /* 0x000ee2000c1e1b00 */
[----:B------:R-:W-:Y:S01]  /*0140*/  UMOV UR4, 0xffffffff ;  /* 0xffffffff00047882 */ /* 0x000fe20000000000 */
[----:B------:R-:W-:Y:S01]  /*0150*/  UMOV UR5, 0x7fefffff ;  /* 0x7fefffff00057882 */ /* 0x000fe20000000000 */
[----:B------:R-:W-:Y:S01]  /*0160*/  IMAD.MOV.U32 R16, RZ, RZ, 0x0 ;  /* 0x00000000ff107424 */ /* 0x000fe200078e00ff */
[----:B------:R-:W-:Y:S01]  /*0170*/  UMOV UR6, UR5 ;  /* 0x0000000500067c82 */ /* 0x000fe20008000000 */
[----:B------:R-:W-:Y:S02]  /*0180*/  IMAD.MOV.U32 R17, RZ, RZ, 0x3fd80000 ;  /* 0x3fd80000ff117424 */ /* 0x000fe400078e00ff */
[----:B0-----:R-:W-:Y:S01]  /*0190*/  IMAD.MOV.U32 R8, RZ, RZ, RZ ;  /* 0x000000ffff087224 */ /* 0x001fe200078e00ff */
[----:B--2---:R-:W-:-:S02]  /*01a0*/  DADD R12, -RZ, |R2| ;  /* 0x00000000ff0c7229 */ /* 0x004fc40000000502 */
[----:B---3--:R-:W-:-:S10]  /*01b0*/  DADD R14, -RZ, |R4| ;  /* 0x00000000ff0e7229 */ /* 0x008fd40000000504 */
[----:B------:R-:W-:Y:S02]  /*01c0*/  ISETP.GT.U32.AND P1, PT, R12, R14, PT ;  /* 0x0000000e0c00720c */ /* 0x000fe40003f24070 */
[CC--:B------:R-:W-:Y:S02]  /*01d0*/  ISETP.LT.U32.AND P0, PT, R14.reuse, R12.reuse, PT ;  /* 0x0000000c0e00720c */ /* 0x0c0fe40003f01070 */
[----:B------:R-:W-:Y:S02]  /*01e0*/  ISETP.GT.U32.AND.EX P1, PT, R13, R15, PT, P1 ;  /* 0x0000000f0d00720c */ /* 0x000fe40003f24110 */
[----:B------:R-:W-:Y:S02]  /*01f0*/  ISETP.LT.U32.AND.EX P0, PT, R15, R13, PT, P0 ;  /* 0x0000000d0f00720c */ /* 0x000fe40003f01100 */
[----:B------:R-:W-:Y:S02]  /*0200*/  SEL R3, R13, R15, P1 ;  /* 0x0000000f0d037207 */ /* 0x000fe40000800000 */
[----:B------:R-:W-:-:S02]  /*0210*/  SEL R4, R14, R12, P0 ;  /* 0x0000000c0e047207 */ /* 0x000fc40000000000 */
[----:B------:R-:W-:Y:S02]  /*0220*/  LOP3.LUT R7, R3, 0xffc00000, RZ, 0xc0, !PT ;  /* 0xffc0000003077812 */ /* 0x000fe400078ec0ff */
[----:B------:R-:W-:Y:S02]  /*0230*/  SEL R5, R15, R13, P0 ;  /* 0x0000000d0f057207 */ /* 0x000fe40000000000 */
[----:B------:R-:W-:Y:S02]  /*0240*/  LOP3.LUT R9, R7, 0x7fd00000, RZ, 0x3c, !PT ;  /* 0x7fd0000007097812 */ /* 0x000fe400078e3cff */
[----:B------:R-:W-:-:S04]  /*0250*/  SEL R2, R12, R14, P1 ;  /* 0x0000000e0c027207 */ /* 0x000fc80000800000 */
[C---:B------:R-:W-:Y:S02]  /*0260*/  DMUL R10, R8.reuse, R4 ;  /* 0x00000004080a7228 */ /* 0x040fe40000000000 */
[----:B------:R-:W-:-:S06]  /*0270*/  DMUL R8, R8, R2 ;  /* 0x0000000208087228 */ /* 0x000fcc0000000000 */
[----:B------:R-:W-:-:S08]  /*0280*/  DMUL R10, R10, R10 ;  /* 0x0000000a0a0a7228 */ /* 0x000fd00000000000 */
[----:B------:R-:W-:Y:S01]  /*0290*/  DFMA R8, R8, R8, R10 ;  /* 0x000000080808722b */ /* 0x000fe2000000000a */
[----:B------:R-:W-:-:S07]  /*02a0*/  IMAD.U32 R11, RZ, RZ, UR6 ;  /* 0x00000006ff0b7e24 */ /* 0x000fce000f8e00ff */
[----:B------:R-:W-:Y:S02]  /*02b0*/  DSETP.MIN.AND P0, P1, R8, UR4, PT ;  /* 0x0000000408007e2a */ /* 0x000fe4000b900000 */
[----:B------:R-:W-:-:S05]  /*02c0*/  IMAD.MOV.U32 R10, RZ, RZ, R9 ;  /* 0x000000ffff0a7224 */ /* 0x000fca00078e0009 */
[----:B------:R-:W-:Y:S01]  /*02d0*/  FSEL R13, R10, UR6, P0 ;  /* 0x000000060a0d7c08 */ /* 0x000fe20008000000 */
[----:B------:R-:W-:-:S05]  /*02e0*/  IMAD.MOV.U32 R10, RZ, RZ, R8 ;  /* 0x000000ffff0a7224 */ /* 0x000fca00078e0008 */
[----:B------:R-:W-:Y:S01]  /*02f0*/  SEL R12, R10, UR4, P0 ;  /* 0x000000040a0c7c07 */ /* 0x000fe20008000000 */
[----:B------:R-:W-:Y:S01]  /*0300*/  IMAD.MOV.U32 R10, RZ, RZ, RZ ;  /* 0x000000ffff0a7224 */ /* 0x000fe200078e00ff */
[----:B------:R-:W-:Y:S01]  /*0310*/  @P1 LOP3.LUT R13, R11, 0x80000, RZ, 0xfc, !PT ;  /* 0x000800000b0d1812 */ /* 0x000fe200078efcff */
[----:B------:R-:W0:Y:S01]  /*0320*/  LDCU.64 UR4, c[0x0][0x388] ;  /* 0x00007100ff0477ac */ /* 0x000e220008000a00 */
[----:B------:R-:W-:Y:S01]  /*0330*/  ISETP.GE.U32.AND P1, PT, R5, 0x7ff00000, PT ;  /* 0x7ff000000500780c */ /* 0x000fe20003f26070 */
[----:B------:R-:W-:Y:S01]  /*0340*/  DSETP.NEU.AND P0, PT, R4, RZ, PT ;  /* 0x000000ff0400722a */ /* 0x000fe20003f0d000 */
[----:B------:R-:W1:Y:S01]  /*0350*/  MUFU.RSQ64H R11, R13 ;  /* 0x0000000d000b7308 */ /* 0x000e620000001c00 */
[----:B0-----:R-:W-:Y:S01]  /*0360*/  IADD3 R6, P2, PT, R6, UR4, RZ ;  /* 0x0000000406067c10 */ /* 0x001fe2000ff5e0ff */
[----:B-1----:R-:W-:-:S08]  /*0370*/  DMUL R14, R10, R10 ;  /* 0x0000000a0a0e7228 */ /* 0x002fd00000000000 */
[----:B------:R-:W-:-:S08]  /*0380*/  DFMA R14, R12, -R14, 1 ;  /* 0x3ff000000c0e742b */ /* 0x000fd0000000080e */
[----:B------:R-:W-:Y:S02]  /*0390*/  DFMA R16, R14, R16, 0.5 ;  /* 0x3fe000000e10742b */ /* 0x000fe40000000010 */
[----:B------:R-:W-:-:S08]  /*03a0*/  DMUL R14, R10, R14 ;  /* 0x0000000e0a0e7228 */ /* 0x000fd00000000000 */
[----:B------:R-:W-:-:S08]  /*03b0*/  DFMA R14, R16, R14, R10 ;  /* 0x0000000e100e722b */ /* 0x000fd0000000000a */
[----:B------:R-:W-:Y:S01]  /*03c0*/  DMUL R14, R8, R14 ;  /* 0x0000000e080e7228 */ /* 0x000fe20000000000 */
[----:B------:R-:W-:Y:S01]  /*03d0*/  LOP3.LUT R9, R7, 0x100000, RZ, 0xfc, !PT ;  /* 0x0010000007097812 */ /* 0x000fe200078efcff */
[----:B------:R-:W-:Y:S01]  /*03e0*/  IMAD.MOV.U32 R8, RZ, RZ, RZ ;  /* 0x000000ffff087224 */ /* 0x000fe200078e00ff */
[----:B------:R-:W-:-:S05]  /*03f0*/  IADD3.X R7, PT, PT, R0, UR5, RZ, P2, !PT ;  /* 0x0000000500077c10 */ /* 0x000fca00097fe4ff */
[----:B------:R-:W-:-:S10]  /*0400*/  DMUL R14, R14, R8 ;  /* 0x000000080e0e7228 */ /* 0x000fd40000000000 */
[----:B------:R-:W-:Y:S02]  /*0410*/  @!P1 FSEL R4, R2, R14, !P0 ;  /* 0x0000000e02049208 */ /* 0x000fe40004000000 */
[----:B------:R-:W-:-:S05]  /*0420*/  @!P1 FSEL R5, R3, R15, !P0 ;  /* 0x0000000f03059208 */ /* 0x000fca0004000000 */
[----:B------:R-:W-:Y:S01]  /*0430*/  STG.E.64 desc[UR8][R6.64], R4 ;  /* 0x0000000406007986 */ /* 0x000fe2000c101b08 */
[----:B------:R-:W-:Y:S05]  /*0440*/  EXIT ;  /* 0x000000000000794d */ /* 0x000fea0003800000 */
.L_x_27:
        /* <DEDUP_REMOVED lines=11> */
.L_x_594:


//--------------------- .text.vec_fmod            --------------------------
	.section	.text.vec_fmod,"ax",@progbits
	.align	128
        .global         vec_fmod
        .type           vec_fmod,@function
        .size           vec_fmod,(.L_x_595 - vec_fmod)
        .other          vec_fmod,@"STO_CUDA_ENTRY STV_DEFAULT"
vec_fmod:
.text.vec_fmod:
        /* <DEDUP_REMOVED lines=23> */
[----:B---3--:R-:W-:Y:S01]  /*0170*/  LOP3.LUT R7, R11, 0x7fffffff, RZ, 0xc0, !PT ;  /* 0x7fffffff0b077812 */ /* 0x008fe200078ec0ff */
[----:B------:R-:W-:-:S03]  /*0180*/  IMAD.MOV.U32 R6, RZ, RZ, R10 ;  /* 0x000000ffff067224 */ /* 0x000fc600078e000a */
[----:B------:R-:W-:-:S04]  /*0190*/  VIMNMX.U32 R5, PT, PT, R9, R7, !PT ;  /* 0x0000000709057248 */ /* 0x000fc80007fe0000 */
[----:B------:R-:W-:-:S13]  /*01a0*/  ISETP.GE.U32.AND P0, PT, R5, 0x7ff00000, PT ;  /* 0x7ff000000500780c */ /* 0x000fda0003f06070 */
        /* <DEDUP_REMOVED lines=8> */
.L_x_29:
[----:B------:R-:W-:Y:S01]  /*0230*/  DSETP.NEU.AND P0, PT, R6, RZ, PT ;  /* 0x000000ff0600722a */ /* 0x000fe20003f0d000 */
[----:B------:R-:W-:Y:S02]  /*0240*/  IMAD.MOV.U32 R10, RZ, RZ, 0x0 ;  /* 0x00000000ff0a7424 */ /* 0x000fe400078e00ff */
[----:B------:R-:W-:-:S11]  /*0250*/  IMAD.MOV.U32 R11, RZ, RZ, -0x80000 ;  /* 0xfff80000ff0b7424 */ /* 0x000fd600078e00ff */
[----:B------:R-:W-:Y:S05]  /*0260*/  @!P0 BRA `(.L_x_30) ;  /* 0x0000000400a08947 */ /* 0x000fea0003800000 */
[----:B------:R-:W-:Y:S01]  /*0270*/  DSETP.GE.AND P0, PT, R8, R6, PT ;  /* 0x000000060800722a */ /* 0x000fe20003f06000 */
[----:B------:R-:W-:Y:S02]  /*0280*/  IMAD.MOV.U32 R10, RZ, RZ, R2 ;  /* 0x000000ffff0a7224 */ /* 0x000fe400078e0002 */
[----:B------:R-:W-:-:S11]  /*0290*/  IMAD.MOV.U32 R11, RZ, RZ, R3 ;  /* 0x000000ffff0b7224 */ /* 0x000fd600078e0003 */
[----:B------:R-:W-:Y:S05]  /*02a0*/  @!P0 BRA `(.L_x_30) ;  /* 0x0000000400908947 */ /* 0x000fea0003800000 */
[----:B------:R-:W-:Y:S01]  /*02b0*/  ISETP.GT.U32.AND P0, PT, R9, 0xfffff, PT ;  /* 0x000fffff0900780c */ /* 0x000fe20003f04070 */
[----:B------:R-:W-:Y:S01]  /*02c0*/  BSSY.RECONVERGENT B1, `(.L_x_31) ;  /* 0x0000025000017945 */ /* 0x000fe20003800200 */
[----:B------:R-:W-:Y:S02]  /*02d0*/  ISETP.GT.U32.AND P1, PT, R7, 0xfffff, PT ;  /* 0x000fffff0700780c */ /* 0x000fe40003f24070 */
[----:B------:R-:W-:Y:S02]  /*02e0*/  SHF.R.U32.HI R10, RZ, 0x14, R9 ;  /* 0x00000014ff0a7819 */ /* 0x000fe40000011609 */
        /* <DEDUP_REMOVED lines=12> */
[----:B------:R-:W-:-:S04]  /*03b0*/  IMAD.IADD R12, R10, 0x1, -R5 ;  /* 0x000000010a0c7824 */ /* 0x000fc800078e0a05 */
[----:B------:R-:W-:Y:S01]  /*03c0*/  IMAD.MOV.U32 R9, RZ, RZ, R12 ;  /* 0x000000ffff097224 */ /* 0x000fe200078e000c */
[----:B------:R-:W-:-:S04]  /*03d0*/  VIMNMX R19, PT, PT, RZ, R12, PT ;  /* 0x0000000cff137248 */ /* 0x000fc80003fe0100 */
[----:B------:R-:W-:-:S05]  /*03e0*/  IADD3 R10, PT, PT, R10, -R5, -R19 ;  /* 0x800000050a0a7210 */ /* 0x000fca0007ffe813 */
[----:B------:R-:W-:-:S05]  /*03f0*/  VIADD R10, R10, 0x1 ;  /* 0x000000010a0a7836 */ /* 0x000fca0000000000 */
[----:B------:R-:W-:-:S13]  /*0400*/  LOP3.LUT P0, R10, R10, 0x3, RZ, 0xc0, !PT ;  /* 0x000000030a0a7812 */ /* 0x000fda000780c0ff */
[----:B------:R-:W-:Y:S05]  /*0410*/  @!P0 BRA `(.L_x_32) ;  /* 0x00000000003c8947 */ /* 0x000fea0003800000 */
[----:B------:R-:W-:Y:S01]  /*0420*/  BSSY.RECONVERGENT B2, `(.L_x_32) ;  /* 0x000000e000027945 */ /* 0x000fe20003800200 */
[----:B------:R-:W-:Y:S02]  /*0430*/  IMAD.MOV R10, RZ, RZ, -R10 ;  /* 0x000000ffff0a7224 */ /* 0x000fe400078e0a0a */
[----:B------:R-:W-:-:S07]  /*0440*/  IMAD.MOV.U32 R9, RZ, RZ, R12 ;  /* 0x000000ffff097224 */ /* 0x000fce00078e000c */
.L_x_33:
        /* <DEDUP_REMOVED lines=12> */
.L_x_32:
[----:B------:R-:W-:Y:S05]  /*0510*/  BSYNC.RECONVERGENT B1 ;  /* 0x0000000000017941 */ /* 0x000fea0003800200 */
.L_x_31:
[----:B------:R-:W-:Y:S01]  /*0520*/  IMAD.IADD R10, R12, 0x1, -R19 ;  /* 0x000000010c0a7824 */ /* 0x000fe200078e0a13 */
[----:B------:R-:W-:Y:S04]  /*0530*/  BSSY.RECONVERGENT B1, `(.L_x_34) ;  /* 0x0000025000017945 */ /* 0x000fe80003800200 */
[----:B------:R-:W-:-:S13]  /*0540*/  ISETP.GE.U32.AND P0, PT, R10, 0x3, PT ;  /* 0x000000030a00780c */ /* 0x000fda0003f06070 */
[----:B------:R-:W-:Y:S05]  /*0550*/  @!P0 BRA `(.L_x_35) ;  /* 0x0000000000888947 */ /* 0x000fea0003800000 */
[----:B------:R-:W-:Y:S01]  /*0560*/  BSSY.RECONVERGENT B2, `(.L_x_36) ;  /* 0x0000020000027945 */ /* 0x000fe20003800200 */
.L_x_37:
        /* <DEDUP_REMOVED lines=32> */
.L_x_36:
[----:B------:R-:W-:-:S07]  /*0770*/  IMAD.MOV.U32 R13, RZ, RZ, R10 ;  /* 0x000000ffff0d7224 */ /* 0x000fce00078e000a */
.L_x_35:
[----:B------:R-:W-:Y:S05]  /*0780*/  BSYNC.RECONVERGENT B1 ;  /* 0x0000000000017941 */ /* 0x000fea0003800200 */
.L_x_34:
[----:B------:R-:W-:Y:S01]  /*0790*/  LOP3.LUT R9, R11, 0x7fffffff, RZ, 0xc0, !PT ;  /* 0x7fffffff0b097812 */ /* 0x000fe200078ec0ff */
[----:B------:R-:W-:Y:S01]  /*07a0*/  BSSY.RECONVERGENT B1, `(.L_x_38) ;  /* 0x0000013000017945 */ /* 0x000fe20003800200 */
[----:B------:R-:W-:Y:S02]  /*07b0*/  ISETP.NE.U32.AND P0, PT, R13, RZ, PT ;  /* 0x000000ff0d00720c */ /* 0x000fe40003f05070 */
[----:B------:R-:W-:Y:S02]  /*07c0*/  CS2R R10, SRZ ;  /* 0x00000000000a7805 */ /* 0x000fe4000001ff00 */
[----:B------:R-:W-:-:S13]  /*07d0*/  ISETP.NE.AND.EX P0, PT, R9, RZ, PT, P0 ;  /* 0x000000ff0900720c */ /* 0x000fda0003f05300 */
[----:B------:R-:W-:Y:S05]  /*07e0*/  @!P0 BRA `(.L_x_39) ;  /* 0x0000000000388947 */ /* 0x000fea0003800000 */
[----:B------:R-:W-:-:S06]  /*07f0*/  IMAD.MOV.U32 R8, RZ, RZ, R13 ;  /* 0x000000ffff087224 */ /* 0x000fcc00078e000d */
[----:B------:R-:W-:-:S10]  /*0800*/  DMUL R6, R8, 1.80143985094819840000e+16 ;  /* 0x4350000008067828 */ /* 0x000fd40000000000 */
[----:B------:R-:W-:-:S04]  /*0810*/  SHF.R.U32.HI R6, RZ, 0x14, R7 ;  /* 0x00000014ff067819 */ /* 0x000fc80000011607 */
[----:B------:R-:W-:-:S04]  /*0820*/  IADD3 R8, PT, PT, -R6, 0x37, RZ ;  /* 0x0000003706087810 */ /* 0x000fc80007ffe1ff */
[-C--:B------:R-:W-:Y:S01]  /*0830*/  SHF.L.U64.HI R12, R13, R8.reuse, R9 ;  /* 0x000000080d0c7219 */ /* 0x080fe20000010209 */
[----:B------:R-:W-:Y:S01]  /*0840*/  IMAD.IADD R6, R5, 0x1, -R8 ;  /* 0x0000000105067824 */ /* 0x000fe200078e0a08 */
[----:B------:R-:W-:-:S04]  /*0850*/  SHF.L.U32 R8, R13, R8, RZ ;  /* 0x000000080d087219 */ /* 0x000fc800000006ff */
[----:B------:R-:W-:-:S13]  /*0860*/  ISETP.GT.AND P0, PT, R6, RZ, PT ;  /* 0x000000ff0600720c */ /* 0x000fda0003f04270 */
[C---:B------:R-:W-:Y:S01]  /*0870*/  @!P0 IADD3 R5, PT, PT, -R6.reuse, 0x1, RZ ;  /* 0x0000000106058810 */ /* 0x040fe20007ffe1ff */
[----:B------:R-:W-:-:S03]  /*0880*/  @P0 VIADD R6, R6, 0xffffffff ;  /* 0xffffffff06060836 */ /* 0x000fc60000000000 */
[-CC-:B------:R-:W-:Y:S02]  /*0890*/  @!P0 SHF.R.U64 R10, R8, R5.reuse, R12.reuse ;  /* 0x00000005080a8219 */ /* 0x180fe4000000120c */
[----:B------:R-:W-:Y:S02]  /*08a0*/  @P0 IADD3 R10, P1, PT, RZ, R8, RZ ;  /* 0x00000008ff0a0210 */ /* 0x000fe40007f3e0ff */
[----:B------:R-:W-:-:S03]  /*08b0*/  @!P0 SHF.R.U32.HI R11, RZ, R5, R12 ;  /* 0x00000005ff0b8219 */ /* 0x000fc6000001160c */
[----:B------:R-:W-:-:S08]  /*08c0*/  @P0 IMAD.U32.X R11, R6, 0x100000, R12, P1 ;  /* 0x00100000060b0824 */ /* 0x000fd000008e040c */
.L_x_39:
[----:B------:R-:W-:Y:S05]  /*08d0*/  BSYNC.RECONVERGENT B1 ;  /* 0x0000000000017941 */ /* 0x000fea0003800200 */
.L_x_38:
[----:B------:R-:W-:-:S07]  /*08e0*/  LOP3.LUT R11, R11, 0x80000000, R3, 0xb8, !PT ;  /* 0x800000000b0b7812 */ /* 0x000fce00078eb803 */
.L_x_30:
[----:B------:R-:W-:Y:S05]  /*08f0*/  BSYNC.RECONVERGENT B0 ;  /* 0x0000000000007941 */ /* 0x000fea0003800200 */
.L_x_28:
[----:B------:R-:W0:Y:S02]  /*0900*/  LDCU.64 UR6, c[0x0][0x388] ;  /* 0x00007100ff0677ac */ /* 0x000e240008000a00 */
[----:B0-----:R-:W-:-:S04]  /*0910*/  IADD3 R4, P0, PT, R4, UR6, RZ ;  /* 0x0000000604047c10 */ /* 0x001fc8000ff1e0ff */
[----:B------:R-:W-:-:S05]  /*0920*/  IADD3.X R5, PT, PT, R0, UR7, RZ, P0, !PT ;  /* 0x0000000700057c10 */ /* 0x000fca00087fe4ff */
[----:B------:R-:W-:Y:S01]  /*0930*/  STG.E.64 desc[UR4][R4.64], R10 ;  /* 0x0000000a04007986 */ /* 0x000fe2000c101b04 */
[----:B------:R-:W-:Y:S05]  /*0940*/  EXIT ;  /* 0x000000000000794d */ /* 0x000fea0003800000 */
.L_x_40:
        /* <DEDUP_REMOVED lines=11> */
.L_x_595:


//--------------------- .text.vec_fmin            --------------------------
	.section	.text.vec_fmin,"ax",@progbits
	.align	128
        .global         vec_fmin
        .type           vec_fmin,@function
        .size           vec_fmin,(.L_x_596 - vec_fmin)
        .other          vec_fmin,@"STO_CUDA_ENTRY STV_DEFAULT"
vec_fmin:
.text.vec_fmin:
        /* <DEDUP_REMOVED lines=13> */
[----:B------:R-:W1:Y:S01]  /*00d0*/  LDCU.64 UR4, c[0x0][0x358] ;  /* 0x00006b00ff0477ac */ /* 0x000e620008000a00 */
[----:B------:R-:W2:Y:S02]  /*00e0*/  LDCU.64 UR6, c[0x0][0x388] ;  /* 0x00007100ff0677ac */ /* 0x000ea40008000a00 */
[C---:B0-----:R-:W-:Y:S02]  /*00f0*/  IADD3 R2, P0, PT, R6.reuse, UR8, RZ ;  /* 0x0000000806027c10 */ /* 0x041fe4000ff1e0ff */
[----:B------:R-:W-:Y:S02]  /*0100*/  IADD3 R4, P1, PT, R6, UR10, RZ ;  /* 0x0000000a06047c10 */ /* 0x000fe4000ff3e0ff */
[----:B------:R-:W-:-:S02]  /*0110*/  IADD3.X R3, PT, PT, R0, UR9, RZ, P0, !PT ;  /* 0x0000000900037c10 */ /* 0x000fc400087fe4ff */
[----:B------:R-:W-:-:S04]  /*0120*/  IADD3.X R5, PT, PT, R0, UR11, RZ, P1, !PT ;  /* 0x0000000b00057c10 */ /* 0x000fc80008ffe4ff */
[----:B-1----:R-:W3:Y:S04]  /*0130*/  LDG.E.64 R2, desc[UR4][R2.64] ;  /* 0x0000000402027981 */ /* 0x002ee8000c1e1b00 */
[----:B------:R-:W4:Y:S01]  /*0140*/  LDG.E.64 R4, desc[UR4][R4.64] ;  /* 0x0000000404047981 */ /* 0x000f22000c1e1b00 */
[----:B--2---:R-:W-:-:S04]  /*0150*/  IADD3 R6, P0, PT, R6, UR6, RZ ;  /* 0x0000000606067c10 */ /* 0x004fc8000ff1e0ff */
[----:B------:R-:W-:Y:S01]  /*0160*/  IADD3.X R7, PT, PT, R0, UR7, RZ, P0, !PT ;  /* 0x0000000700077c10 */ /* 0x000fe200087fe4ff */
[----:B---3--:R-:W-:Y:S01]  /*0170*/  IMAD.MOV.U32 R8, RZ, RZ, R2 ;  /* 0x000000ffff087224 */ /* 0x008fe200078e0002 */
[----:B----4-:R-:W-:Y:S01]  /*0180*/  DSETP.MIN.AND P1, P2, R2, R4, PT ;  /* 0x000000040200722a */ /* 0x010fe20003a20000 */
[----:B------:R-:W-:Y:S02]  /*0190*/  IMAD.MOV.U32 R10, RZ, RZ, R5 ;  /* 0x000000ffff0a7224 */ /* 0x000fe400078e0005 */
[----:B------:R-:W-:-:S03]  /*01a0*/  IMAD.MOV.U32 R9, RZ, RZ, R4 ;  /* 0x000000ffff097224 */ /* 0x000fc600078e0004 */
[----:B------:R-:W-:Y:S02]  /*01b0*/  FSEL R3, R3, R10, P1 ;  /* 0x0000000a03037208 */ /* 0x000fe40000800000 */
[----:B------:R-:W-:-:S06]  /*01c0*/  SEL R2, R8, R9, P1 ;  /* 0x0000000908027207 */ /* 0x000fcc0000800000 */
[----:B------:R-:W-:-:S05]  /*01d0*/  @P2 LOP3.LUT R3, R10, 0x80000, RZ, 0xfc, !PT ;  /* 0x000800000a032812 */ /* 0x000fca00078efcff */
[----:B------:R-:W-:Y:S01]  /*01e0*/  STG.E.64 desc[UR4][R6.64], R2 ;  /* 0x0000000206007986 */ /* 0x000fe2000c101b04 */
[----:B------:R-:W-:Y:S05]  /*01f0*/  EXIT ;  /* 0x000000000000794d */ /* 0x000fea0003800000 */
.L_x_41:
        /* <DEDUP_REMOVED lines=16> */
.L_x_596:


//--------------------- .text.vec_fmax            --------------------------
	.section	.text.vec_fmax,"ax",@progbits
	.align	128
        .global         vec_fmax
        .type           vec_fmax,@function
        .size           vec_fmax,(.L_x_597 - vec_fmax)
        .other          vec_fmax,@"STO_CUDA_ENTRY STV_DEFAULT"
vec_fmax:
.text.vec_fmax:
        /* <DEDUP_REMOVED lines=24> */
[----:B----4-:R-:W-:Y:S01]  /*0180*/  DSETP.MAX.AND P1, P2, R2, R4, PT ;  /* 0x000000040200722a */ /* 0x010fe20003a2f000 */
[----:B------:R-:W-:Y:S02]  /*0190*/  IMAD.MOV.U32 R10, RZ, RZ, R5 ;  /* 0x000000ffff0a7224 */ /* 0x000fe400078e0005 */
[----:B------:R-:W-:-:S03]  /*01a0*/  IMAD.MOV.U32 R9, RZ, RZ, R4 ;  /* 0x000000ffff097224 */ /* 0x000fc600078e0004 */
[----:B------:R-:W-:Y:S02]  /*01b0*/  FSEL R3, R3, R10, P1 ;  /* 0x0000000a03037208 */ /* 0x000fe40000800000 */
[----:B------:R-:W-:-:S06]  /*01c0*/  SEL R2, R8, R9, P1 ;  /* 0x0000000908027207 */ /* 0x000fcc0000800000 */
[----:B------:R-:W-:-:S05]  /*01d0*/  @P2 LOP3.LUT R3, R10, 0x80000, RZ, 0xfc, !PT ;  /* 0x000800000a032812 */ /* 0x000fca00078efcff */
[----:B------:R-:W-:Y:S01]  /*01e0*/  STG.E.64 desc[UR4][R6.64], R2 ;  /* 0x0000000206007986 */ /* 0x000fe2000c101b04 */
[----:B------:R-:W-:Y:S05]  /*01f0*/  EXIT ;  /* 0x000000000000794d */ /* 0x000fea0003800000 */
.L_x_42:
        /* <DEDUP_REMOVED lines=16> */
.L_x_597:


//--------------------- .text.vec_fdivide         --------------------------
	.section	.text.vec_fdivide,"ax",@progbits
	.align	128
        .global         vec_fdivide
        .type           vec_fdivide,@function
        .size           vec_fdivide,(.L_x_556 - vec_fdivide)
        .other          vec_fdivide,@"STO_CUDA_ENTRY STV_DEFAULT"
vec_fdivide:
.text.vec_fdivide:
        /* <DEDUP_REMOVED lines=20> */
[----:B------:R-:W-:Y:S01]  /*0140*/  IMAD.MOV.U32 R2, RZ, RZ, 0x1 ;  /* 0x00000001ff027424 */ /* 0x000fe200078e00ff */
[----:B------:R-:W-:Y:S01]  /*0150*/  BSSY.RECONVERGENT B0, `(.L_x_43) ;  /* 0x0000010000007945 */ /* 0x000fe20003800200 */
[----:B--2---:R-:W0:Y:S01]  /*0160*/  MUFU.RCP64H R3, R5 ;  /* 0x0000000500037308 */ /* 0x004e220000001800 */
[----:B---3--:R-:W-:-:S03]  /*0170*/  FSETP.GEU.AND P1, PT, |R7|, 6.5827683646048100446e-37, PT ;  /* 0x036000000700780b */ /* 0x008fc60003f2e200 */
[----:B0-----:R-:W-:-:S08]  /*0180*/  DFMA R10, -R4, R2, 1 ;  /* 0x3ff00000040a742b */ /* 0x001fd00000000102 */
[----:B------:R-:W-:-:S08]  /*0190*/  DFMA R10, R10, R10, R10 ;  /* 0x0000000a0a0a722b */ /* 0x000fd0000000000a */
[----:B------:R-:W-:-:S08]  /*01a0*/  DFMA R10, R2, R10, R2 ;  /* 0x0000000a020a722b */ /* 0x000fd00000000002 */
[----:B------:R-:W-:-:S08]  /*01b0*/  DFMA R2, -R4, R10, 1 ;  /* 0x3ff000000402742b */ /* 0x000fd0000000010a */
[----:B------:R-:W-:-:S08]  /*01c0*/  DFMA R2, R10, R2, R10 ;  /* 0x000000020a02722b */ /* 0x000fd0000000000a */
[----:B------:R-:W-:-:S08]  /*01d0*/  DMUL R10, R6, R2 ;  /* 0x00000002060a7228 */ /* 0x000fd00000000000 */
[----:B------:R-:W-:-:S08]  /*01e0*/  DFMA R12, -R4, R10, R6 ;  /* 0x0000000a040c722b */ /* 0x000fd00000000106 */
[----:B------:R-:W-:-:S10]  /*01f0*/  DFMA R2, R2, R12, R10 ;  /* 0x0000000c0202722b */ /* 0x000fd4000000000a */
[----:B------:R-:W-:-:S05]  /*0200*/  FFMA R9, RZ, R5, R3 ;  /* 0x00000005ff097223 */ /* 0x000fca0000000003 */
[----:B------:R-:W-:-:S13]  /*0210*/  FSETP.GT.AND P0, PT, |R9|, 1.469367938527859385e-39, PT ;  /* 0x001000000900780b */ /* 0x000fda0003f04200 */
[----:B------:R-:W-:Y:S05]  /*0220*/  @P0 BRA P1, `(.L_x_44) ;  /* 0x0000000000080947 */ /* 0x000fea0000800000 */
[----:B------:R-:W-:-:S07]  /*0230*/  MOV R12, 0x250 ;  /* 0x00000250000c7802 */ /* 0x000fce0000000f00 */
[----:B------:R-:W-:Y:S05]  /*0240*/  CALL.REL.NOINC `($__internal_0_$__cuda_sm20_div_rn_f64_full) ;  /* 0x0000000000187944 */ /* 0x000fea0003c00000 */
.L_x_44:
[----:B------:R-:W-:Y:S05]  /*0250*/  BSYNC.RECONVERGENT B0 ;  /* 0x0000000000007941 */ /* 0x000fea0003800200 */
.L_x_43:
[----:B------:R-:W0:Y:S02]  /*0260*/  LDCU.64 UR6, c[0x0][0x388] ;  /* 0x00007100ff0677ac */ /* 0x000e240008000a00 */
[----:B0-----:R-:W-:-:S04]  /*0270*/  IADD3 R4, P0, PT, R0, UR6, RZ ;  /* 0x0000000600047c10 */ /* 0x001fc8000ff1e0ff */
[----:B------:R-:W-:-:S05]  /*0280*/  IADD3.X R5, PT, PT, R8, UR7, RZ, P0, !PT ;  /* 0x0000000708057c10 */ /* 0x000fca00087fe4ff */
[----:B------:R-:W-:Y:S01]  /*0290*/  STG.E.64 desc[UR4][R4.64], R2 ;  /* 0x0000000204007986 */ /* 0x000fe2000c101b04 */
[----:B------:R-:W-:Y:S05]  /*02a0*/  EXIT ;  /* 0x000000000000794d */ /* 0x000fea0003800000 */
        .weak           $__internal_0_$__cuda_sm20_div_rn_f64_full
        .type           $__internal_0_$__cuda_sm20_div_rn_f64_full,@function
        .size           $__internal_0_$__cuda_sm20_div_rn_f64_full,(.L_x_556 - $__internal_0_$__cuda_sm20_div_rn_f64_full)
$__internal_0_$__cuda_sm20_div_rn_f64_full:
[C---:B------:R-:W-:Y:S01]  /*02b0*/  FSETP.GEU.AND P0, PT, |R5|.reuse, 1.469367938527859385e-39, PT ;  /* 0x001000000500780b */ /* 0x040fe20003f0e200 */
[----:B------:R-:W-:Y:S01]  /*02c0*/  IMAD.MOV.U32 R10, RZ, RZ, 0x1 ;  /* 0x00000001ff0a7424 */ /* 0x000fe200078e00ff */
[----:B------:R-:W-:Y:S01]  /*02d0*/  LOP3.LUT R2, R5, 0x800fffff, RZ, 0xc0, !PT ;  /* 0x800fffff05027812 */ /* 0x000fe200078ec0ff */
[----:B------:R-:W-:Y:S01]  /*02e0*/  IMAD.MOV.U32 R13, RZ, RZ, 0x1ca00000 ;  /* 0x1ca00000ff0d7424 */ /* 0x000fe200078e00ff */
[C---:B------:R-:W-:Y:S01]  /*02f0*/  FSETP.GEU.AND P2, PT, |R7|.reuse, 1.469367938527859385e-39, PT ;  /* 0x001000000700780b */ /* 0x040fe20003f4e200 */
[----:B------:R-:W-:Y:S01]  /*0300*/  BSSY.RECONVERGENT B1, `(.L_x_45) ;  /* 0x0000053000017945 */ /* 0x000fe20003800200 */
[----:B------:R-:W-:Y:S01]  /*0310*/  LOP3.LUT R3, R2, 0x3ff00000, RZ, 0xfc, !PT ;  /* 0x3ff0000002037812 */ /* 0x000fe200078efcff */
[----:B------:R-:W-:Y:S01]  /*0320*/  IMAD.MOV.U32 R2, RZ, RZ, R4 ;  /* 0x000000ffff027224 */ /* 0x000fe200078e0004 */
[----:B------:R-:W-:-:S05]  /*0330*/  LOP3.LUT R9, R7, 0x7ff00000, RZ, 0xc0, !PT ;  /* 0x7ff0000007097812 */ /* 0x000fca00078ec0ff */
[----:B------:R-:W-:-:S04]  /*0340*/  @!P0 DMUL R2, R4, 8.98846567431157953865e+307 ;  /* 0x7fe0000004028828 */ /* 0x000fc80000000000 */
[----:B------:R-:W-:Y:S02]  /*0350*/  @!P2 LOP3.LUT R18, R5, 0x7ff00000, RZ, 0xc0, !PT ;  /* 0x7ff000000512a812 */ /* 0x000fe400078ec0ff */
[----:B------:R-:W0:Y:S02]  /*0360*/  MUFU.RCP64H R11, R3 ;  /* 0x00000003000b7308 */ /* 0x000e240000001800 */
[----:B------:R-:W-:Y:S01]  /*0370*/  @!P2 ISETP.GE.U32.AND P3, PT, R9, R18, PT ;  /* 0x000000120900a20c */ /* 0x000fe20003f66070 */
[----:B------:R-:W-:Y:S01]  /*0380*/  @!P2 IMAD.MOV.U32 R18, RZ, RZ, RZ ;  /* 0x000000ffff12a224 */ /* 0x000fe200078e00ff */
[----:B0-----:R-:W-:-:S08]  /*0390*/  DFMA R14, R10, -R2, 1 ;  /* 0x3ff000000a0e742b */ /* 0x001fd00000000802 */
[----:B------:R-:W-:Y:S01]  /*03a0*/  DFMA R16, R14, R14, R14 ;  /* 0x0000000e0e10722b */ /* 0x000fe2000000000e */
[----:B------:R-:W-:Y:S02]  /*03b0*/  LOP3.LUT R14, R5, 0x7ff00000, RZ, 0xc0, !PT ;  /* 0x7ff00000050e7812 */ /* 0x000fe400078ec0ff */
[----:B------:R-:W-:Y:S02]  /*03c0*/  @!P2 SEL R15, R13, 0x63400000, !P3 ;  /* 0x634000000d0fa807 */ /* 0x000fe40005800000 */
[----:B------:R-:W-:-:S03]  /*03d0*/  ISETP.GE.U32.AND P1, PT, R9, R14, PT ;  /* 0x0000000e0900720c */ /* 0x000fc60003f26070 */
[----:B------:R-:W-:Y:S01]  /*03e0*/  DFMA R16, R10, R16, R10 ;  /* 0x000000100a10722b */ /* 0x000fe2000000000a */
[--C-:B------:R-:W-:Y:S01]  /*03f0*/  @!P2 LOP3.LUT R15, R15, 0x80000000, R7.reuse, 0xf8, !PT ;  /* 0x800000000f0fa812 */ /* 0x100fe200078ef807 */
[----:B------:R-:W-:Y:S01]  /*0400*/  IMAD.MOV.U32 R10, RZ, RZ, R6 ;  /* 0x000000ffff0a7224 */ /* 0x000fe200078e0006 */
[----:B------:R-:W-:Y:S02]  /*0410*/  SEL R11, R13, 0x63400000, !P1 ;  /* 0x634000000d0b7807 */ /* 0x000fe40004800000 */
[----:B------:R-:W-:Y:S02]  /*0420*/  @!P2 LOP3.LUT R19, R15, 0x100000, RZ, 0xfc, !PT ;  /* 0x001000000f13a812 */ /* 0x000fe400078efcff */
[----:B------:R-:W-:Y:S01]  /*0430*/  LOP3.LUT R11, R11, 0x800fffff, R7, 0xf8, !PT ;  /* 0x800fffff0b0b7812 */ /* 0x000fe200078ef807 */
[----:B------:R-:W-:-:S05]  /*0440*/  DFMA R20, R16, -R2, 1 ;  /* 0x3ff000001014742b */ /* 0x000fca0000000802 */
[----:B------:R-:W-:-:S03]  /*0450*/  @!P2 DFMA R10, R10, 2, -R18 ;  /* 0x400000000a0aa82b */ /* 0x000fc60000000812 */
[----:B------:R-:W-:Y:S01]  /*0460*/  DFMA R16, R16, R20, R16 ;  /* 0x000000141010722b */ /* 0x000fe20000000010 */
[----:B------:R-:W-:Y:S02]  /*0470*/  IMAD.MOV.U32 R21, RZ, RZ, R9 ;  /* 0x000000ffff157224 */ /* 0x000fe400078e0009 */
[----:B------:R-:W-:Y:S01]  /*0480*/  IMAD.MOV.U32 R20, RZ, RZ, R14 ;  /* 0x000000ffff147224 */ /* 0x000fe200078e000e */
[----:B------:R-:W-:-:S03]  /*0490*/  @!P0 LOP3.LUT R20, R3, 0x7ff00000, RZ, 0xc0, !PT ;  /* 0x7ff0000003148812 */ /* 0x000fc600078ec0ff */
[----:B------:R-:W-:Y:S01]  /*04a0*/  @!P2 LOP3.LUT R21, R11, 0x7ff00000, RZ, 0xc0, !PT ;  /* 0x7ff000000b15a812 */ /* 0x000fe200078ec0ff */
[----:B------:R-:W-:Y:S01]  /*04b0*/  DMUL R18, R16, R10 ;  /* 0x0000000a10127228 */ /* 0x000fe20000000000 */
[----:B------:R-:W-:-:S03]  /*04c0*/  VIADD R23, R20, 0xffffffff ;  /* 0xffffffff14177836 */ /* 0x000fc60000000000 */
[----:B------:R-:W-:-:S04]  /*04d0*/  VIADD R22, R21, 0xffffffff ;  /* 0xffffffff15167836 */ /* 0x000fc80000000000 */
[----:B------:R-:W-:Y:S01]  /*04e0*/  DFMA R14, R18, -R2, R10 ;  /* 0x80000002120e722b */ /* 0x000fe2000000000a */
[----:B------:R-:W-:-:S04]  /*04f0*/  ISETP.GT.U32.AND P0, PT, R22, 0x7feffffe, PT ;  /* 0x7feffffe1600780c */ /* 0x000fc80003f04070 */
[----:B------:R-:W-:-:S03]  /*0500*/  ISETP.GT.U32.OR P0, PT, R23, 0x7feffffe, P0 ;  /* 0x7feffffe1700780c */ /* 0x000fc60000704470 */
[----:B------:R-:W-:-:S10]  /*0510*/  DFMA R14, R16, R14, R18 ;  /* 0x0000000e100e722b */ /* 0x000fd40000000012 */
[----:B------:R-:W-:Y:S05]  /*0520*/  @P0 BRA `(.L_x_46) ;  /* 0x00000000006c0947 */ /* 0x000fea0003800000 */
[----:B------:R-:W-:-:S04]  /*0530*/  LOP3.LUT R16, R5, 0x7ff00000, RZ, 0xc0, !PT ;  /* 0x7ff0000005107812 */ /* 0x000fc800078ec0ff */
[CC--:B------:R-:W-:Y:S02]  /*0540*/  VIADDMNMX R6, R9.reuse, -R16.reuse, 0xb9600000, !PT ;  /* 0xb960000009067446 */ /* 0x0c0fe40007800910 */
[----:B------:R-:W-:Y:S02]  /*0550*/  ISETP.GE.U32.AND P0, PT, R9, R16, PT ;  /* 0x000000100900720c */ /* 0x000fe40003f06070 */
[----:B------:R-:W-:Y:S02]  /*0560*/  VIMNMX R6, PT, PT, R6, 0x46a00000, PT ;  /* 0x46a0000006067848 */ /* 0x000fe40003fe0100 */
[----:B------:R-:W-:-:S05]  /*0570*/  SEL R9, R13, 0x63400000, !P0 ;  /* 0x634000000d097807 */ /* 0x000fca0004000000 */
[----:B------:R-:W-:Y:S02]  /*0580*/  IMAD.IADD R9, R6, 0x1, -R9 ;  /* 0x0000000106097824 */ /* 0x000fe400078e0a09 */
[----:B------:R-:W-:Y:S02]  /*0590*/  IMAD.MOV.U32 R6, RZ, RZ, RZ ;  /* 0x000000ffff067224 */ /* 0x000fe400078e00ff */
[----:B------:R-:W-:-:S06]  /*05a0*/  VIADD R7, R9, 0x7fe00000 ;  /* 0x7fe0000009077836 */ /* 0x000fcc0000000000 */
[----:B------:R-:W-:-:S10]  /*05b0*/  DMUL R16, R14, R6 ;  /* 0x000000060e107228 */ /* 0x000fd40000000000 */
[----:B------:R-:W-:-:S13]  /*05c0*/  FSETP.GTU.AND P0, PT, |R17|, 1.469367938527859385e-39, PT ;  /* 0x001000001100780b */ /* 0x000fda0003f0c200 */
[----:B------:R-:W-:Y:S05]  /*05d0*/  @P0 BRA `(.L_x_47) ;  /* 0x0000000000940947 */ /* 0x000fea0003800000 */
[----:B------:R-:W-:Y:S01]  /*05e0*/  DFMA R2, R14, -R2, R10 ;  /* 0x800000020e02722b */ /* 0x000fe2000000000a */
[----:B------:R-:W-:-:S09]  /*05f0*/  IMAD.MOV.U32 R6, RZ, RZ, RZ ;  /* 0x000000ffff067224 */ /* 0x000fd200078e00ff */
[C---:B------:R-:W-:Y:S02]  /*0600*/  FSETP.NEU.AND P0, PT, R3.reuse, RZ, PT ;  /* 0x000000ff0300720b */ /* 0x040fe40003f0d000 */
[----:B------:R-:W-:-:S04]  /*0610*/  LOP3.LUT R5, R3, 0x80000000, R5, 0x48, !PT ;  /* 0x8000000003057812 */ /* 0x000fc800078e4805 */
[----:B------:R-:W-:-:S07]  /*0620*/  LOP3.LUT R7, R5, R7, RZ, 0xfc, !PT ;  /* 0x0000000705077212 */ /* 0x000fce00078efcff */
[----:B------:R-:W-:Y:S05]  /*0630*/  @!P0 BRA `(.L_x_47) ;  /* 0x00000000007c8947 */ /* 0x000fea0003800000 */
[----:B------:R-:W-:Y:S01]  /*0640*/  IMAD.MOV R3, RZ, RZ, -R9 ;  /* 0x000000ffff037224 */ /* 0x000fe200078e0a09 */
[----:B------:R-:W-:Y:S01]  /*0650*/  DMUL.RP R6, R14, R6 ;  /* 0x000000060e067228 */ /* 0x000fe20000008000 */
[----:B------:R-:W-:Y:S01]  /*0660*/  IMAD.MOV.U32 R2, RZ, RZ, RZ ;  /* 0x000000ffff027224 */ /* 0x000fe200078e00ff */
[----:B------:R-:W-:-:S05]  /*0670*/  IADD3 R9, PT, PT, -R9, -0x43300000, RZ ;  /* 0xbcd0000009097810 */ /* 0x000fca0007ffe1ff */
[----:B------:R-:W-:-:S03]  /*0680*/  DFMA R2, R16, -R2, R14 ;  /* 0x800000021002722b */ /* 0x000fc6000000000e */
[----:B------:R-:W-:-:S07]  /*0690*/  LOP3.LUT R5, R7, R5, RZ, 0x3c, !PT ;  /* 0x0000000507057212 */ /* 0x000fce00078e3cff */
[----:B------:R-:W-:-:S04]  /*06a0*/  FSETP.NEU.AND P0, PT, |R3|, R9, PT ;  /* 0x000000090300720b */ /* 0x000fc80003f0d200 */
[----:B------:R-:W-:Y:S02]  /*06b0*/  FSEL R16, R6, R16, !P0 ;  /* 0x0000001006107208 */ /* 0x000fe40004000000 */
[----:B------:R-:W-:Y:S01]  /*06c0*/  FSEL R17, R5, R17, !P0 ;  /* 0x0000001105117208 */ /* 0x000fe20004000000 */
[----:B------:R-:W-:Y:S06]  /*06d0*/  BRA `(.L_x_47) ;  /* 0x0000000000547947 */ /* 0x000fec0003800000 */
.L_x_46:
[----:B------:R-:W-:-:S14]  /*06e0*/  DSETP.NAN.AND P0, PT, R6, R6, PT ;  /* 0x000000060600722a */ /* 0x000fdc0003f08000 */
[----:B------:R-:W-:Y:S05]  /*06f0*/  @P0 BRA `(.L_x_48) ;  /* 0x0000000000440947 */ /* 0x000fea0003800000 */
[----:B------:R-:W-:-:S14]  /*0700*/  DSETP.NAN.AND P0, PT, R4, R4, PT ;  /* 0x000000040400722a */ /* 0x000fdc0003f08000 */
[----:B------:R-:W-:Y:S05]  /*0710*/  @P0 BRA `(.L_x_49) ;  /* 0x0000000000300947 */ /* 0x000fea0003800000 */
[----:B------:R-:W-:Y:S01]  /*0720*/  ISETP.NE.AND P0, PT, R21, R20, PT ;  /* 0x000000141500720c */ /* 0x000fe20003f05270 */
[----:B------:R-:W-:Y:S02]  /*0730*/  IMAD.MOV.U32 R16, RZ, RZ, 0x0 ;  /* 0x00000000ff107424 */ /* 0x000fe400078e00ff */
[----:B------:R-:W-:-:S10]  /*0740*/  IMAD.MOV.U32 R17, RZ, RZ, -0x80000 ;  /* 0xfff80000ff117424 */ /* 0x000fd400078e00ff */
[----:B------:R-:W-:Y:S05]  /*0750*/  @!P0 BRA `(.L_x_47) ;  /* 0x0000000000348947 */ /* 0x000fea0003800000 */
[----:B------:R-:W-:Y:S02]  /*0760*/  ISETP.NE.AND P0, PT, R21, 0x7ff00000, PT ;  /* 0x7ff000001500780c */ /* 0x000fe40003f05270 */
[----:B------:R-:W-:Y:S02]  /*0770*/  LOP3.LUT R17, R7, 0x80000000, R5, 0x48, !PT ;  /* 0x8000000007117812 */ /* 0x000fe400078e4805 */
[----:B------:R-:W-:-:S13]  /*0780*/  ISETP.EQ.OR P0, PT, R20, RZ, !P0 ;  /* 0x000000ff1400720c */ /* 0x000fda0004702670 */
[----:B------:R-:W-:Y:S01]  /*0790*/  @P0 LOP3.LUT R2, R17, 0x7ff00000, RZ, 0xfc, !PT ;  /* 0x7ff0000011020812 */ /* 0x000fe200078efcff */
[----:B------:R-:W-:Y:S02]  /*07a0*/  @!P0 IMAD.MOV.U32 R16, RZ, RZ, RZ ;  /* 0x000000ffff108224 */ /* 0x000fe400078e00ff */
[----:B------:R-:W-:Y:S02]  /*07b0*/  @P0 IMAD.MOV.U32 R16, RZ, RZ, RZ ;  /* 0x000000ffff100224 */ /* 0x000fe400078e00ff */
[----:B------:R-:W-:Y:S01]  /*07c0*/  @P0 IMAD.MOV.U32 R17, RZ, RZ, R2 ;  /* 0x000000ffff110224 */ /* 0x000fe200078e0002 */
[----:B------:R-:W-:Y:S06]  /*07d0*/  BRA `(.L_x_47) ;  /* 0x0000000000147947 */ /* 0x000fec0003800000 */
.L_x_49:
[----:B------:R-:W-:Y:S01]  /*07e0*/  LOP3.LUT R17, R5, 0x80000, RZ, 0xfc, !PT ;  /* 0x0008000005117812 */ /* 0x000fe200078efcff */
[----:B------:R-:W-:Y:S01]  /*07f0*/  IMAD.MOV.U32 R16, RZ, RZ, R4 ;  /* 0x000000ffff107224 */ /* 0x000fe200078e0004 */
[----:B------:R-:W-:Y:S06]  /*0800*/  BRA `(.L_x_47) ;  /* 0x0000000000087947 */ /* 0x000fec0003800000 */
.L_x_48:
[----:B------:R-:W-:Y:S01]  /*0810*/  LOP3.LUT R17, R7, 0x80000, RZ, 0xfc, !PT ;  /* 0x0008000007117812 */ /* 0x000fe200078efcff */
[----:B------:R-:W-:-:S07]  /*0820*/  IMAD.MOV.U32 R16, RZ, RZ, R6 ;  /* 0x000000ffff107224 */ /* 0x000fce00078e0006 */
.L_x_47:
[----:B------:R-:W-:Y:S05]  /*0830*/  BSYNC.RECONVERGENT B1 ;  /* 0x0000000000017941 */ /* 0x000fea0003800200 */
.L_x_45:
[----:B------:R-:W-:Y:S02]  /*0840*/  IMAD.MOV.U32 R13, RZ, RZ, 0x0 ;  /* 0x00000000ff0d7424 */ /* 0x000fe400078e00ff */
[----:B------:R-:W-:Y:S02]  /*0850*/  IMAD.MOV.U32 R2, RZ, RZ, R16 ;  /* 0x000000ffff027224 */ /* 0x000fe400078e0010 */
[----:B------:R-:W-:Y:S01]  /*0860*/  IMAD.MOV.U32 R3, RZ, RZ, R17 ;  /* 0x000000ffff037224 */ /* 0x000fe200078e0011 */
[----:B------:R-:W-:Y:S06]  /*0870*/  RET.REL.NODEC R12 `(vec_fdivide) ;  /* 0xfffffff40ce07950 */ /* 0x000fec0003c3ffff */
.L_x_50:
        /* <DEDUP_REMOVED lines=16> */
.L_x_556:


//--------------------- .text.vec_fdim            --------------------------
	.section	.text.vec_fdim,"ax",@progbits
	.align	128
        .global         vec_fdim
        .type           vec_fdim,@function
        .size           vec_fdim,(.L_x_599 - vec_fdim)
        .other          vec_fdim,@"STO_CUDA_ENTRY STV_DEFAULT"
vec_fdim:
.text.vec_fdim:
        /* <DEDUP_REMOVED lines=20> */
[----:B------:R-:W3:Y:S01]  /*0140*/  LDG.E.64 R4, desc[UR4][R4.64] ;  /* 0x0000000404047981 */ /* 0x000ee2000c1e1b00 */
[----:B--2---:R-:W-:-:S04]  /*0150*/  IADD3 R8, P1, PT, R8, UR6, RZ ;  /* 0x0000000608087c10 */ /* 0x004fc8000ff3e0ff */
[----:B------:R-:W-:Y:S01]  /*0160*/  IADD3.X R9, PT, PT, R0, UR7, RZ, P1, !PT ;  /* 0x0000000700097c10 */ /* 0x000fe20008ffe4ff */
[C-C-:B---3--:R-:W-:Y:S02]  /*0170*/  DADD R6, R2.reuse, -R4.reuse ;  /* 0x0000000002067229 */ /* 0x148fe40000000804 */
[----:B------:R-:W-:-:S08]  /*0180*/  DSETP.GTU.AND P0, PT, R2, R4, PT ;  /* 0x000000040200722a */ /* 0x000fd00003f0c000 */
[----:B------:R-:W-:Y:S02]  /*0190*/  FSEL R6, R6, RZ, P0 ;  /* 0x000000ff06067208 */ /* 0x000fe40000000000 */
[----:B------:R-:W-:-:S05]  /*01a0*/  FSEL R7, R7, RZ, P0 ;  /* 0x000000ff07077208 */ /* 0x000fca0000000000 */
[----:B------:R-:W-:Y:S01]  /*01b0*/  STG.E.64 desc[UR4][R8.64], R6 ;  /* 0x0000000608007986 */ /* 0x000fe2000c101b04 */
[----:B------:R-:W-:Y:S05]  /*01c0*/  EXIT ;  /* 0x000000000000794d */ /* 0x000fea0003800000 */
.L_x_51:
        /* <DEDUP_REMOVED lines=11> */
.L_x_599:


//--------------------- .text.vec_copysign        --------------------------
	.section	.text.vec_copysign,"ax",@progbits
	.align	128
        .global         vec_copysign
        .type           vec_copysign,@function
        .size           vec_copysign,(.L_x_600 - vec_copysign)
        .other          vec_copysign,@"STO_CUDA_ENTRY STV_DEFAULT"
vec_copysign:
.text.vec_copysign:
        /* <DEDUP_REMOVED lines=19> */
[----:B-1----:R-:W3:Y:S04]  /*0130*/  LDG.E R7, desc[UR4][R6.64+0x4] ;  /* 0x0000040406077981 */ /* 0x002ee8000c1e1900 */
[----:B------:R-:W3:Y:S01]  /*0140*/  LDG.E.64 R2, desc[UR4][R4.64] ;  /* 0x0000000404027981 */ /* 0x000ee2000c1e1b00 */
[----:B--2---:R-:W-:-:S04]  /*0150*/  IADD3 R8, P0, PT, R8, UR6, RZ ;  /* 0x0000000608087c10 */ /* 0x004fc8000ff1e0ff */
[----:B------:R-:W-:Y:S02]  /*0160*/  IADD3.X R9, PT, PT, R0, UR7, RZ, P0, !PT ;  /* 0x0000000700097c10 */ /* 0x000fe400087fe4ff */
[----:B---3--:R-:W-:-:S05]  /*0170*/  LOP3.LUT R3, R3, 0x80000000, R7, 0xb8, !PT ;  /* 0x8000000003037812 */ /* 0x008fca00078eb807 */
[----:B------:R-:W-:Y:S01]  /*0180*/  STG.E.64 desc[UR4][R8.64], R2 ;  /* 0x0000000208007986 */ /* 0x000fe2000c101b04 */
[----:B------:R-:W-:Y:S05]  /*0190*/  EXIT ;  /* 0x000000000000794d */ /* 0x000fea0003800000 */
.L_x_52:
        /* <DEDUP_REMOVED lines=14> */
.L_x_600:


//--------------------- .text.vec_y1              --------------------------
	.section	.text.vec_y1,"ax",@progbits
	.align	128
        .global         vec_y1
        .type           vec_y1,@function
        .size           vec_y1,(.L_x_560 - vec_y1)
        .other          vec_y1,@"STO_CUDA_ENTRY STV_DEFAULT"
vec_y1:
.text.vec_y1:
[----:B------:R-:W0:Y:S01]  /*0000*/  LDC R1, c[0x0][0x37c] ;  /* 0x0000df00ff017b82 */ /* 0x000e220000000800 */
[----:B------:R-:W1:Y:S07]  /*0010*/  S2R R2, SR_TID.X ;  /* 0x0000000000027919 */ /* 0x000e6e0000002100 */
[----:B------:R-:W1:Y:S01]  /*0020*/  S2UR UR4, SR_CTAID.X ;  /* 0x00000000000479c3 */ /* 0x000e620000002500 */
[----:B------:R-:W2:Y:S01]  /*0030*/  LDCU.64 UR6, c[0x0][0x380] ;  /* 0x00007000ff0677ac */ /* 0x000ea20008000a00 */
[----:B0-----:R-:W-:-:S06]  /*0040*/  VIADD R1, R1, 0xffffffd8 ;  /* 0xffffffd801017836 */ /* 0x001fcc0000000000 */
[----:B------:R-:W1:Y:S02]  /*0050*/  LDC R3, c[0x0][0x360] ;  /* 0x0000d800ff037b82 */ /* 0x000e640000000800 */
[----:B-1----:R-:W-:-:S05]  /*0060*/  IMAD R2, R3, UR4, R2 ;  /* 0x0000000403027c24 */ /* 0x002fca000f8e0202 */
[----:B--2---:R-:W-:Y:S02]  /*0070*/  ISETP.GE.U32.AND P0, PT, R2, UR6, PT ;  /* 0x0000000602007c0c */ /* 0x004fe4000bf06070 */
[----:B------:R-:W-:-:S04]  /*0080*/  SHF.R.S32.HI R3, RZ, 0x1f, R2 ;  /* 0x0000001fff037819 */ /* 0x000fc80000011402 */
[----:B------:R-:W-:-:S13]  /*0090*/  ISETP.GE.U32.AND.EX P0, PT, R3, UR7, PT, P0 ;  /* 0x0000000703007c0c */ /* 0x000fda000bf06100 */
[----:B------:R-:W-:Y:S05]  /*00a0*/  @P0 EXIT ;  /* 0x000000000000094d */ /* 0x000fea0003800000 */
[----:B------:R-:W0:Y:S01]  /*00b0*/  LDCU.64 UR6, c[0x0][0x390] ;  /* 0x00007200ff0677ac */ /* 0x000e220008000a00 */
[C---:B------:R-:W-:Y:S01]  /*00c0*/  IMAD.SHL.U32 R0, R2.reuse, 0x8, RZ ;  /* 0x0000000802007824 */ /* 0x040fe200078e00ff */
[----:B------:R-:W-:Y:S01]  /*00d0*/  SHF.L.U64.HI R2, R2, 0x3, R3 ;  /* 0x0000000302027819 */ /* 0x000fe20000010203 */
[----:B------:R-:W1:Y:S03]  /*00e0*/  LDCU.64 UR4, c[0x0][0x358] ;  /* 0x00006b00ff0477ac */ /* 0x000e660008000a00 */
[----:B0-----:R-:W-:-:S04]  /*00f0*/  IADD3 R4, P0, PT, R0, UR6, RZ ;  /* 0x0000000600047c10 */ /* 0x001fc8000ff1e0ff */
[----:B------:R-:W-:-:S06]  /*0100*/  IADD3.X R5, PT, PT, R2, UR7, RZ, P0, !PT ;  /* 0x0000000702057c10 */ /* 0x000fcc00087fe4ff */
[----:B-1----:R-:W2:Y:S01]  /*0110*/  LDG.E.64 R4, desc[UR4][R4.64] ;  /* 0x0000000404047981 */ /* 0x002ea2000c1e1b00 */
[----:B------:R-:W-:Y:S01]  /*0120*/  UMOV UR6, 0x7819e8d2 ;  /* 0x7819e8d200067882 */ /* 0x000fe20000000000 */
[----:B------:R-:W-:Y:S01]  /*0130*/  UMOV UR7, 0x730d6 ;  /* 0x000730d600077882 */ /* 0x000fe20000000000 */
[----:B------:R-:W-:Y:S01]  /*0140*/  BSSY.RECONVERGENT B0, `(.L_x_53) ;  /* 0x000038b000007945 */ /* 0x000fe20003800200 */
[----:B--2---:R-:W-:-:S14]  /*0150*/  DSETP.GEU.AND P0, PT, |R4|, UR6, PT ;  /* 0x0000000604007e2a */ /* 0x004fdc000bf0e200 */
[----:B------:R-:W-:Y:S05]  /*0160*/  @P0 BRA `(.L_x_54) ;  /* 0x0000000000540947 */ /* 0x000fea0003800000 */
[----:B------:R-:W-:Y:S01]  /*0170*/  DADD R8, -RZ, |R4| ;  /* 0x00000000ff087229 */ /* 0x000fe20000000504 */
[----:B------:R-:W-:Y:S01]  /*0180*/  IMAD.MOV.U32 R6, RZ, RZ, 0x1 ;  /* 0x00000001ff067424 */ /* 0x000fe200078e00ff */
[----:B------:R-:W-:Y:S01]  /*0190*/  UMOV UR6, 0x6dc9c883 ;  /* 0x6dc9c88300067882 */ /* 0x000fe20000000000 */
[----:B------:R-:W-:Y:S01]  /*01a0*/  UMOV UR7, 0x3fe45f30 ;  /* 0x3fe45f3000077882 */ /* 0x000fe20000000000 */
[----:B------:R-:W-:Y:S02]  /*01b0*/  BSSY.RECONVERGENT B1, `(.L_x_55) ;  /* 0x000000f000017945 */ /* 0x000fe40003800200 */
[----:B------:R-:W0:Y:S02]  /*01c0*/  MUFU.RCP64H R7, R9 ;  /* 0x0000000900077308 */ /* 0x000e240000001800 */
[----:B0-----:R-:W-:-:S08]  /*01d0*/  DFMA R10, -|R4|, R6, 1 ;  /* 0x3ff00000040a742b */ /* 0x001fd00000000306 */
[----:B------:R-:W-:-:S08]  /*01e0*/  DFMA R10, R10, R10, R10 ;  /* 0x0000000a0a0a722b */ /* 0x000fd0000000000a */
[----:B------:R-:W-:-:S08]  /*01f0*/  DFMA R10, R6, R10, R6 ;  /* 0x0000000a060a722b */ /* 0x000fd00000000006 */
[----:B------:R-:W-:-:S08]  /*0200*/  DFMA R6, -|R4|, R10, 1 ;  /* 0x3ff000000406742b */ /* 0x000fd0000000030a */
[----:B------:R-:W-:-:S08]  /*0210*/  DFMA R6, R10, R6, R10 ;  /* 0x000000060a06722b */ /* 0x000fd0000000000a */
[----:B------:R-:W-:-:S08]  /*0220*/  DMUL R10, R6, -UR6 ;  /* 0x80000006060a7c28 */ /* 0x000fd00008000000 */
[----:B------:R-:W-:-:S08]  /*0230*/  DFMA R12, -|R4|, R10, -UR6 ;  /* 0x80000006040c7e2b */ /* 0x000fd0000800030a */
[----:B------:R-:W-:-:S10]  /*0240*/  DFMA R6, R6, R12, R10 ;  /* 0x0000000c0606722b */ /* 0x000fd4000000000a */
[----:B------:R-:W-:-:S05]  /*0250*/  FFMA R3, RZ, R9, R7 ;  /* 0x00000009ff037223 */ /* 0x000fca0000000007 */
[----:B------:R-:W-:-:S13]  /*0260*/  FSETP.GT.AND P0, PT, |R3|, 1.469367938527859385e-39, PT ;  /* 0x001000000300780b */ /* 0x000fda0003f04200 */
[----:B------:R-:W-:Y:S05]  /*0270*/  @P0 BRA `(.L_x_56) ;  /* 0x0000000000080947 */ /* 0x000fea0003800000 */
[----:B------:R-:W-:-:S07]  /*0280*/  MOV R10, 0x2a0 ;  /* 0x000002a0000a7802 */ /* 0x000fce0000000f00 */
[----:B------:R-:W-:Y:S05]  /*0290*/  CALL.REL.NOINC `($__internal_2_$__cuda_sm20_div_rn_f64_full) ;  /* 0x0000003800a07944 */ /* 0x000fea0003c00000 */
.L_x_56:
[----:B------:R-:W-:Y:S05]  /*02a0*/  BSYNC.RECONVERGENT B1 ;  /* 0x0000000000017941 */ /* 0x000fea0003800200 */
.L_x_55:
[----:B------:R-:W-:Y:S05]  /*02b0*/  BRA `(.L_x_57) ;  /* 0x0000003400cc7947 */ /* 0x000fea0003800000 */
.L_x_54:
[----:B------:R-:W-:Y:S01]  /*02c0*/  UMOV UR6, 0x8132576 ;  /* 0x0813257600067882 */ /* 0x000fe20000000000 */
[----:B------:R-:W-:Y:S02]  /*02d0*/  UMOV UR7, 0x3ff4c6f2 ;  /* 0x3ff4c6f200077882 */ /* 0x000fe40000000000 */
[----:B------:R-:W-:-:S14]  /*02e0*/  DSETP.GTU.AND P0, PT, |R4|, UR6, PT ;  /* 0x0000000604007e2a */ /* 0x000fdc000bf0c200 */
[----:B------:R-:W-:Y:S05]  /*02f0*/  @P0 BRA `(.L_x_58) ;  /* 0x0000001c009c0947 */ /* 0x000fea0003800000 */
[----:B------:R-:W-:Y:S01]  /*0300*/  UMOV UR6, 0xbad7b784 ;  /* 0xbad7b78400067882 */ /* 0x000fe20000000000 */
[----:B------:R-:W-:Y:S01]  /*0310*/  UMOV UR7, 0x400353aa ;  /* 0x400353aa00077882 */ /* 0x000fe20000000000 */
[----:B------:R-:W-:Y:S01]  /*0320*/  BSSY.RECONVERGENT B1, `(.L_x_59) ;  /* 0x000015a000017945 */ /* 0x000fe20003800200 */
[----:B------:R-:W-:Y:S02]  /*0330*/  DSETP.GTU.AND P0, PT, |R4|, UR6, PT ;  /* 0x0000000604007e2a */ /* 0x000fe4000bf0c200 */
[----:B------:R-:W-:-:S12]  /*0340*/  DADD R8, -RZ, |R4| ;  /* 0x00000000ff087229 */ /* 0x000fd80000000504 */
[----:B------:R-:W-:Y:S05]  /*0350*/  @P0 BRA `(.L_x_60) ;  /* 0x0000000000bc0947 */ /* 0x000fea0003800000 */
[----:B------:R-:W-:Y:S01]  /*0360*/  IMAD.MOV.U32 R6, RZ, RZ, -0x5f23c0ab ;  /* 0xa0dc3f55ff067424 */ /* 0x000fe200078e00ff */
[----:B------:R-:W-:Y:S01]  /*0370*/  UMOV UR6, 0xdcde2ad3 ;  /* 0xdcde2ad300067882 */ /* 0x000fe20000000000 */
[----:B------:R-:W-:Y:S01]  /*0380*/  IMAD.MOV.U32 R7, RZ, RZ, 0x3d4dd167 ;  /* 0x3d4dd167ff077424 */ /* 0x000fe200078e00ff */
[----:B------:R-:W-:-:S05]  /*0390*/  UMOV UR7, 0x3d020e4a ;  /* 0x3d020e4a00077882 */ /* 0x000fca0000000000 */
[----:B------:R-:W-:Y:S01]  /*03a0*/  DFMA R6, |R4|, UR6, -R6 ;  /* 0x0000000604067c2b */ /* 0x000fe20008000a06 */
[----:B------:R-:W-:Y:S01]  /*03b0*/  UMOV UR6, 0xa491e487 ;  /* 0xa491e48700067882 */ /* 0x000fe20000000000 */
[----:B------:R-:W-:-:S06]  /*03c0*/  UMOV UR7, 0x3d5503f5 ;  /* 0x3d5503f500077882 */ /* 0x000fcc0000000000 */
[----:B------:R-:W-:Y:S01]  /*03d0*/  DFMA R6, |R4|, R6, UR6 ;  /* 0x0000000604067e2b */ /* 0x000fe20008000206 */
        /* <DEDUP_REMOVED lines=8> */
[----:B------:R-:W-:Y:S01]  /*0460*/  DFMA R6, |R4|, R6, -UR6 ;  /* 0x8000000604067e2b */ /* 0x000fe20008000206 */
        /* <DEDUP_REMOVED lines=26> */
[----:B------:R-:W-:-:S08]  /*0610*/  DFMA R6, |R4|, R6, UR6 ;  /* 0x0000000604067e2b */ /* 0x000fd00008000206 */
[----:B------:R-:W-:-:S08]  /*0620*/  DFMA R6, |R4|, R6, 0.5 ;  /* 0x3fe000000406742b */ /* 0x000fd00000000206 */
[----:B------:R-:W-:Y:S01]  /*0630*/  DMUL R6, |R4|, R6 ;  /* 0x0000000604067228 */ /* 0x000fe20000000200 */
[----:B------:R-:W-:Y:S10]  /*0640*/  BRA `(.L_x_61) ;  /* 0x00000010009c7947 */ /* 0x000ff40003800000 */
.L_x_60:
[----:B------:R-:W-:Y:S01]  /*0650*/  UMOV UR6, 0x574614ea ;  /* 0x574614ea00067882 */ /* 0x000fe20000000000 */
[----:B------:R-:W-:Y:S02]  /*0660*/  UMOV UR7, 0x4015b1d0 ;  /* 0x4015b1d000077882 */ /* 0x000fe40000000000 */
[----:B------:R-:W-:-:S14]  /*0670*/  DSETP.GTU.AND P0, PT, |R4|, UR6, PT ;  /* 0x0000000604007e2a */ /* 0x000fdc000bf0c200 */
[----:B------:R-:W-:Y:S05]  /*0680*/  @P0 BRA `(.L_x_62) ;  /* 0x0000000000dc0947 */ /* 0x000fea0003800000 */
[----:B------:R-:W-:Y:S01]  /*0690*/  UMOV UR6, 0x75af6f09 ;  /* 0x75af6f0900067882 */ /* 0x000fe20000000000 */
[----:B------:R-:W-:Y:S01]  /*06a0*/  UMOV UR7, 0x400ea755 ;  /* 0x400ea75500077882 */ /* 0x000fe20000000000 */
[----:B------:R-:W-:Y:S01]  /*06b0*/  IMAD.MOV.U32 R10, RZ, RZ, 0x1df02dad ;  /* 0x1df02dadff0a7424 */ /* 0x000fe200078e00ff */
[----:B------:R-:W-:Y:S01]  /*06c0*/  DADD R6, |R4|, -UR6 ;  /* 0x8000000604067e29 */ /* 0x000fe20008000200 */
[----:B------:R-:W-:Y:S01]  /*06d0*/  UMOV UR6, 0xa9d1b256 ;  /* 0xa9d1b25600067882 */ /* 0x000fe20000000000 */
[----:B------:R-:W-:Y:S01]  /*06e0*/  UMOV UR7, 0x3ca60155 ;  /* 0x3ca6015500077882 */ /* 0x000fe20000000000 */
[----:B------:R-:W-:-:S05]  /*06f0*/  IMAD.MOV.U32 R11, RZ, RZ, 0x3d41011a ;  /* 0x3d41011aff0b7424 */ /* 0x000fca00078e00ff */
[----:B------:R-:W-:Y:S01]  /*0700*/  DADD R6, R6, UR6 ;  /* 0x0000000606067e29 */ /* 0x000fe20008000000 */
[----:B------:R-:W-:Y:S01]  /*0710*/  UMOV UR6, 0xbb60175e ;  /* 0xbb60175e00067882 */ /* 0x000fe20000000000 */
[----:B------:R-:W-:-:S06]  /*0720*/  UMOV UR7, 0x3cf8d3cd ;  /* 0x3cf8d3cd00077882 */ /* 0x000fcc0000000000 */
[----:B------:R-:W-:Y:S01]  /*0730*/  DFMA R10, R6, -UR6, R10 ;  /* 0x80000006060a7c2b */ /* 0x000fe2000800000a */
[----:B------:R-:W-:Y:S01]  /*0740*/  UMOV UR6, 0xc1e5e222 ;  /* 0xc1e5e22200067882 */ /* 0x000fe20000000000 */
[----:B------:R-:W-:-:S06]  /*0750*/  UMOV UR7, 0x3d76013a ;  /* 0x3d76013a00077882 */ /* 0x000fcc0000000000 */
[----:B------:R-:W-:Y:S01]  /*0760*/  DFMA R10, R6, R10, UR6 ;  /* 0x00000006060a7e2b */ /* 0x000fe2000800000a */
[----:B------:R-:W-:Y:S01]  /*0770*/  UMOV UR6, 0xd96d5f03 ;  /* 0xd96d5f0300067882 */ /* 0x000fe20000000000 */
[----:B------:R-:W-:-:S06]  /*0780*/  UMOV UR7, 0x3dbec315 ;  /* 0x3dbec31500077882 */ /* 0x000fcc0000000000 */
[----:B------:R-:W-:Y:S01]  /*0790*/  DFMA R10, R6, R10, -UR6 ;  /* 0x80000006060a7e2b */ /* 0x000fe2000800000a */
[----:B------:R-:W-:Y:S01]  /*07a0*/  UMOV UR6, 0xb4b57207 ;  /* 0xb4b5720700067882 */ /* 0x000fe20000000000 */
[----:B------:R-:W-:-:S06]  /*07b0*/  UMOV UR7, 0x3df03be1 ;  /* 0x3df03be100077882 */ /* 0x000fcc0000000000 */
[----:B------:R-:W-:Y:S01]  /*07c0*/  DFMA R10, R6, R10, -UR6 ;  /* 0x80000006060a7e2b */ /* 0x000fe2000800000a */
        /* <DEDUP_REMOVED lines=32> */
[----:B------:R-:W-:-:S08]  /*09d0*/  DFMA R10, R6, R10, -UR6 ;  /* 0x80000006060a7e2b */ /* 0x000fd0000800000a */
[----:B------:R-:W-:Y:S01]  /*09e0*/  DMUL R6, R6, R10 ;  /* 0x0000000a06067228 */ /* 0x000fe20000000000 */
[----:B------:R-:W-:Y:S10]  /*09f0*/  BRA `(.L_x_61) ;  /* 0x0000000c00b07947 */ /* 0x000ff40003800000 */
.L_x_62:
        /* <DEDUP_REMOVED lines=14> */
[----:B------:R-:W-:Y:S01]  /*0ae0*/  DFMA R10, R6, UR6, -R10 ;  /* 0x00000006060a7c2b */ /* 0x000fe2000800080a */
        /* <DEDUP_REMOVED lines=41> */
[----:B------:R-:W-:-:S08]  /*0d80*/  DFMA R10, R6, R10, UR6 ;  /* 0x00000006060a7e2b */ /* 0x000fd0000800000a */
[----:B------:R-:W-:Y:S01]  /*0d90*/  DMUL R6, R6, R10 ;  /* 0x0000000a06067228 */ /* 0x000fe20000000000 */
[----:B------:R-:W-:Y:S10]  /*0da0*/  BRA `(.L_x_61) ;  /* 0x0000000800c47947 */ /* 0x000ff40003800000 */
.L_x_63:
[----:B------:R-:W0:Y:S01]  /*0db0*/  MUFU.RCP64H R9, R9 ;  /* 0x0000000900097308 */ /* 0x000e220000001800 */
[----:B------:R-:W-:Y:S01]  /*0dc0*/  IMAD.MOV.U32 R8, RZ, RZ, RZ ;  /* 0x000000ffff087224 */ /* 0x000fe200078e00ff */
[----:B------:R-:W-:Y:S01]  /*0dd0*/  UMOV UR6, 0x212fdc9a ;  /* 0x212fdc9a00067882 */ /* 0x000fe20000000000 */
[----:B------:R-:W-:Y:S01]  /*0de0*/  IMAD.MOV.U32 R12, RZ, RZ, 0x6857bee0 ;  /* 0x6857bee0ff0c7424 */ /* 0x000fe200078e00ff */
[----:B------:R-:W-:Y:S01]  /*0df0*/  UMOV UR7, 0x418da26b ;  /* 0x418da26b00077882 */ /* 0x000fe20000000000 */
[----:B------:R-:W-:Y:S01]  /*0e00*/  IMAD.MOV.U32 R13, RZ, RZ, 0x415a30ac ;  /* 0x415a30acff0d7424 */ /* 0x000fe200078e00ff */
[----:B------:R-:W-:Y:S01]  /*0e10*/  UMOV UR8, 0x6dc9c883 ;  /* 0x6dc9c88300087882 */ /* 0x000fe20000000000 */
[----:B------:R-:W-:Y:S01]  /*0e20*/  UMOV UR9, 0x3fe45f30 ;  /* 0x3fe45f3000097882 */ /* 0x000fe20000000000 */
[----:B------:R-:W-:Y:S01]  /*0e30*/  BSSY.RECONVERGENT B2, `(.L_x_64) ;  /* 0x000004a000027945 */ /* 0x000fe20003800200 */
[----:B0-----:R-:W-:-:S08]  /*0e40*/  DFMA R6, -|R4|, R8, 1 ;  /* 0x3ff000000406742b */ /* 0x001fd00000000308 */
[----:B------:R-:W-:-:S08]  /*0e50*/  DFMA R10, R6, R6, R6 ;  /* 0x00000006060a722b */ /* 0x000fd00000000006 */
[----:B------:R-:W-:-:S08]  /*0e60*/  DFMA R10, R8, R10, R8 ;  /* 0x0000000a080a722b */ /* 0x000fd00000000008 */
[----:B------:R-:W-:-:S08]  /*0e70*/  DMUL R6, R10, R10 ;  /* 0x0000000a0a067228 */ /* 0x000fd00000000000 */
[----:B------:R-:W-:Y:S01]  /*0e80*/  DFMA R12, R6, -UR6, R12 ;  /* 0x80000006060c7c2b */ /* 0x000fe2000800000c */
        /* <DEDUP_REMOVED lines=26> */
[----:B------:R-:W-:Y:S01]  /*1030*/  DFMA R8, R10, R8, |R4| ;  /* 0x000000080a08722b */ /* 0x000fe20000000404 */
[----:B------:R-:W-:Y:S02]  /*1040*/  IMAD.MOV.U32 R10, RZ, RZ, 0x22a3f8be ;  /* 0x22a3f8beff0a7424 */ /* 0x000fe400078e00ff */
[----:B------:R-:W-:-:S05]  /*1050*/  IMAD.MOV.U32 R11, RZ, RZ, 0x4099c063 ;  /* 0x4099c063ff0b7424 */ /* 0x000fca00078e00ff */
[----:B------:R-:W-:Y:S02]  /*1060*/  DMUL R12, R8, UR8 ;  /* 0x00000008080c7c28 */ /* 0x000fe40008000000 */
[----:B------:R-:W-:Y:S01]  /*1070*/  DFMA R10, R6, UR6, -R10 ;  /* 0x00000006060a7c2b */ /* 0x000fe2000800080a */
[----:B------:R-:W-:Y:S01]  /*1080*/  UMOV UR6, 0x4da77324 ;  /* 0x4da7732400067882 */ /* 0x000fe20000000000 */
[----:B------:R-:W-:Y:S01]  /*1090*/  UMOV UR7, 0x405b8935 ;  /* 0x405b893500077882 */ /* 0x000fe20000000000 */
[----:B------:R-:W-:Y:S01]  /*10a0*/  DSETP.GE.AND P0, PT, |R8|, 2.14748364800000000000e+09, PT ;  /* 0x41e000000800742a */ /* 0x000fe20003f06200 */
[----:B------:R-:W0:Y:S04]  /*10b0*/  F2I.F64 R3, R12 ;  /* 0x0000000c00037311 */ /* 0x000e280000301100 */
[----:B------:R-:W-:Y:S01]  /*10c0*/  DFMA R10, R6, R10, UR6 ;  /* 0x00000006060a7e2b */ /* 0x000fe2000800000a */
[----:B------:R-:W-:Y:S01]  /*10d0*/  UMOV UR6, 0x94653188 ;  /* 0x9465318800067882 */ /* 0x000fe20000000000 */
[----:B------:R-:W-:-:S06]  /*10e0*/  UMOV UR7, 0x401e3522 ;  /* 0x401e352200077882 */ /* 0x000fcc0000000000 */
[C---:B------:R-:W-:Y:S01]  /*10f0*/  DFMA R10, R6.reuse, R10, -UR6 ;  /* 0x80000006060a7e2b */ /* 0x040fe2000800000a */
[----:B------:R-:W-:Y:S01]  /*1100*/  UMOV UR6, 0xb16bd7a7 ;  /* 0xb16bd7a700067882 */ /* 0x000fe20000000000 */
[----:B------:R-:W-:Y:S01]  /*1110*/  UMOV UR7, 0x3fe9bc7d ;  /* 0x3fe9bc7d00077882 */ /* 0x000fe20000000000 */
[----:B0-----:R-:W0:Y:S05]  /*1120*/  I2F.F64 R14, R3 ;  /* 0x00000003000e7312 */ /* 0x001e2a0000201c00 */
[----:B------:R-:W-:Y:S01]  /*1130*/  DFMA R10, R6, R10, UR6 ;  /* 0x00000006060a7e2b */ /* 0x000fe2000800000a */
[----:B------:R-:W-:Y:S01]  /*1140*/  UMOV UR6, 0xc3a4f741 ;  /* 0xc3a4f74100067882 */ /* 0x000fe20000000000 */
[----:B------:R-:W-:-:S06]  /*1150*/  UMOV UR7, 0x3fc8bfe1 ;  /* 0x3fc8bfe100077882 */ /* 0x000fcc0000000000 */
[----:B------:R-:W-:Y:S01]  /*1160*/  DFMA R10, R6, R10, -UR6 ;  /* 0x80000006060a7e2b */ /* 0x000fe2000800000a */
[----:B------:R-:W-:Y:S01]  /*1170*/  UMOV UR6, 0x54442d18 ;  /* 0x54442d1800067882 */ /* 0x000fe20000000000 */
[----:B------:R-:W-:Y:S02]  /*1180*/  UMOV UR7, 0x3ff921fb ;  /* 0x3ff921fb00077882 */ /* 0x000fe40000000000 */
[----:B0-----:R-:W-:Y:S01]  /*1190*/  DFMA R16, R14, -UR6, R8 ;  /* 0x800000060e107c2b */ /* 0x001fe20008000008 */
[----:B------:R-:W-:Y:S01]  /*11a0*/  UMOV UR6, 0xf0d00be2 ;  /* 0xf0d00be200067882 */ /* 0x000fe20000000000 */
[----:B------:R-:W-:Y:S02]  /*11b0*/  UMOV UR7, 0x3fc7ffff ;  /* 0x3fc7ffff00077882 */ /* 0x000fe40000000000 */
[----:B------:R-:W-:Y:S01]  /*11c0*/  DFMA R10, R6, R10, UR6 ;  /* 0x00000006060a7e2b */ /* 0x000fe2000800000a */
[----:B------:R-:W-:Y:S01]  /*11d0*/  UMOV UR6, 0x33145c00 ;  /* 0x33145c0000067882 */ /* 0x000fe20000000000 */
[----:B------:R-:W-:-:S02]  /*11e0*/  UMOV UR7, 0x3c91a626 ;  /* 0x3c91a62600077882 */ /* 0x000fc40000000000 */
[----:B------:R-:W-:Y:S01]  /*11f0*/  DFMA R16, R14, -UR6, R16 ;  /* 0x800000060e107c2b */ /* 0x000fe20008000010 */
[----:B------:R-:W-:Y:S01]  /*1200*/  UMOV UR6, 0x68cc ;  /* 0x000068cc00067882 */ /* 0x000fe20000000000 */
[----:B------:R-:W-:Y:S02]  /*1210*/  UMOV UR7, 0x3ff00000 ;  /* 0x3ff0000000077882 */ /* 0x000fe40000000000 */
[----:B------:R-:W-:Y:S01]  /*1220*/  DFMA R6, R6, R10, UR6 ;  /* 0x0000000606067e2b */ /* 0x000fe2000800000a */
[----:B------:R-:W-:Y:S01]  /*1230*/  UMOV UR6, 0x252049c0 ;  /* 0x252049c000067882 */ /* 0x000fe20000000000 */
[----:B------:R-:W-:Y:S02]  /*1240*/  UMOV UR7, 0x397b839a ;  /* 0x397b839a00077882 */ /* 0x000fe40000000000 */
[----:B------:R-:W-:Y:S01]  /*1250*/  DFMA R14, R14, -UR6, R16 ;  /* 0x800000060e0e7c2b */ /* 0x000fe20008000010 */
[----:B------:R-:W-:Y:S10]  /*1260*/  @!P0 BRA `(.L_x_65) ;  /* 0x0000000000188947 */ /* 0x000ff40003800000 */
[----:B------:R-:W-:Y:S01]  /*1270*/  IMAD.MOV.U32 R16, RZ, RZ, R8 ;  /* 0x000000ffff107224 */ /* 0x000fe200078e0008 */
[----:B------:R-:W-:Y:S01]  /*1280*/  MOV R8, 0x12b0 ;  /* 0x000012b000087802 */ /* 0x000fe20000000f00 */
[----:B------:R-:W-:-:S07]  /*1290*/  IMAD.MOV.U32 R3, RZ, RZ, R9 ;  /* 0x000000ffff037224 */ /* 0x000fce00078e0009 */
[----:B------:R-:W-:Y:S05]  /*12a0*/  CALL.REL.NOINC `($vec_y1$__internal_trig_reduction_slowpathd) ;  /* 0x00000030005c7944 */ /* 0x000fea0003c00000 */
[----:B------:R-:W-:Y:S02]  /*12b0*/  IMAD.MOV.U32 R14, RZ, RZ, R16 ;  /* 0x000000ffff0e7224 */ /* 0x000fe400078e0010 */
[----:B------:R-:W-:-:S07]  /*12c0*/  IMAD.MOV.U32 R15, RZ, RZ, R17 ;  /* 0x000000ffff0f7224 */ /* 0x000fce00078e0011 */
.L_x_65:
[----:B------:R-:W-:Y:S05]  /*12d0*/  BSYNC.RECONVERGENT B2 ;  /* 0x0000000000027941 */ /* 0x000fea0003800200 */
.L_x_64:
[----:B------:R-:W-:Y:S01]  /*12e0*/  LOP3.LUT R8, R3, 0x3, RZ, 0xc0, !PT ;  /* 0x0000000303087812 */ /* 0x000fe200078ec0ff */
[----:B------:R-:W-:Y:S01]  /*12f0*/  UMOV UR6, 0x7f3321d2 ;  /* 0x7f3321d200067882 */ /* 0x000fe20000000000 */
[----:B------:R-:W-:Y:S01]  /*1300*/  UMOV UR7, 0x4002d97c ;  /* 0x4002d97c00077882 */ /* 0x000fe20000000000 */
[----:B------:R-:W-:Y:S01]  /*1310*/  BSSY.RECONVERGENT B2, `(.L_x_66) ;  /* 0x0000023000027945 */ /* 0x000fe20003800200 */
[----:B------:R-:W-:Y:S01]  /*1320*/  DADD R14, R14, -UR6 ;  /* 0x800000060e0e7e29 */ /* 0x000fe20008000000 */
[----:B------:R-:W-:Y:S01]  /*1330*/  UMOV UR6, 0x54442d18 ;  /* 0x54442d1800067882 */ /* 0x000fe20000000000 */
[----:B------:R-:W0:Y:S01]  /*1340*/  I2F.F64.U32 R8, R8 ;  /* 0x0000000800087312 */ /* 0x000e220000201800 */
[----:B------:R-:W-:-:S05]  /*1350*/  UMOV UR7, 0x3ff921fb ;  /* 0x3ff921fb00077882 */ /* 0x000fca0000000000 */
[----:B0-----:R-:W-:-:S08]  /*1360*/  DFMA R14, R8, UR6, R14 ;  /* 0x00000006080e7c2b */ /* 0x001fd0000800000e */
[----:B------:R-:W-:-:S14]  /*1370*/  DSETP.NEU.AND P0, PT, |R14|, +INF , PT ;  /* 0x7ff000000e00742a */ /* 0x000fdc0003f0d200 */
[----:B------:R-:W-:Y:S01]  /*1380*/  @!P0 DMUL R20, RZ, R14 ;  /* 0x0000000eff148228 */ /* 0x000fe20000000000 */
[----:B------:R-:W-:Y:S01]  /*1390*/  @!P0 IMAD.MOV.U32 R3, RZ, RZ, 0x1 ;  /* 0x00000001ff038424 */ /* 0x000fe200078e00ff */
[----:B------:R-:W-:Y:S09]  /*13a0*/  @!P0 BRA `(.L_x_67) ;  /* 0x0000000000648947 */ /* 0x000ff20003800000 */
[----:B------:R-:W-:Y:S01]  /*13b0*/  UMOV UR6, 0x6dc9c883 ;  /* 0x6dc9c88300067882 */ /* 0x000fe20000000000 */
[----:B------:R-:W-:Y:S01]  /*13c0*/  UMOV UR7, 0x3fe45f30 ;  /* 0x3fe45f3000077882 */ /* 0x000fe20000000000 */
[C---:B------:R-:W-:Y:S01]  /*13d0*/  DSETP.GE.AND P0, PT, |R14|.reuse, 2.14748364800000000000e+09, PT ;  /* 0x41e000000e00742a */ /* 0x040fe20003f06200 */
[----:B------:R-:W-:Y:S01]  /*13e0*/  BSSY.RECONVERGENT B3, `(.L_x_68) ;  /* 0x0000014000037945 */ /* 0x000fe20003800200 */
[----:B------:R-:W-:Y:S01]  /*13f0*/  DMUL R8, R14, UR6 ;  /* 0x000000060e087c28 */ /* 0x000fe20008000000 */
[----:B------:R-:W-:Y:S01]  /*1400*/  UMOV UR6, 0x54442d18 ;  /* 0x54442d1800067882 */ /* 0x000fe20000000000 */
[----:B------:R-:W-:-:S04]  /*1410*/  UMOV UR7, 0x3ff921fb ;  /* 0x3ff921fb00077882 */ /* 0x000fc80000000000 */
[----:B------:R-:W0:Y:S08]  /*1420*/  F2I.F64 R3, R8 ;  /* 0x0000000800037311 */ /* 0x000e300000301100 */
[----:B0-----:R-:W0:Y:S02]  /*1430*/  I2F.F64 R20, R3 ;  /* 0x0000000300147312 */ /* 0x001e240000201c00 */
[----:B0-----:R-:W-:Y:S01]  /*1440*/  DFMA R10, R20, -UR6, R14 ;  /* 0x80000006140a7c2b */ /* 0x001fe2000800000e */
[----:B------:R-:W-:Y:S01]  /*1450*/  UMOV UR6, 0x33145c00 ;  /* 0x33145c0000067882 */ /* 0x000fe20000000000 */
[----:B------:R-:W-:-:S06]  /*1460*/  UMOV UR7, 0x3c91a626 ;  /* 0x3c91a62600077882 */ /* 0x000fcc0000000000 */
[----:B------:R-:W-:Y:S01]  /*1470*/  DFMA R10, R20, -UR6, R10 ;  /* 0x80000006140a7c2b */ /* 0x000fe2000800000a */
[----:B------:R-:W-:Y:S01]  /*1480*/  UMOV UR6, 0x252049c0 ;  /* 0x252049c000067882 */ /* 0x000fe20000000000 */
[----:B------:R-:W-:-:S06]  /*1490*/  UMOV UR7, 0x397b839a ;  /* 0x397b839a00077882 */ /* 0x000fcc0000000000 */
        /* <DEDUP_REMOVED lines=8> */
.L_x_69:
[----:B------:R-:W-:Y:S05]  /*1520*/  BSYNC.RECONVERGENT B3 ;  /* 0x0000000000037941 */ /* 0x000fea0003800200 */
.L_x_68:
[----:B------:R-:W-:-:S07]  /*1530*/  VIADD R3, R3, 0x1 ;  /* 0x0000000103037836 */ /* 0x000fce0000000000 */
.L_x_67:
[----:B------:R-:W-:Y:S05]  /*1540*/  BSYNC.RECONVERGENT B2 ;  /* 0x0000000000027941 */ /* 0x000fea0003800200 */
.L_x_66:
[----:B------:R-:W0:Y:S01]  /*1550*/  LDCU.64 UR6, c[0x4][0x8] ;  /* 0x01000100ff0677ac */ /* 0x000e220008000a00 */
[----:B------:R-:W-:-:S05]  /*1560*/  IMAD.SHL.U32 R8, R3, 0x40, RZ ;  /* 0x0000004003087824 */ /* 0x000fca00078e00ff */
[----:B------:R-:W-:-:S04]  /*1570*/  LOP3.LUT R8, R8, 0x40, RZ, 0xc0, !PT ;  /* 0x0000004008087812 */ /* 0x000fc800078ec0ff */
[----:B0-----:R-:W-:-:S05]  /*1580*/  IADD3 R26, P0, PT, R8, UR6, RZ ;  /* 0x00000006081a7c10 */ /* 0x001fca000ff1e0ff */
[----:B------:R-:W-:-:S05]  /*1590*/  IMAD.X R27, RZ, RZ, UR7, P0 ;  /* 0x00000007ff1b7e24 */ /* 0x000fca00080e06ff */
[----:B------:R-:W2:Y:S04]  /*15a0*/  LDG.E.128.CONSTANT R8, desc[UR4][R26.64] ;  /* 0x000000041a087981 */ /* 0x000ea8000c1e9d00 */
[----:B------:R-:W3:Y:S04]  /*15b0*/  LDG.E.128.CONSTANT R12, desc[UR4][R26.64+0x10] ;  /* 0x000010041a0c7981 */ /* 0x000ee8000c1e9d00 */
[----:B------:R-:W4:Y:S01]  /*15c0*/  LDG.E.128.CONSTANT R16, desc[UR4][R26.64+0x20] ;  /* 0x000020041a107981 */ /* 0x000f22000c1e9d00 */
[----:B------:R-:W-:Y:S01]  /*15d0*/  LOP3.LUT R22, R3, 0x1, RZ, 0xc0, !PT ;  /* 0x0000000103167812 */ /* 0x000fe200078ec0ff */
[----:B------:R-:W-:Y:S01]  /*15e0*/  IMAD.MOV.U32 R24, RZ, RZ, 0x20fd8164 ;  /* 0x20fd8164ff187424 */ /* 0x000fe200078e00ff */
[----:B------:R-:W-:Y:S01]  /*15f0*/  BSSY.RECONVERGENT B2, `(.L_x_70) ;  /* 0x0000027000027945 */ /* 0x000fe20003800200 */
[----:B------:R-:W-:Y:S01]  /*1600*/  IMAD.MOV.U32 R25, RZ, RZ, 0x3da8ff83 ;  /* 0x3da8ff83ff197424 */ /* 0x000fe200078e00ff */
[----:B------:R-:W-:Y:S01]  /*1610*/  ISETP.NE.U32.AND P0, PT, R22, 0x1, PT ;  /* 0x000000011600780c */ /* 0x000fe20003f05070 */
[----:B------:R-:W-:-:S03]  /*1620*/  DMUL R22, R20, R20 ;  /* 0x0000001414167228 */ /* 0x000fc60000000000 */
[----:B------:R-:W-:Y:S02]  /*1630*/  FSEL R24, R24, -8.06006814911005101289e+34, !P0 ;  /* 0xf9785eba18187808 */ /* 0x000fe40004000000 */
[----:B------:R-:W-:-:S06]  /*1640*/  FSEL R25, -R25, 0.11223486810922622681, !P0 ;  /* 0x3de5db6519197808 */ /* 0x000fcc0004000100 */
[----:B--2---:R-:W-:-:S08]  /*1650*/  DFMA R8, R22, R24, R8 ;  /* 0x000000181608722b */ /* 0x004fd00000000008 */
[----:B------:R-:W-:Y:S01]  /*1660*/  DFMA R8, R22, R8, R10 ;  /* 0x000000081608722b */ /* 0x000fe2000000000a */
[----:B------:R-:W-:-:S07]  /*1670*/  IMAD.MOV.U32 R10, RZ, RZ, RZ ;  /* 0x000000ffff0a7224 */ /* 0x000fce00078e00ff */
[----:B---3--:R-:W-:Y:S02]  /*1680*/  DFMA R12, R22, R8, R12 ;  /* 0x00000008160c722b */ /* 0x008fe4000000000c */
[----:B------:R-:W-:-:S06]  /*1690*/  DADD R8, -RZ, |R4| ;  /* 0x00000000ff087229 */ /* 0x000fcc0000000504 */
[C---:B------:R-:W-:Y:S01]  /*16a0*/  DFMA R12, R22.reuse, R12, R14 ;  /* 0x0000000c160c722b */ /* 0x040fe2000000000e */
[----:B------:R-:W0:Y:S07]  /*16b0*/  MUFU.RSQ64H R11, R9 ;  /* 0x00000009000b7308 */ /* 0x000e2e0000001c00 */
[----:B----4-:R-:W-:Y:S01]  /*16c0*/  DFMA R12, R22, R12, R16 ;  /* 0x0000000c160c722b */ /* 0x010fe20000000010 */
[----:B------:R-:W-:Y:S02]  /*16d0*/  IMAD.MOV.U32 R16, RZ, RZ, 0x0 ;  /* 0x00000000ff107424 */ /* 0x000fe400078e00ff */
[----:B------:R-:W-:-:S05]  /*16e0*/  IMAD.MOV.U32 R17, RZ, RZ, 0x3fd80000 ;  /* 0x3fd80000ff117424 */ /* 0x000fca00078e00ff */
[----:B------:R-:W-:Y:S02]  /*16f0*/  DFMA R12, R22, R12, R18 ;  /* 0x0000000c160c722b */ /* 0x000fe40000000012 */
[----:B0-----:R-:W-:-:S06]  /*1700*/  DMUL R14, R10, R10 ;  /* 0x0000000a0a0e7228 */ /* 0x001fcc0000000000 */
[----:B------:R-:W-:Y:S02]  /*1710*/  DFMA R20, R12, R20, R20 ;  /* 0x000000140c14722b */ /* 0x000fe40000000014 */
[----:B------:R-:W-:Y:S02]  /*1720*/  DFMA R12, R22, R12, 1 ;  /* 0x3ff00000160c742b */ /* 0x000fe4000000000c */
[----:B------:R-:W-:-:S08]  /*1730*/  DFMA R14, |R4|, -R14, 1 ;  /* 0x3ff00000040e742b */ /* 0x000fd00000000a0e */
[----:B------:R-:W-:Y:S01]  /*1740*/  FSEL R12, R12, R20, !P0 ;  /* 0x000000140c0c7208 */ /* 0x000fe20004000000 */
[----:B------:R-:W-:Y:S01]  /*1750*/  VIADD R20, R9, 0xfff00000 ;  /* 0xfff0000009147836 */ /* 0x000fe20000000000 */
[----:B------:R-:W-:Y:S01]  /*1760*/  FSEL R13, R13, R21, !P0 ;  /* 0x000000150d0d7208 */ /* 0x000fe20004000000 */
[----:B------:R-:W-:Y:S01]  /*1770*/  DFMA R16, R14, R16, 0.5 ;  /* 0x3fe000000e10742b */ /* 0x000fe20000000010 */
[----:B------:R-:W-:Y:S01]  /*1780*/  LOP3.LUT P0, RZ, R3, 0x2, RZ, 0xc0, !PT ;  /* 0x0000000203ff7812 */ /* 0x000fe2000780c0ff */
[----:B------:R-:W-:Y:S01]  /*1790*/  DMUL R18, R10, R14 ;  /* 0x0000000e0a127228 */ /* 0x000fe20000000000 */
[----:B------:R-:W-:Y:S02]  /*17a0*/  ISETP.GE.U32.AND P1, PT, R20, 0x7fe00000, PT ;  /* 0x7fe000001400780c */ /* 0x000fe40003f26070 */
[----:B------:R-:W-:-:S05]  /*17b0*/  DADD R14, RZ, -R12 ;  /* 0x00000000ff0e7229 */ /* 0x000fca000000080c */
[----:B------:R-:W-:-:S05]  /*17c0*/  DFMA R16, R16, R18, R10 ;  /* 0x000000121010722b */ /* 0x000fca000000000a */
[----:B------:R-:W-:Y:S02]  /*17d0*/  FSEL R10, R12, R14, !P0 ;  /* 0x0000000e0c0a7208 */ /* 0x000fe40004000000 */
[----:B------:R-:W-:Y:S01]  /*17e0*/  FSEL R11, R13, R15, !P0 ;  /* 0x0000000f0d0b7208 */ /* 0x000fe20004000000 */
[----:B------:R-:W-:Y:S06]  /*17f0*/  @!P1 BRA `(.L_x_71) ;  /* 0x0000000000189947 */ /* 0x000fec0003800000 */
[----:B------:R-:W-:Y:S01]  /*1800*/  IMAD.MOV.U32 R16, RZ, RZ, R8 ;  /* 0x000000ffff107224 */ /* 0x000fe200078e0008 */
[----:B------:R-:W-:Y:S01]  /*1810*/  MOV R14, 0x1840 ;  /* 0x00001840000e7802 */ /* 0x000fe20000000f00 */
[----:B------:R-:W-:-:S07]  /*1820*/  IMAD.MOV.U32 R17, RZ, RZ, R9 ;  /* 0x000000ffff117224 */ /* 0x000fce00078e0009 */
[----:B------:R-:W-:Y:S05]  /*1830*/  CALL.REL.NOINC `($__internal_3_$__cuda_sm20_drsqrt_f64_slowpath_v2) ;  /* 0x0000002800787944 */ /* 0x000fea0003c00000 */
[----:B------:R-:W-:Y:S02]  /*1840*/  IMAD.MOV.U32 R16, RZ, RZ, R12 ;  /* 0x000000ffff107224 */ /* 0x000fe400078e000c */
[----:B------:R-:W-:-:S07]  /*1850*/  IMAD.MOV.U32 R17, RZ, RZ, R13 ;  /* 0x000000ffff117224 */ /* 0x000fce00078e000d */
.L_x_71:
[----:B------:R-:W-:Y:S05]  /*1860*/  BSYNC.RECONVERGENT B2 ;  /* 0x0000000000027941 */ /* 0x000fea0003800200 */
.L_x_70:
[----:B------:R-:W-:Y:S01]  /*1870*/  UMOV UR6, 0x33d43651 ;  /* 0x33d4365100067882 */ /* 0x000fe20000000000 */
[----:B------:R-:W-:Y:S02]  /*1880*/  UMOV UR7, 0x3fe98845 ;  /* 0x3fe9884500077882 */ /* 0x000fe40000000000 */
[----:B------:R-:W-:-:S08]  /*1890*/  DMUL R16, R16, UR6 ;  /* 0x0000000610107c28 */ /* 0x000fd00008000000 */
[----:B------:R-:W-:-:S08]  /*18a0*/  DMUL R6, R6, R16 ;  /* 0x0000001006067228 */ /* 0x000fd00000000000 */
[----:B------:R-:W-:-:S11]  /*18b0*/  DMUL R6, R6, R10 ;  /* 0x0000000a06067228 */ /* 0x000fd60000000000 */
.L_x_61:
[----:B------:R-:W-:Y:S05]  /*18c0*/  BSYNC.RECONVERGENT B1 ;  /* 0x0000000000017941 */ /* 0x000fea0003800200 */
.L_x_59:
[----:B------:R-:W-:Y:S01]  /*18d0*/  ISETP.GT.AND P0, PT, R9, 0xfffff, PT ;  /* 0x000fffff0900780c */ /* 0x000fe20003f04270 */
[----:B------:R-:W-:Y:S01]  /*18e0*/  DADD R10, -RZ, |R4| ;  /* 0x00000000ff0a7229 */ /* 0x000fe20000000504 */
[----:B------:R-:W-:Y:S09]  /*18f0*/  BSSY.RECONVERGENT B1, `(.L_x_72) ;  /* 0x0000052000017945 */ /* 0x000ff20003800200 */
[----:B------:R-:W-:-:S02]  /*1900*/  IMAD.MOV.U32 R12, RZ, RZ, R10 ;  /* 0x000000ffff0c7224 */ /* 0x000fc400078e000a */
[----:B------:R-:W-:Y:S01]  /*1910*/  IMAD.MOV.U32 R13, RZ, RZ, R11 ;  /* 0x000000ffff0d7224 */ /* 0x000fe200078e000b */
[----:B------:R-:W-:-:S10]  /*1920*/  @!P0 DMUL R12, |R4|, 1.80143985094819840000e+16 ;  /* 0x43500000040c8828 */ /* 0x000fd40000000200 */
[----:B------:R-:W-:Y:S02]  /*1930*/  @!P0 IMAD.MOV.U32 R9, RZ, RZ, R13 ;  /* 0x000000ffff098224 */ /* 0x000fe400078e000d */
[----:B------:R-:W-:Y:S02]  /*1940*/  @!P0 IMAD.MOV.U32 R8, RZ, RZ, R12 ;  /* 0x000000ffff088224 */ /* 0x000fe400078e000c */
[----:B------:R-:W-:-:S05]  /*1950*/  VIADD R3, R9, 0xffffffff ;  /* 0xffffffff09037836 */ /* 0x000fca0000000000 */
[----:B------:R-:W-:Y:S01]  /*1960*/  ISETP.GT.U32.AND P1, PT, R3, 0x7feffffe, PT ;  /* 0x7feffffe0300780c */ /* 0x000fe20003f24070 */
[----:B------:R-:W-:Y:S02]  /*1970*/  IMAD.MOV.U32 R3, RZ, RZ, -0x3ff ;  /* 0xfffffc01ff037424 */ /* 0x000fe400078e00ff */
[----:B------:R-:W-:-:S10]  /*1980*/  @!P0 IMAD.MOV.U32 R3, RZ, RZ, -0x435 ;  /* 0xfffffbcbff038424 */ /* 0x000fd400078e00ff */
[----:B------:R-:W-:Y:S05]  /*1990*/  @P1 BRA `(.L_x_73) ;  /* 0x0000000400041947 */ /* 0x000fea0003800000 */
[----:B------:R-:W-:Y:S01]  /*19a0*/  LOP3.LUT R12, R9, 0xfffff, RZ, 0xc0, !PT ;  /* 0x000fffff090c7812 */ /* 0x000fe200078ec0ff */
[----:B------:R-:W-:Y:S01]  /*19b0*/  IMAD.MOV.U32 R14, RZ, RZ, RZ ;  /* 0x000000ffff0e7224 */ /* 0x000fe200078e00ff */
[----:B------:R-:W-:Y:S01]  /*19c0*/  UMOV UR6, 0x3ae80f1e ;  /* 0x3ae80f1e00067882 */ /* 0x000fe20000000000 */
[----:B------:R-:W-:Y:S01]  /*19d0*/  IMAD.MOV.U32 R22, RZ, RZ, -0x748574fc ;  /* 0x8b7a8b04ff167424 */ /* 0x000fe200078e00ff */
[----:B------:R-:W-:Y:S01]  /*19e0*/  LOP3.LUT R13, R12, 0x3ff00000, RZ, 0xfc, !PT ;  /* 0x3ff000000c0d7812 */ /* 0x000fe200078efcff */
[----:B------:R-:W-:Y:S01]  /*19f0*/  IMAD.MOV.U32 R12, RZ, RZ, R8 ;  /* 0x000000ffff0c7224 */ /* 0x000fe200078e0008 */
[----:B------:R-:W-:Y:S01]  /*1a00*/  UMOV UR7, 0x3eb1380b ;  /* 0x3eb1380b00077882 */ /* 0x000fe20000000000 */
[----:B------:R-:W-:Y:S01]  /*1a10*/  IMAD.MOV.U32 R23, RZ, RZ, 0x3ed0ee25 ;  /* 0x3ed0ee25ff177424 */ /* 0x000fe200078e00ff */
[----:B------:R-:W-:Y:S01]  /*1a20*/  ISETP.GE.U32.AND P0, PT, R13, 0x3ff6a09f, PT ;  /* 0x3ff6a09f0d00780c */ /* 0x000fe20003f06070 */
[----:B------:R-:W-:Y:S01]  /*1a30*/  IMAD.MOV.U32 R25, RZ, RZ, 0x43300000 ;  /* 0x43300000ff197424 */ /* 0x000fe200078e00ff */
[----:B------:R-:W-:Y:S01]  /*1a40*/  LEA.HI R3, R9, R3, RZ, 0xc ;  /* 0x0000000309037211 */ /* 0x000fe200078f60ff */
[----:B------:R-:W-:Y:S01]  /*1a50*/  UMOV UR8, 0x80000000 ;  /* 0x8000000000087882 */ /* 0x000fe20000000000 */
[----:B------:R-:W-:-:S09]  /*1a60*/  UMOV UR9, 0x43300000 ;  /* 0x4330000000097882 */ /* 0x000fd20000000000 */
        /* <DEDUP_REMOVED lines=12> */
[----:B------:R-:W-:Y:S02]  /*1b30*/  DMUL R18, R16, R16 ;  /* 0x0000001010127228 */ /* 0x000fe40000000000 */
[----:B------:R-:W-:-:S06]  /*1b40*/  DADD R8, R12, -R16 ;  /* 0x000000000c087229 */ /* 0x000fcc0000000810 */
[----:B------:R-:W-:Y:S01]  /*1b50*/  DFMA R20, R18, UR6, R22 ;  /* 0x0000000612147c2b */ /* 0x000fe20008000016 */
[----:B------:R-:W-:Y:S01]  /*1b60*/  UMOV UR6, 0x9f02676f ;  /* 0x9f02676f00067882 */ /* 0x000fe20000000000 */
[----:B------:R-:W-:Y:S01]  /*1b70*/  UMOV UR7, 0x3ef3b266 ;  /* 0x3ef3b26600077882 */ /* 0x000fe20000000000 */
[----:B------:R-:W-:Y:S02]  /*1b80*/  DADD R22, R8, R8 ;  /* 0x0000000008167229 */ /* 0x000fe40000000008 */
[----:B------:R-:W-:Y:S01]  /*1b90*/  DADD R8, R24, -UR8 ;  /* 0x8000000818087e29 */ /* 0x000fe20008000000 */
[----:B------:R-:W-:Y:S01]  /*1ba0*/  UMOV UR8, 0xfefa39ef ;  /* 0xfefa39ef00087882 */ /* 0x000fe20000000000 */
[----:B------:R-:W-:Y:S01]  /*1bb0*/  UMOV UR9, 0x3fe62e42 ;  /* 0x3fe62e4200097882 */ /* 0x000fe20000000000 */
[----:B------:R-:W-:Y:S01]  /*1bc0*/  DFMA R20, R18, R20, UR6 ;  /* 0x0000000612147e2b */ /* 0x000fe20008000014 */
[----:B------:R-:W-:Y:S01]  /*1bd0*/  UMOV UR6, 0xa9ab0956 ;  /* 0xa9ab095600067882 */ /* 0x000fe20000000000 */
[----:B------:R-:W-:Y:S01]  /*1be0*/  UMOV UR7, 0x3f1745cb ;  /* 0x3f1745cb00077882 */ /* 0x000fe20000000000 */
[----:B------:R-:W-:-:S02]  /*1bf0*/  DFMA R24, R12, -R16, R22 ;  /* 0x800000100c18722b */ /* 0x000fc40000000016 */
[----:B------:R-:W-:-:S03]  /*1c00*/  DFMA R12, R8, UR8, R16 ;  /* 0x00000008080c7c2b */ /* 0x000fc60008000010 */
        /* <DEDUP_REMOVED lines=15> */
[----:B------:R-:W-:Y:S02]  /*1d00*/  UMOV UR7, 0x3fe62e42 ;  /* 0x3fe62e4200077882 */ /* 0x000fe40000000000 */
[----:B------:R-:W-:Y:S01]  /*1d10*/  DFMA R20, R8, -UR6, R12 ;  /* 0x8000000608147c2b */ /* 0x000fe2000800000c */
[----:B------:R-:W-:Y:S01]  /*1d20*/  UMOV UR6, 0x3b39803f ;  /* 0x3b39803f00067882 */ /* 0x000fe20000000000 */
[----:B------:R-:W-:Y:S02]  /*1d30*/  UMOV UR7, 0x3c7abc9e ;  /* 0x3c7abc9e00077882 */ /* 0x000fe40000000000 */
[----:B------:R-:W-:-:S04]  /*1d40*/  DMUL R22, R18, R22 ;  /* 0x0000001612167228 */ /* 0x000fc80000000000 */
[----:B------:R-:W-:-:S04]  /*1d50*/  DADD R20, -R16, R20 ;  /* 0x0000000010147229 */ /* 0x000fc80000000114 */
[----:B------:R-:W-:-:S08]  /*1d60*/  DFMA R22, R16, R22, R24 ;  /* 0x000000161016722b */ /* 0x000fd00000000018 */
[----:B------:R-:W-:-:S08]  /*1d70*/  DADD R20, R22, -R20 ;  /* 0x0000000016147229 */ /* 0x000fd00000000814 */
[----:B------:R-:W-:-:S08]  /*1d80*/  DFMA R20, R8, UR6, R20 ;  /* 0x0000000608147c2b */ /* 0x000fd00008000014 */
[----:B------:R-:W-:Y:S01]  /*1d90*/  DADD R12, R12, R20 ;  /* 0x000000000c0c7229 */ /* 0x000fe20000000014 */
[----:B------:R-:W-:Y:S10]  /*1da0*/  BRA `(.L_x_74) ;  /* 0x0000000000187947 */ /* 0x000ff40003800000 */
.L_x_73:
[----:B------:R-:W-:Y:S01]  /*1db0*/  IMAD.MOV.U32 R8, RZ, RZ, 0x0 ;  /* 0x00000000ff087424 */ /* 0x000fe200078e00ff */
[----:B------:R-:W-:Y:S01]  /*1dc0*/  LOP3.LUT P0, RZ, R13, 0x7fffffff, RZ, 0xc0, !PT ;  /* 0x7fffffff0dff7812 */ /* 0x000fe2000780c0ff */
[----:B------:R-:W-:-:S06]  /*1dd0*/  IMAD.MOV.U32 R9, RZ, RZ, 0x7ff00000 ;  /* 0x7ff00000ff097424 */ /* 0x000fcc00078e00ff */
[----:B------:R-:W-:-:S10]  /*1de0*/  DFMA R8, R12, R8, +INF ;  /* 0x7ff000000c08742b */ /* 0x000fd40000000008 */
[----:B------:R-:W-:Y:S02]  /*1df0*/  FSEL R12, R8, RZ, P0 ;  /* 0x000000ff080c7208 */ /* 0x000fe40000000000 */
[----:B------:R-:W-:-:S07]  /*1e00*/  FSEL R13, R9, -QNAN , P0 ;  /* 0xfff00000090d7808 */ /* 0x000fce0000000000 */
.L_x_74:
[----:B------:R-:W-:Y:S05]  /*1e10*/  BSYNC.RECONVERGENT B1 ;  /* 0x0000000000017941 */ /* 0x000fea0003800200 */
.L_x_72:
[----:B------:R-:W0:Y:S01]  /*1e20*/  MUFU.RCP64H R9, R11 ;  /* 0x0000000b00097308 */ /* 0x000e220000001800 */
[----:B------:R-:W-:Y:S01]  /*1e30*/  VIADD R8, R11, 0x300402 ;  /* 0x003004020b087836 */ /* 0x000fe20000000000 */
[C---:B------:R-:W-:Y:S01]  /*1e40*/  DMUL R16, |R4|.reuse, 0.5 ;  /* 0x3fe0000004107828 */ /* 0x040fe20000000200 */
[----:B------:R-:W-:Y:S01]  /*1e50*/  UMOV UR6, 0xfeebc2a0 ;  /* 0xfeebc2a000067882 */ /* 0x000fe20000000000 */
[----:B------:R-:W-:Y:S01]  /*1e60*/  UMOV UR7, 0x39b4484b ;  /* 0x39b4484b00077882 */ /* 0x000fe20000000000 */
[----:B------:R-:W-:Y:S01]  /*1e70*/  BSSY.RECONVERGENT B1, `(.L_x_75) ;  /* 0x0000012000017945 */ /* 0x000fe20003800200 */
[----:B------:R-:W-:Y:S01]  /*1e80*/  FSETP.GEU.AND P1, PT, |R8|, 5.8789094863358348022e-39, PT ;  /* 0x004004020800780b */ /* 0x000fe20003f2e200 */
[----:B------:R-:W-:-:S06]  /*1e90*/  DSETP.GEU.AND P0, PT, |R4|, UR6, PT ;  /* 0x0000000604007e2a */ /* 0x000fcc000bf0e200 */
[----:B------:R-:W-:Y:S02]  /*1ea0*/  FSEL R6, R16, R6, !P0 ;  /* 0x0000000610067208 */ /* 0x000fe40004000000 */
[----:B------:R-:W-:Y:S01]  /*1eb0*/  FSEL R7, R17, R7, !P0 ;  /* 0x0000000711077208 */ /* 0x000fe20004000000 */
[----:B0-----:R-:W-:-:S08]  /*1ec0*/  DFMA R14, -|R4|, R8, 1 ;  /* 0x3ff00000040e742b */ /* 0x001fd00000000308 */
[----:B------:R-:W-:-:S08]  /*1ed0*/  DFMA R14, R14, R14, R14 ;  /* 0x0000000e0e0e722b */ /* 0x000fd0000000000e */
[----:B------:R-:W-:Y:S02]  /*1ee0*/  DFMA R14, R8, R14, R8 ;  /* 0x0000000e080e722b */ /* 0x000fe40000000008 */
[----:B------:R-:W-:-:S06]  /*1ef0*/  DMUL R8, R4, R4 ;  /* 0x0000000404087228 */ /* 0x000fcc0000000000 */
[----:B------:R-:W-:-:S08]  /*1f00*/  DFMA R18, -|R4|, R14, 1 ;  /* 0x3ff000000412742b */ /* 0x000fd0000000030e */
[----:B------:R-:W-:Y:S01]  /*1f10*/  DFMA R14, R14, R18, R14 ;  /* 0x000000120e0e722b */ /* 0x000fe2000000000e */
[----:B------:R-:W-:Y:S10]  /*1f20*/  @P1 BRA `(.L_x_76) ;  /* 0x0000000000181947 */ /* 0x000ff40003800000 */
[----:B------:R-:W-:Y:S02]  /*1f30*/  LOP3.LUT R3, R11, 0x7fffffff, RZ, 0xc0, !PT ;  /* 0x7fffffff0b037812 */ /* 0x000fe400078ec0ff */
[----:B------:R-:W-:-:S03]  /*1f40*/  MOV R14, 0x1f70 ;  /* 0x00001f70000e7802 */ /* 0x000fc60000000f00 */
[----:B------:R-:W-:-:S07]  /*1f50*/  VIADD R18, R3, 0xfff00000 ;  /* 0xfff0000003127836 */ /* 0x000fce0000000000 */
[----:B------:R-:W-:Y:S05]  /*1f60*/  CALL.REL.NOINC `($__internal_1_$__cuda_sm20_dblrcp_rn_slowpath_v3) ;  /* 0x0000001800d07944 */ /* 0x000fea0003c00000 */
[----:B------:R-:W-:Y:S02]  /*1f70*/  IMAD.MOV.U32 R14, RZ, RZ, R16 ;  /* 0x000000ffff0e7224 */ /* 0x000fe400078e0010 */
[----:B------:R-:W-:-:S07]  /*1f80*/  IMAD.MOV.U32 R15, RZ, RZ, R17 ;  /* 0x000000ffff0f7224 */ /* 0x000fce00078e0011 */
.L_x_76:
[----:B------:R-:W-:Y:S05]  /*1f90*/  BSYNC.RECONVERGENT B1 ;  /* 0x0000000000017941 */ /* 0x000fea0003800200 */
.L_x_75:
[----:B------:R-:W-:Y:S01]  /*1fa0*/  IMAD.MOV.U32 R10, RZ, RZ, 0x1fb7b95e ;  /* 0x1fb7b95eff0a7424 */ /* 0x000fe200078e00ff */
[----:B------:R-:W-:Y:S01]  /*1fb0*/  UMOV UR6, 0x687428c ;  /* 0x0687428c00067882 */ /* 0x000fe20000000000 */
[----:B------:R-:W-:Y:S01]  /*1fc0*/  IMAD.MOV.U32 R11, RZ, RZ, 0x3dcf0b5b ;  /* 0x3dcf0b5bff0b7424 */ /* 0x000fe200078e00ff */
[----:B------:R-:W-:Y:S01]  /*1fd0*/  UMOV UR7, 0x3d5249f9 ;  /* 0x3d5249f900077882 */ /* 0x000fe20000000000 */
[----:B------:R-:W-:Y:S01]  /*1fe0*/  DFMA R6, R12, R6, -R14 ;  /* 0x000000060c06722b */ /* 0x000fe2000000080e */
[----:B------:R-:W-:Y:S01]  /*1ff0*/  UMOV UR8, 0x6dc9c883 ;  /* 0x6dc9c88300087882 */ /* 0x000fe20000000000 */
[----:B------:R-:W-:Y:S02]  /*2000*/  UMOV UR9, 0x3fe45f30 ;  /* 0x3fe45f3000097882 */ /* 0x000fe40000000000 */
[----:B------:R-:W-:Y:S01]  /*2010*/  DFMA R10, R8, UR6, -R10 ;  /* 0x00000006080a7c2b */ /* 0x000fe2000800080a */
[----:B------:R-:W-:Y:S01]  /*2020*/  UMOV UR6, 0x9311fa14 ;  /* 0x9311fa1400067882 */ /* 0x000fe20000000000 */
[----:B------:R-:W-:-:S02]  /*2030*/  UMOV UR7, 0x3e432e58 ;  /* 0x3e432e5800077882 */ /* 0x000fc40000000000 */
[----:B------:R-:W-:-:S04]  /*2040*/  DMUL R6, R6, UR8 ;  /* 0x0000000806067c28 */ /* 0x000fc80008000000 */
        /* <DEDUP_REMOVED lines=15> */
[----:B------:R-:W-:-:S08]  /*2140*/  DFMA R10, R8, R10, -UR6 ;  /* 0x80000006080a7e2b */ /* 0x000fd0000800000a */
[----:B------:R-:W-:Y:S01]  /*2150*/  DFMA R6, |R4|, R10, R6 ;  /* 0x0000000a0406722b */ /* 0x000fe20000000206 */
[----:B------:R-:W-:Y:S10]  /*2160*/  BRA `(.L_x_57) ;  /* 0x0000001800207947 */ /* 0x000ff40003800000 */
.L_x_58:
[----:B------:R-:W-:Y:S01]  /*2170*/  UMOV UR6, 0xec2adc83 ;  /* 0xec2adc8300067882 */ /* 0x000fe20000000000 */
[----:B------:R-:W-:Y:S02]  /*2180*/  UMOV UR7, 0x4009b510 ;  /* 0x4009b51000077882 */ /* 0x000fe40000000000 */
[----:B------:R-:W-:-:S14]  /*2190*/  DSETP.GTU.AND P0, PT, |R4|, UR6, PT ;  /* 0x0000000604007e2a */ /* 0x000fdc000bf0c200 */
[----:B------:R-:W-:Y:S05]  /*21a0*/  @P0 BRA `(.L_x_77) ;  /* 0x00000004003c0947 */ /* 0x000fea0003800000 */
[----:B------:R-:W-:Y:S01]  /*21b0*/  UMOV UR6, 0xd4dff243 ;  /* 0xd4dff24300067882 */ /* 0x000fe20000000000 */
[----:B------:R-:W-:Y:S01]  /*21c0*/  UMOV UR7, 0x400193be ;  /* 0x400193be00077882 */ /* 0x000fe20000000000 */
[----:B------:R-:W-:Y:S01]  /*21d0*/  IMAD.MOV.U32 R8, RZ, RZ, -0x1b27468b ;  /* 0xe4d8b975ff087424 */ /* 0x000fe200078e00ff */
        /* <DEDUP_REMOVED lines=76> */
.L_x_77:
        /* <DEDUP_REMOVED lines=11> */
[----:B------:R-:W-:Y:S01]  /*2750*/  DADD R6, R6, -UR6 ;  /* 0x8000000606067e29 */ /* 0x000fe20008000000 */
[----:B------:R-:W-:Y:S01]  /*2760*/  UMOV UR6, 0x69f1d8c ;  /* 0x069f1d8c00067882 */ /* 0x000fe20000000000 */
[----:B------:R-:W-:-:S06]  /*2770*/  UMOV UR7, 0x3cba3c76 ;  /* 0x3cba3c7600077882 */ /* 0x000fcc0000000000 */
[----:B------:R-:W-:Y:S01]  /*2780*/  DFMA R8, R6, UR6, R8 ;  /* 0x0000000606087c2b */ /* 0x000fe20008000008 */
        /* <DEDUP_REMOVED lines=59> */
.L_x_78:
        /* <DEDUP_REMOVED lines=11> */
[----:B------:R-:W-:Y:S01]  /*2bf0*/  DADD R6, R6, -UR6 ;  /* 0x8000000606067e29 */ /* 0x000fe20008000000 */
        /* <DEDUP_REMOVED lines=47> */
.L_x_79:
[----:B------:R-:W-:Y:S01]  /*2ef0*/  DSETP.NEU.AND P0, PT, |R4|, +INF , PT ;  /* 0x7ff000000400742a */ /* 0x000fe20003f0d200 */
[----:B------:R-:W-:-:S13]  /*2f00*/  CS2R R6, SRZ ;  /* 0x0000000000067805 */ /* 0x000fda000001ff00 */
[----:B------:R-:W-:Y:S05]  /*2f10*/  @!P0 BRA `(.L_x_57) ;  /* 0x0000000800b48947 */ /* 0x000fea0003800000 */
[----:B------:R-:W-:Y:S01]  /*2f20*/  DADD R6, -RZ, |R4| ;  /* 0x00000000ff067229 */ /* 0x000fe20000000504 */
[----:B------:R-:W-:Y:S01]  /*2f30*/  IMAD.MOV.U32 R8, RZ, RZ, RZ ;  /* 0x000000ffff087224 */ /* 0x000fe200078e00ff */
[----:B------:R-:W-:Y:S01]  /*2f40*/  UMOV UR6, 0xa050209c ;  /* 0xa050209c00067882 */ /* 0x000fe20000000000 */
[----:B------:R-:W-:Y:S01]  /*2f50*/  IMAD.MOV.U32 R12, RZ, RZ, -0x645b9185 ;  /* 0x9ba46e7bff0c7424 */ /* 0x000fe200078e00ff */
[----:B------:R-:W-:Y:S01]  /*2f60*/  UMOV UR7, 0x41943281 ;  /* 0x4194328100077882 */ /* 0x000fe20000000000 */
[----:B------:R-:W-:Y:S01]  /*2f70*/  IMAD.MOV.U32 R13, RZ, RZ, 0x416024e9 ;  /* 0x416024e9ff0d7424 */ /* 0x000fe200078e00ff */
[----:B------:R-:W0:Y:S01]  /*2f80*/  MUFU.RCP64H R9, R7 ;  /* 0x0000000700097308 */ /* 0x000e220000001800 */
[----:B------:R-:W-:Y:S01]  /*2f90*/  IMAD.MOV.U32 R14, RZ, RZ, -0x6c7a2a4f ;  /* 0x9385d5b1ff0e7424 */ /* 0x000fe200078e00ff */
[----:B------:R-:W-:Y:S01]  /*2fa0*/  UMOV UR8, 0x5bc22946 ;  /* 0x5bc2294600087882 */ /* 0x000fe20000000000 */
[----:B------:R-:W-:Y:S01]  /*2fb0*/  IMAD.MOV.U32 R15, RZ, RZ, 0x409c26e8 ;  /* 0x409c26e8ff0f7424 */ /* 0x000fe200078e00ff */
[----:B------:R-:W-:Y:S01]  /*2fc0*/  UMOV UR9, 0x40839f89 ;  /* 0x40839f8900097882 */ /* 0x000fe20000000000 */
[----:B------:R-:W-:Y:S01]  /*2fd0*/  VIADD R3, R7, 0xfff00000 ;  /* 0xfff0000007037836 */ /* 0x000fe20000000000 */
[----:B------:R-:W-:Y:S01]  /*2fe0*/  BSSY.RECONVERGENT B1, `(.L_x_80) ;  /* 0x0000041000017945 */ /* 0x000fe20003800200 */
[----:B------:R-:W-:-:S02]  /*2ff0*/  IMAD.MOV.U32 R22, RZ, RZ, 0x0 ;  /* 0x00000000ff167424 */ /* 0x000fc400078e00ff */
[----:B------:R-:W-:Y:S01]  /*3000*/  IMAD.MOV.U32 R23, RZ, RZ, 0x3fd80000 ;  /* 0x3fd80000ff177424 */ /* 0x000fe200078e00ff */
[----:B------:R-:W-:Y:S01]  /*3010*/  ISETP.GE.U32.AND P0, PT, R3, 0x7fe00000, PT ;  /* 0x7fe000000300780c */ /* 0x000fe20003f06070 */
        /* <DEDUP_REMOVED lines=10> */
[C---:B------:R-:W-:Y:S01]  /*30c0*/  DFMA R12, R10.reuse, R12, UR6 ;  /* 0x000000060a0c7e2b */ /* 0x040fe2000800000c */
[----:B------:R-:W-:Y:S01]  /*30d0*/  UMOV UR6, 0x26ecebfe ;  /* 0x26ecebfe00067882 */ /* 0x000fe20000000000 */
[----:B------:R-:W-:Y:S02]  /*30e0*/  UMOV UR7, 0x40d13db3 ;  /* 0x40d13db300077882 */ /* 0x000fe40000000000 */
[C---:B------:R-:W-:Y:S01]  /*30f0*/  DFMA R14, R10.reuse, UR6, -R14 ;  /* 0x000000060a0e7c2b */ /* 0x040fe2000800080e */
[----:B------:R-:W-:Y:S01]  /*3100*/  UMOV UR6, 0x23c6f55e ;  /* 0x23c6f55e00067882 */ /* 0x000fe20000000000 */
[----:B------:R-:W-:Y:S02]  /*3110*/  UMOV UR7, 0x405c6ab9 ;  /* 0x405c6ab900077882 */ /* 0x000fe40000000000 */
[C---:B------:R-:W-:Y:S01]  /*3120*/  DFMA R16, R10.reuse, R12, -UR8 ;  /* 0x800000080a107e2b */ /* 0x040fe2000800000c */
[----:B------:R-:W-:Y:S01]  /*3130*/  UMOV UR8, 0x78ecd2d8 ;  /* 0x78ecd2d800087882 */ /* 0x000fe20000000000 */
[----:B------:R-:W0:Y:S01]  /*3140*/  MUFU.RSQ64H R13, R7 ;  /* 0x00000007000d7308 */ /* 0x000e220000001c00 */
[----:B------:R-:W-:Y:S01]  /*3150*/  UMOV UR9, 0x403e77cc ;  /* 0x403e77cc00097882 */ /* 0x000fe20000000000 */
[C---:B------:R-:W-:Y:S01]  /*3160*/  DFMA R14, R10.reuse, R14, UR6 ;  /* 0x000000060a0e7e2b */ /* 0x040fe2000800000e */
[----:B------:R-:W-:Y:S01]  /*3170*/  UMOV UR6, 0xf3bd2fa1 ;  /* 0xf3bd2fa100067882 */ /* 0x000fe20000000000 */
[----:B------:R-:W-:Y:S01]  /*3180*/  UMOV UR7, 0x401e61ea ;  /* 0x401e61ea00077882 */ /* 0x000fe20000000000 */
[----:B------:R-:W-:Y:S01]  /*3190*/  IMAD.MOV.U32 R12, RZ, RZ, RZ ;  /* 0x000000ffff0c7224 */ /* 0x000fe200078e00ff */
[----:B------:R-:W-:Y:S01]  /*31a0*/  DFMA R16, R10, R16, UR8 ;  /* 0x000000080a107e2b */ /* 0x000fe20008000010 */
[----:B------:R-:W-:Y:S01]  /*31b0*/  UMOV UR8, 0xd0117be9 ;  /* 0xd0117be900087882 */ /* 0x000fe20000000000 */
[----:B------:R-:W-:-:S02]  /*31c0*/  UMOV UR9, 0x4002f368 ;  /* 0x4002f36800097882 */ /* 0x000fc40000000000 */
[C---:B------:R-:W-:Y:S01]  /*31d0*/  DFMA R14, R10.reuse, R14, -UR6 ;  /* 0x800000060a0e7e2b */ /* 0x040fe2000800000e */
[----:B------:R-:W-:Y:S01]  /*31e0*/  UMOV UR6, 0xd9b97dd1 ;  /* 0xd9b97dd100067882 */ /* 0x000fe20000000000 */
[----:B------:R-:W-:Y:S02]  /*31f0*/  UMOV UR7, 0x3fe9bf15 ;  /* 0x3fe9bf1500077882 */ /* 0x000fe40000000000 */
[----:B------:R-:W-:Y:S01]  /*3200*/  DFMA R16, R10, R16, -UR8 ;  /* 0x800000080a107e2b */ /* 0x000fe20008000010 */
[----:B------:R-:W-:Y:S01]  /*3210*/  UMOV UR8, 0x86009a25 ;  /* 0x86009a2500087882 */ /* 0x000fe20000000000 */
[----:B------:R-:W-:Y:S01]  /*3220*/  UMOV UR9, 0x3fd7bcc7 ;  /* 0x3fd7bcc700097882 */ /* 0x000fe20000000000 */
[----:B0-----:R-:W-:Y:S02]  /*3230*/  DMUL R20, R12, R12 ;  /* 0x0000000c0c147228 */ /* 0x001fe40000000000 */
[C---:B------:R-:W-:Y:S01]  /*3240*/  DFMA R14, R10.reuse, R14, UR6 ;  /* 0x000000060a0e7e2b */ /* 0x040fe2000800000e */
[----:B------:R-:W-:Y:S01]  /*3250*/  UMOV UR6, 0xf93d7d19 ;  /* 0xf93d7d1900067882 */ /* 0x000fe20000000000 */
[----:B------:R-:W-:Y:S01]  /*3260*/  UMOV UR7, 0x3fc8bfec ;  /* 0x3fc8bfec00077882 */ /* 0x000fe20000000000 */
[----:B------:R-:W-:Y:S01]  /*3270*/  DFMA R18, R10, R16, UR8 ;  /* 0x000000080a127e2b */ /* 0x000fe20008000010 */
[----:B------:R-:W-:Y:S01]  /*3280*/  UMOV UR8, 0xfc51bc7a ;  /* 0xfc51bc7a00087882 */ /* 0x000fe20000000000 */
[----:B------:R-:W-:Y:S01]  /*3290*/  UMOV UR9, 0x3fc4ffff ;  /* 0x3fc4ffff00097882 */ /* 0x000fe20000000000 */
[----:B------:R-:W-:-:S02]  /*32a0*/  DFMA R20, |R4|, -R20, 1 ;  /* 0x3ff000000414742b */ /* 0x000fc40000000a14 */
[C---:B------:R-:W-:Y:S01]  /*32b0*/  DFMA R16, R10.reuse, R14, -UR6 ;  /* 0x800000060a107e2b */ /* 0x040fe2000800000e */
[----:B------:R-:W-:Y:S01]  /*32c0*/  UMOV UR6, 0xf756aa6c ;  /* 0xf756aa6c00067882 */ /* 0x000fe20000000000 */
[----:B------:R-:W-:Y:S01]  /*32d0*/  UMOV UR7, 0x3fc7ffff ;  /* 0x3fc7ffff00077882 */ /* 0x000fe20000000000 */
[----:B------:R-:W-:Y:S01]  /*32e0*/  DFMA R18, R10, R18, -UR8 ;  /* 0x800000080a127e2b */ /* 0x000fe20008000012 */
[----:B------:R-:W-:Y:S01]  /*32f0*/  UMOV UR8, 0xffffb5ea ;  /* 0xffffb5ea00087882 */ /* 0x000fe20000000000 */
[----:B------:R-:W-:Y:S01]  /*3300*/  UMOV UR9, 0x3fd7ffff ;  /* 0x3fd7ffff00097882 */ /* 0x000fe20000000000 */
[----:B------:R-:W-:Y:S02]  /*3310*/  DFMA R14, R20, R22, 0.5 ;  /* 0x3fe00000140e742b */ /* 0x000fe40000000016 */
[----:B------:R-:W-:Y:S01]  /*3320*/  DFMA R16, R10, R16, UR6 ;  /* 0x000000060a107e2b */ /* 0x000fe20008000010 */
[----:B------:R-:W-:Y:S01]  /*3330*/  UMOV UR6, 0x3646 ;  /* 0x0000364600067882 */ /* 0x000fe20000000000 */
[----:B------:R-:W-:Y:S01]  /*3340*/  DMUL R20, R12, R20 ;  /* 0x000000140c147228 */ /* 0x000fe20000000000 */
[----:B------:R-:W-:Y:S01]  /*3350*/  UMOV UR7, 0x3ff00000 ;  /* 0x3ff0000000077882 */ /* 0x000fe20000000000 */
[----:B------:R-:W-:-:S04]  /*3360*/  DFMA R18, R10, R18, UR8 ;  /* 0x000000080a127e2b */ /* 0x000fc80008000012 */
[----:B------:R-:W-:Y:S02]  /*3370*/  DFMA R10, R10, R16, UR6 ;  /* 0x000000060a0a7e2b */ /* 0x000fe40008000010 */
[----:B------:R-:W-:Y:S02]  /*3380*/  DFMA R12, R14, R20, R12 ;  /* 0x000000140e0c722b */ /* 0x000fe4000000000c */
[----:B------:R-:W-:Y:S01]  /*3390*/  DFMA R8, R8, R18, |R4| ;  /* 0x000000120808722b */ /* 0x000fe20000000404 */
[----:B------:R-:W-:Y:S10]  /*33a0*/  @!P0 BRA `(.L_x_81) ;  /* 0x0000000000108947 */ /* 0x000ff40003800000 */
[----:B------:R-:W-:Y:S01]  /*33b0*/  IMAD.MOV.U32 R16, RZ, RZ, R6 ;  /* 0x000000ffff107224 */ /* 0x000fe200078e0006 */
[----:B------:R-:W-:Y:S01]  /*33c0*/  MOV R14, 0x33f0 ;  /* 0x000033f0000e7802 */ /* 0x000fe20000000f00 */
[----:B------:R-:W-:-:S07]  /*33d0*/  IMAD.MOV.U32 R17, RZ, RZ, R7 ;  /* 0x000000ffff117224 */ /* 0x000fce00078e0007 */
[----:B------:R-:W-:Y:S05]  /*33e0*/  CALL.REL.NOINC `($__internal_3_$__cuda_sm20_drsqrt_f64_slowpath_v2) ;  /* 0x0000000c008c7944 */ /* 0x000fea0003c00000 */
.L_x_81:
[----:B------:R-:W-:Y:S05]  /*33f0*/  BSYNC.RECONVERGENT B1 ;  /* 0x0000000000017941 */ /* 0x000fea0003800200 */
.L_x_80:
[----:B------:R-:W-:Y:S01]  /*3400*/  UMOV UR6, 0x6dc9c883 ;  /* 0x6dc9c88300067882 */ /* 0x000fe20000000000 */
[----:B------:R-:W-:Y:S01]  /*3410*/  UMOV UR7, 0x3fe45f30 ;  /* 0x3fe45f3000077882 */ /* 0x000fe20000000000 */
[C---:B------:R-:W-:Y:S01]  /*3420*/  DSETP.GE.AND P0, PT, |R8|.reuse, 2.14748364800000000000e+09, PT ;  /* 0x41e000000800742a */ /* 0x040fe20003f06200 */
[----:B------:R-:W-:Y:S01]  /*3430*/  BSSY.RECONVERGENT B1, `(.L_x_82) ;  /* 0x0000017000017945 */ /* 0x000fe20003800200 */
[----:B------:R-:W-:Y:S01]  /*3440*/  DMUL R14, R8, UR6 ;  /* 0x00000006080e7c28 */ /* 0x000fe20008000000 */
[----:B------:R-:W-:Y:S01]  /*3450*/  UMOV UR6, 0x54442d18 ;  /* 0x54442d1800067882 */ /* 0x000fe20000000000 */
[----:B------:R-:W-:-:S08]  /*3460*/  UMOV UR7, 0x3ff921fb ;  /* 0x3ff921fb00077882 */ /* 0x000fd00000000000 */
[----:B------:R-:W0:Y:S08]  /*3470*/  F2I.F64 R14, R14 ;  /* 0x0000000e000e7311 */ /* 0x000e300000301100 */
[----:B0-----:R-:W0:Y:S02]  /*3480*/  I2F.F64 R16, R14 ;  /* 0x0000000e00107312 */ /* 0x001e240000201c00 */
[----:B0-----:R-:W-:Y:S01]  /*3490*/  DFMA R18, R16, -UR6, R8 ;  /* 0x8000000610127c2b */ /* 0x001fe20008000008 */
[----:B------:R-:W-:Y:S01]  /*34a0*/  UMOV UR6, 0x33d43651 ;  /* 0x33d4365100067882 */ /* 0x000fe20000000000 */
[----:B------:R-:W-:-:S02]  /*34b0*/  UMOV UR7, 0x3fe98845 ;  /* 0x3fe9884500077882 */ /* 0x000fc40000000000 */
[----:B------:R-:W-:Y:S01]  /*34c0*/  DMUL R6, R12, UR6 ;  /* 0x000000060c067c28 */ /* 0x000fe20008000000 */
[----:B------:R-:W-:Y:S01]  /*34d0*/  UMOV UR6, 0x33145c00 ;  /* 0x33145c0000067882 */ /* 0x000fe20000000000 */
[----:B------:R-:W-:Y:S02]  /*34e0*/  UMOV UR7, 0x3c91a626 ;  /* 0x3c91a62600077882 */ /* 0x000fe40000000000 */
[----:B------:R-:W-:Y:S01]  /*34f0*/  DFMA R18, R16, -UR6, R18 ;  /* 0x8000000610127c2b */ /* 0x000fe20008000012 */
[----:B------:R-:W-:Y:S01]  /*3500*/  UMOV UR6, 0x252049c0 ;  /* 0x252049c000067882 */ /* 0x000fe20000000000 */
[----:B------:R-:W-:Y:S02]  /*3510*/  UMOV UR7, 0x397b839a ;  /* 0x397b839a00077882 */ /* 0x000fe40000000000 */
[----:B------:R-:W-:-:S04]  /*3520*/  DMUL R6, R10, R6 ;  /* 0x000000060a067228 */ /* 0x000fc80000000000 */
[----:B------:R-:W-:Y:S01]  /*3530*/  DFMA R16, R16, -UR6, R18 ;  /* 0x8000000610107c2b */ /* 0x000fe20008000012 */
[----:B------:R-:W-:Y:S10]  /*3540*/  @!P0 BRA `(.L_x_83) ;  /* 0x0000000000148947 */ /* 0x000ff40003800000 */
[----:B------:R-:W-:Y:S01]  /*3550*/  IMAD.MOV.U32 R16, RZ, RZ, R8 ;  /* 0x000000ffff107224 */ /* 0x000fe200078e0008 */
[----:B------:R-:W-:Y:S01]  /*3560*/  MOV R8, 0x3590 ;  /* 0x0000359000087802 */ /* 0x000fe20000000f00 */
[----:B------:R-:W-:-:S07]  /*3570*/  IMAD.MOV.U32 R3, RZ, RZ, R9 ;  /* 0x000000ffff037224 */ /* 0x000fce00078e0009 */
[----:B------:R-:W-:Y:S05]  /*3580*/  CALL.REL.NOINC `($vec_y1$__internal_trig_reduction_slowpathd) ;  /* 0x0000000c00a47944 */ /* 0x000fea0003c00000 */
[----:B------:R-:W-:-:S07]  /*3590*/  IMAD.MOV.U32 R14, RZ, RZ, R3 ;  /* 0x000000ffff0e7224 */ /* 0x000fce00078e0003 */
.L_x_83:
[----:B------:R-:W-:Y:S05]  /*35a0*/  BSYNC.RECONVERGENT B1 ;  /* 0x0000000000017941 */ /* 0x000fea0003800200 */
.L_x_82:
        /* <DEDUP_REMOVED lines=31> */
[----:B------:R-:W-:-:S07]  /*37a0*/  MOV R8, 0x37c0 ;  /* 0x000037c000087802 */ /* 0x000fce0000000f00 */
[----:B------:R-:W-:Y:S05]  /*37b0*/  CALL.REL.NOINC `($vec_y1$__internal_trig_reduction_slowpathd) ;  /* 0x0000000c00187944 */ /* 0x000fea0003c00000 */
[----:B------:R-:W-:Y:S02]  /*37c0*/  IMAD.MOV.U32 R20, RZ, RZ, R16 ;  /* 0x000000ffff147224 */ /* 0x000fe400078e0010 */
[----:B------:R-:W-:-:S07]  /*37d0*/  IMAD.MOV.U32 R21, RZ, RZ, R17 ;  /* 0x000000ffff157224 */ /* 0x000fce00078e0011 */
.L_x_87:
[----:B------:R-:W-:Y:S05]  /*37e0*/  BSYNC.RECONVERGENT B2 ;  /* 0x0000000000027941 */ /* 0x000fea0003800200 */
.L_x_86:
[----:B------:R-:W-:-:S07]  /*37f0*/  VIADD R3, R3, 0x1 ;  /* 0x0000000103037836 */ /* 0x000fce0000000000 */
.L_x_85:
[----:B------:R-:W-:Y:S05]  /*3800*/  BSYNC.RECONVERGENT B1 ;  /* 0x0000000000017941 */ /* 0x000fea0003800200 */
.L_x_84:
        /* <DEDUP_REMOVED lines=9> */
[----:B------:R-:W-:-:S02]  /*38a0*/  IMAD.MOV.U32 R24, RZ, RZ, 0x20fd8164 ;  /* 0x20fd8164ff187424 */ /* 0x000fc400078e00ff */
[----:B------:R-:W-:Y:S01]  /*38b0*/  IMAD.MOV.U32 R25, RZ, RZ, 0x3da8ff83 ;  /* 0x3da8ff83ff197424 */ /* 0x000fe200078e00ff */
[----:B------:R-:W-:Y:S01]  /*38c0*/  ISETP.NE.U32.AND P0, PT, R22, 0x1, PT ;  /* 0x000000011600780c */ /* 0x000fe20003f05070 */
[----:B------:R-:W-:-:S03]  /*38d0*/  DMUL R22, R20, R20 ;  /* 0x0000001414167228 */ /* 0x000fc60000000000 */
[----:B------:R-:W-:Y:S02]  /*38e0*/  FSEL R24, R24, -8.06006814911005101289e+34, !P0 ;  /* 0xf9785eba18187808 */ /* 0x000fe40004000000 */
[----:B------:R-:W-:-:S06]  /*38f0*/  FSEL R25, -R25, 0.11223486810922622681, !P0 ;  /* 0x3de5db6519197808 */ /* 0x000fcc0004000100 */
[----:B--2---:R-:W-:-:S08]  /*3900*/  DFMA R8, R22, R24, R8 ;  /* 0x000000181608722b */ /* 0x004fd00000000008 */
[----:B------:R-:W-:-:S08]  /*3910*/  DFMA R8, R22, R8, R10 ;  /* 0x000000081608722b */ /* 0x000fd0000000000a */
[----:B---3--:R-:W-:-:S08]  /*3920*/  DFMA R8, R22, R8, R12 ;  /* 0x000000081608722b */ /* 0x008fd0000000000c */
[----:B------:R-:W-:-:S08]  /*3930*/  DFMA R8, R22, R8, R14 ;  /* 0x000000081608722b */ /* 0x000fd0000000000e */
[----:B----4-:R-:W-:-:S08]  /*3940*/  DFMA R8, R22, R8, R16 ;  /* 0x000000081608722b */ /* 0x010fd00000000010 */
[----:B------:R-:W-:-:S08]  /*3950*/  DFMA R8, R22, R8, R18 ;  /* 0x000000081608722b */ /* 0x000fd00000000012 */
[----:B------:R-:W-:Y:S02]  /*3960*/  DFMA R20, R8, R20, R20 ;  /* 0x000000140814722b */ /* 0x000fe40000000014 */
[----:B------:R-:W-:-:S10]  /*3970*/  DFMA R8, R22, R8, 1 ;  /* 0x3ff000001608742b */ /* 0x000fd40000000008 */
[----:B------:R-:W-:Y:S02]  /*3980*/  FSEL R10, R8, R20, !P0 ;  /* 0x00000014080a7208 */ /* 0x000fe40004000000 */
[----:B------:R-:W-:Y:S02]  /*3990*/  FSEL R11, R9, R21, !P0 ;  /* 0x00000015090b7208 */ /* 0x000fe40004000000 */
[----:B------:R-:W-:-:S04]  /*39a0*/  LOP3.LUT P0, RZ, R3, 0x2, RZ, 0xc0, !PT ;  /* 0x0000000203ff7812 */ /* 0x000fc8000780c0ff */
[----:B------:R-:W-:-:S10]  /*39b0*/  DADD R8, RZ, -R10 ;  /* 0x00000000ff087229 */ /* 0x000fd4000000080a */
[----:B------:R-:W-:Y:S02]  /*39c0*/  FSEL R8, R10, R8, !P0 ;  /* 0x000000080a087208 */ /* 0x000fe40004000000 */
[----:B------:R-:W-:-:S06]  /*39d0*/  FSEL R9, R11, R9, !P0 ;  /* 0x000000090b097208 */ /* 0x000fcc0004000000 */
[----:B------:R-:W-:-:S11]  /*39e0*/  DMUL R6, R6, R8 ;  /* 0x0000000806067228 */ /* 0x000fd60000000000 */
.L_x_57:
[----:B------:R-:W-:Y:S05]  /*39f0*/  BSYNC.RECONVERGENT B0 ;  /* 0x0000000000007941 */ /* 0x000fea0003800200 */
.L_x_53:
[----:B------:R-:W0:Y:S01]  /*3a00*/  LDCU.64 UR6, c[0x0][0x388] ;  /* 0x00007100ff0677ac */ /* 0x000e220008000a00 */
[C---:B------:R-:W-:Y:S01]  /*3a10*/  DSETP.NEU.AND P1, PT, R4.reuse, RZ, PT ;  /* 0x000000ff0400722a */ /* 0x040fe20003f2d000 */
[----:B------:R-:W-:Y:S01]  /*3a20*/  IMAD.MOV.U32 R3, RZ, RZ, -0x100000 ;  /* 0xfff00000ff037424 */ /* 0x000fe200078e00ff */
[----:B------:R-:W-:-:S04]  /*3a30*/  DSETP.GTU.AND P0, PT, R4, RZ, PT ;  /* 0x000000ff0400722a */ /* 0x000fc80003f0c000 */
[----:B------:R-:W-:Y:S02]  /*3a40*/  FSEL R3, R3, -QNAN , !P1 ;  /* 0xfff8000003037808 */ /* 0x000fe40004800000 */
[----:B------:R-:W-:Y:S02]  /*3a50*/  FSEL R4, R6, RZ, P0 ;  /* 0x000000ff06047208 */ /* 0x000fe40000000000 */
[----:B------:R-:W-:Y:S02]  /*3a60*/  FSEL R5, R7, R3, P0 ;  /* 0x0000000307057208 */ /* 0x000fe40000000000 */
[----:B0-----:R-:W-:-:S04]  /*3a70*/  IADD3 R8, P1, PT, R0, UR6, RZ ;  /* 0x0000000600087c10 */ /* 0x001fc8000ff3e0ff */
[----:B------:R-:W-:-:S05]  /*3a80*/  IADD3.X R9, PT, PT, R2, UR7, RZ, P1, !PT ;  /* 0x0000000702097c10 */ /* 0x000fca0008ffe4ff */
[----:B------:R-:W-:Y:S01]  /*3a90*/  STG.E.64 desc[UR4][R8.64], R4 ;  /* 0x0000000408007986 */ /* 0x000fe2000c101b04 */
[----:B------:R-:W-:Y:S05]  /*3aa0*/  EXIT ;  /* 0x000000000000794d */ /* 0x000fea0003800000 */
        .weak           $__internal_1_$__cuda_sm20_dblrcp_rn_slowpath_v3
        .type           $__internal_1_$__cuda_sm20_dblrcp_rn_slowpath_v3,@function
        .size           $__internal_1_$__cuda_sm20_dblrcp_rn_slowpath_v3,($__internal_2_$__cuda_sm20_div_rn_f64_full - $__internal_1_$__cuda_sm20_dblrcp_rn_slowpath_v3)
$__internal_1_$__cuda_sm20_dblrcp_rn_slowpath_v3:
[----:B------:R-:W-:Y:S01]  /*3ab0*/  DSETP.GTU.AND P0, PT, |R10|, +INF , PT ;  /* 0x7ff000000a00742a */ /* 0x000fe20003f0c200 */
[----:B------:R-:W-:-:S13]  /*3ac0*/  BSSY.RECONVERGENT B2, `(.L_x_88) ;  /* 0x0000023000027945 */ /* 0x000fda0003800200 */
[----:B------:R-:W-:Y:S05]  /*3ad0*/  @P0 BRA `(.L_x_89) ;  /* 0x00000000007c0947 */ /* 0x000fea0003800000 */
[----:B------:R-:W-:-:S05]  /*3ae0*/  LOP3.LUT R3, R11, 0x7fffffff, RZ, 0xc0, !PT ;  /* 0x7fffffff0b037812 */ /* 0x000fca00078ec0ff */
[----:B------:R-:W-:-:S05]  /*3af0*/  VIADD R15, R3, 0xffffffff ;  /* 0xffffffff030f7836 */ /* 0x000fca0000000000 */
[----:B------:R-:W-:-:S13]  /*3b00*/  ISETP.GE.U32.AND P0, PT, R15, 0x7fefffff, PT ;  /* 0x7fefffff0f00780c */ /* 0x000fda0003f06070 */
[----:B------:R-:W-:Y:S01]  /*3b10*/  @P0 LOP3.LUT R17, R11, 0x7ff00000, RZ, 0x3c, !PT ;  /* 0x7ff000000b110812 */ /* 0x000fe200078e3cff */
[----:B------:R-:W-:Y:S01]  /*3b20*/  @P0 IMAD.MOV.U32 R16, RZ, RZ, RZ ;  /* 0x000000ffff100224 */ /* 0x000fe200078e00ff */
[----:B------:R-:W-:Y:S06]  /*3b30*/  @P0 BRA `(.L_x_90) ;  /* 0x00000000006c0947 */ /* 0x000fec0003800000 */
[----:B------:R-:W-:-:S13]  /*3b40*/  ISETP.GE.U32.AND P0, PT, R3, 0x1000001, PT ;  /* 0x010000010300780c */ /* 0x000fda0003f06070 */
[----:B------:R-:W-:Y:S05]  /*3b50*/  @!P0 BRA `(.L_x_91) ;  /* 0x0000000000348947 */ /* 0x000fea0003800000 */
[----:B------:R-:W-:Y:S02]  /*3b60*/  VIADD R17, R11, 0xc0200000 ;  /* 0xc02000000b117836 */ /* 0x000fe40000000000 */
[----:B------:R-:W-:Y:S02]  /*3b70*/  IMAD.MOV.U32 R16, RZ, RZ, R10 ;  /* 0x000000ffff107224 */ /* 0x000fe400078e000a */
[----:B------:R-:W0:Y:S04]  /*3b80*/  MUFU.RCP64H R19, R17 ;  /* 0x0000001100137308 */ /* 0x000e280000001800 */
[----:B0-----:R-:W-:-:S08]  /*3b90*/  DFMA R20, -R16, R18, 1 ;  /* 0x3ff000001014742b */ /* 0x001fd00000000112 */
[----:B------:R-:W-:-:S08]  /*3ba0*/  DFMA R20, R20, R20, R20 ;  /* 0x000000141414722b */ /* 0x000fd00000000014 */
[----:B------:R-:W-:-:S08]  /*3bb0*/  DFMA R20, R18, R20, R18 ;  /* 0x000000141214722b */ /* 0x000fd00000000012 */
[----:B------:R-:W-:-:S08]  /*3bc0*/  DFMA R18, -R16, R20, 1 ;  /* 0x3ff000001012742b */ /* 0x000fd00000000114 */
[----:B------:R-:W-:-:S08]  /*3bd0*/  DFMA R18, R20, R18, R20 ;  /* 0x000000121412722b */ /* 0x000fd00000000014 */
[----:B------:R-:W-:-:S08]  /*3be0*/  DMUL R18, R18, 2.2250738585072013831e-308 ;  /* 0x0010000012127828 */ /* 0x000fd00000000000 */
[----:B------:R-:W-:-:S08]  /*3bf0*/  DFMA R10, -R10, R18, 1 ;  /* 0x3ff000000a0a742b */ /* 0x000fd00000000112 */
[----:B------:R-:W-:-:S08]  /*3c00*/  DFMA R10, R10, R10, R10 ;  /* 0x0000000a0a0a722b */ /* 0x000fd0000000000a */
[----:B------:R-:W-:Y:S01]  /*3c10*/  DFMA R16, R18, R10, R18 ;  /* 0x0000000a1210722b */ /* 0x000fe20000000012 */
[----:B------:R-:W-:Y:S10]  /*3c20*/  BRA `(.L_x_90) ;  /* 0x0000000000307947 */ /* 0x000ff40003800000 */
.L_x_91:
[----:B------:R-:W-:Y:S01]  /*3c30*/  DMUL R10, R10, 8.11296384146066816958e+31 ;  /* 0x469000000a0a7828 */ /* 0x000fe20000000000 */
[----:B------:R-:W-:-:S05]  /*3c40*/  IMAD.MOV.U32 R16, RZ, RZ, R18 ;  /* 0x000000ffff107224 */ /* 0x000fca00078e0012 */
[----:B------:R-:W0:Y:S02]  /*3c50*/  MUFU.RCP64H R17, R11 ;  /* 0x0000000b00117308 */ /* 0x000e240000001800 */
[----:B0-----:R-:W-:-:S08]  /*3c60*/  DFMA R18, -R10, R16, 1 ;  /* 0x3ff000000a12742b */ /* 0x001fd00000000110 */
[----:B------:R-:W-:-:S08]  /*3c70*/  DFMA R18, R18, R18, R18 ;  /* 0x000000121212722b */ /* 0x000fd00000000012 */
[----:B------:R-:W-:-:S08]  /*3c80*/  DFMA R18, R16, R18, R16 ;  /* 0x000000121012722b */ /* 0x000fd00000000010 */
[----:B------:R-:W-:-:S08]  /*3c90*/  DFMA R16, -R10, R18, 1 ;  /* 0x3ff000000a10742b */ /* 0x000fd00000000112 */
[----:B------:R-:W-:-:S08]  /*3ca0*/  DFMA R16, R18, R16, R18 ;  /* 0x000000101210722b */ /* 0x000fd00000000012 */
[----:B------:R-:W-:Y:S01]  /*3cb0*/  DMUL R16, R16, 8.11296384146066816958e+31 ;  /* 0x4690000010107828 */ /* 0x000fe20000000000 */
[----:B------:R-:W-:Y:S10]  /*3cc0*/  BRA `(.L_x_90) ;  /* 0x0000000000087947 */ /* 0x000ff40003800000 */
.L_x_89:
[----:B------:R-:W-:Y:S01]  /*3cd0*/  LOP3.LUT R17, R11, 0x80000, RZ, 0xfc, !PT ;  /* 0x000800000b117812 */ /* 0x000fe200078efcff */
[----:B------:R-:W-:-:S07]  /*3ce0*/  IMAD.MOV.U32 R16, RZ, RZ, R10 ;  /* 0x000000ffff107224 */ /* 0x000fce00078e000a */
.L_x_90:
[----:B------:R-:W-:Y:S05]  /*3cf0*/  BSYNC.RECONVERGENT B2 ;  /* 0x0000000000027941 */ /* 0x000fea0003800200 */
.L_x_88:
[----:B------:R-:W-:-:S04]  /*3d00*/  IMAD.MOV.U32 R15, RZ, RZ, 0x0 ;  /* 0x00000000ff0f7424 */ /* 0x000fc800078e00ff */
[----:B------:R-:W-:Y:S05]  /*3d10*/  RET.REL.NODEC R14 `(vec_y1) ;  /* 0xffffffc00eb87950 */ /* 0x000fea0003c3ffff */
        .weak           $__internal_2_$__cuda_sm20_div_rn_f64_full
        .type           $__internal_2_$__cuda_sm20_div_rn_f64_full,@function
        .size           $__internal_2_$__cuda_sm20_div_rn_f64_full,($__internal_3_$__cuda_sm20_drsqrt_f64_slowpath_v2 - $__internal_2_$__cuda_sm20_div_rn_f64_full)
$__internal_2_$__cuda_sm20_div_rn_f64_full:
[C---:B------:R-:W-:Y:S01]  /*3d20*/  FSETP.GEU.AND P0, PT, |R9|.reuse, 1.469367938527859385e-39, PT ;  /* 0x001000000900780b */ /* 0x040fe20003f0e200 */
[----:B------:R-:W-:Y:S01]  /*3d30*/  IMAD.MOV.U32 R12, RZ, RZ, 0x1 ;  /* 0x00000001ff0c7424 */ /* 0x000fe200078e00ff */
[C---:B------:R-:W-:Y:S01]  /*3d40*/  LOP3.LUT R6, R9.reuse, 0x800fffff, RZ, 0xc0, !PT ;  /* 0x800fffff09067812 */ /* 0x040fe200078ec0ff */
[----:B------:R-:W-:Y:S01]  /*3d50*/  IMAD.MOV.U32 R3, RZ, RZ, 0x1ca00000 ;  /* 0x1ca00000ff037424 */ /* 0x000fe200078e00ff */
[----:B------:R-:W-:Y:S01]  /*3d60*/  LOP3.LUT R11, R9, 0x7ff00000, RZ, 0xc0, !PT ;  /* 0x7ff00000090b7812 */ /* 0x000fe200078ec0ff */
[----:B------:R-:W-:Y:S01]  /*3d70*/  IMAD.MOV.U32 R20, RZ, RZ, 0x3fe00000 ;  /* 0x3fe00000ff147424 */ /* 0x000fe200078e00ff */
[----:B------:R-:W-:Y:S01]  /*3d80*/  LOP3.LUT R7, R6, 0x3ff00000, RZ, 0xfc, !PT ;  /* 0x3ff0000006077812 */ /* 0x000fe200078efcff */
[----:B------:R-:W-:Y:S01]  /*3d90*/  IMAD.MOV.U32 R6, RZ, RZ, R8 ;  /* 0x000000ffff067224 */ /* 0x000fe200078e0008 */
[----:B------:R-:W-:Y:S01]  /*3da0*/  ISETP.LE.U32.AND P1, PT, R11, 0x3fe00000, PT ;  /* 0x3fe000000b00780c */ /* 0x000fe20003f23070 */
[----:B------:R-:W-:Y:S01]  /*3db0*/  VIADD R21, R20, 0xffffffff ;  /* 0xffffffff14157836 */ /* 0x000fe20000000000 */
[----:B------:R-:W-:Y:S02]  /*3dc0*/  BSSY.RECONVERGENT B2, `(.L_x_92) ;  /* 0x0000041000027945 */ /* 0x000fe40003800200 */
[----:B------:R-:W-:Y:S01]  /*3dd0*/  SEL R16, R3, 0x63400000, !P1 ;  /* 0x6340000003107807 */ /* 0x000fe20004800000 */
[----:B------:R-:W-:-:S03]  /*3de0*/  @!P0 DMUL R6, R8, 8.98846567431157953865e+307 ;  /* 0x7fe0000008068828 */ /* 0x000fc60000000000 */
[----:B------:R-:W-:Y:S01]  /*3df0*/  LOP3.LUT R17, R16, 0x80045f30, RZ, 0xfc, !PT ;  /* 0x80045f3010117812 */ /* 0x000fe200078efcff */
[----:B------:R-:W-:Y:S02]  /*3e00*/  IMAD.MOV.U32 R16, RZ, RZ, 0x6dc9c883 ;  /* 0x6dc9c883ff107424 */ /* 0x000fe400078e00ff */
[----:B------:R-:W0:Y:S04]  /*3e10*/  MUFU.RCP64H R13, R7 ;  /* 0x00000007000d7308 */ /* 0x000e280000001800 */
[----:B------:R-:W-:Y:S02]  /*3e20*/  @!P0 LOP3.LUT R11, R7, 0x7ff00000, RZ, 0xc0, !PT ;  /* 0x7ff00000070b8812 */ /* 0x000fe400078ec0ff */
[----:B------:R-:W-:-:S03]  /*3e30*/  ISETP.GT.U32.AND P0, PT, R21, 0x7feffffe, PT ;  /* 0x7feffffe1500780c */ /* 0x000fc60003f04070 */
[----:B------:R-:W-:-:S05]  /*3e40*/  VIADD R21, R11, 0xffffffff ;  /* 0xffffffff0b157836 */ /* 0x000fca0000000000 */
[----:B------:R-:W-:Y:S01]  /*3e50*/  ISETP.GT.U32.OR P0, PT, R21, 0x7feffffe, P0 ;  /* 0x7feffffe1500780c */ /* 0x000fe20000704470 */
[----:B0-----:R-:W-:-:S08]  /*3e60*/  DFMA R14, R12, -R6, 1 ;  /* 0x3ff000000c0e742b */ /* 0x001fd00000000806 */
[----:B------:R-:W-:-:S08]  /*3e70*/  DFMA R14, R14, R14, R14 ;  /* 0x0000000e0e0e722b */ /* 0x000fd0000000000e */
[----:B------:R-:W-:-:S08]  /*3e80*/  DFMA R12, R12, R14, R12 ;  /* 0x0000000e0c0c722b */ /* 0x000fd0000000000c */
[----:B------:R-:W-:-:S08]  /*3e90*/  DFMA R14, R12, -R6, 1 ;  /* 0x3ff000000c0e742b */ /* 0x000fd00000000806 */
[----:B------:R-:W-:-:S08]  /*3ea0*/  DFMA R12, R12, R14, R12 ;  /* 0x0000000e0c0c722b */ /* 0x000fd0000000000c */
[----:B------:R-:W-:-:S08]  /*3eb0*/  DMUL R14, R12, R16 ;  /* 0x000000100c0e7228 */ /* 0x000fd00000000000 */
[----:B------:R-:W-:-:S08]  /*3ec0*/  DFMA R18, R14, -R6, R16 ;  /* 0x800000060e12722b */ /* 0x000fd00000000010 */
[----:B------:R-:W-:Y:S01]  /*3ed0*/  DFMA R12, R12, R18, R14 ;  /* 0x000000120c0c722b */ /* 0x000fe2000000000e */
[----:B------:R-:W-:Y:S10]  /*3ee0*/  @P0 BRA `(.L_x_93) ;  /* 0x0000000000740947 */ /* 0x000ff40003800000 */
[----:B------:R-:W-:Y:S01]  /*3ef0*/  LOP3.LUT R15, R9, 0x7ff00000, RZ, 0xc0, !PT ;  /* 0x7ff00000090f7812 */ /* 0x000fe200078ec0ff */
[----:B------:R-:W-:Y:S02]  /*3f00*/  IMAD.MOV.U32 R11, RZ, RZ, 0x3fe00000 ;  /* 0x3fe00000ff0b7424 */ /* 0x000fe400078e00ff */
[----:B------:R-:W-:Y:S01]  /*3f10*/  IMAD.MOV.U32 R18, RZ, RZ, RZ ;  /* 0x000000ffff127224 */ /* 0x000fe200078e00ff */
[----:B------:R-:W-:Y:S01]  /*3f20*/  ISETP.LE.U32.AND P0, PT, R15, 0x3fe00000, PT ;  /* 0x3fe000000f00780c */ /* 0x000fe20003f03070 */
[----:B------:R-:W-:-:S05]  /*3f30*/  IMAD.MOV R14, RZ, RZ, -R15 ;  /* 0x000000ffff0e7224 */ /* 0x000fca00078e0a0f */
[----:B------:R-:W-:Y:S02]  /*3f40*/  VIADDMNMX R11, R14, R11, 0xb9600000, !PT ;  /* 0xb96000000e0b7446 */ /* 0x000fe4000780010b */
[----:B------:R-:W-:Y:S02]  /*3f50*/  SEL R14, R3, 0x63400000, !P0 ;  /* 0x63400000030e7807 */ /* 0x000fe40004000000 */
[----:B------:R-:W-:-:S05]  /*3f60*/  VIMNMX R11, PT, PT, R11, 0x46a00000, PT ;  /* 0x46a000000b0b7848 */ /* 0x000fca0003fe0100 */
[----:B------:R-:W-:-:S04]  /*3f70*/  IMAD.IADD R11, R11, 0x1, -R14 ;  /* 0x000000010b0b7824 */ /* 0x000fc800078e0a0e */
        /* <DEDUP_REMOVED lines=11> */
[----:B------:R-:W-:Y:S01]  /*4030*/  IADD3 R11, PT, PT, -R11, -0x43300000, RZ ;  /* 0xbcd000000b0b7810 */ /* 0x000fe20007ffe1ff */
[----:B------:R-:W-:-:S06]  /*4040*/  IMAD.MOV.U32 R6, RZ, RZ, RZ ;  /* 0x000000ffff067224 */ /* 0x000fcc00078e00ff */
[----:B------:R-:W-:Y:S02]  /*4050*/  DFMA R6, R14, -R6, R12 ;  /* 0x800000060e06722b */ /* 0x000fe4000000000c */
[----:B------:R-:W-:-:S08]  /*4060*/  DMUL.RP R12, R12, R18 ;  /* 0x000000120c0c7228 */ /* 0x000fd00000008000 */
[----:B------:R-:W-:Y:S02]  /*4070*/  FSETP.NEU.AND P0, PT, |R7|, R11, PT ;  /* 0x0000000b0700720b */ /* 0x000fe40003f0d200 */
[----:B------:R-:W-:Y:S02]  /*4080*/  LOP3.LUT R9, R13, R9, RZ, 0x3c, !PT ;  /* 0x000000090d097212 */ /* 0x000fe400078e3cff */
[----:B------:R-:W-:Y:S02]  /*4090*/  FSEL R14, R12, R14, !P0 ;  /* 0x0000000e0c0e7208 */ /* 0x000fe40004000000 */
[----:B------:R-:W-:Y:S01]  /*40a0*/  FSEL R15, R9, R15, !P0 ;  /* 0x0000000f090f7208 */ /* 0x000fe20004000000 */
[----:B------:R-:W-:Y:S06]  /*40b0*/  BRA `(.L_x_94) ;  /* 0x0000000000447947 */ /* 0x000fec0003800000 */
.L_x_93:
[----:B------:R-:W-:-:S14]  /*40c0*/  DSETP.NAN.AND P0, PT, R8, R8, PT ;  /* 0x000000080800722a */ /* 0x000fdc0003f08000 */
[----:B------:R-:W-:Y:S05]  /*40d0*/  @P0 BRA `(.L_x_95) ;  /* 0x0000000000340947 */ /* 0x000fea0003800000 */
[----:B------:R-:W-:Y:S01]  /*40e0*/  ISETP.NE.AND P0, PT, R20, R11, PT ;  /* 0x0000000b1400720c */ /* 0x000fe20003f05270 */
[----:B------:R-:W-:Y:S02]  /*40f0*/  IMAD.MOV.U32 R14, RZ, RZ, 0x0 ;  /* 0x00000000ff0e7424 */ /* 0x000fe400078e00ff */
[----:B------:R-:W-:-:S10]  /*4100*/  IMAD.MOV.U32 R15, RZ, RZ, -0x80000 ;  /* 0xfff80000ff0f7424 */ /* 0x000fd400078e00ff */
[----:B------:R-:W-:Y:S05]  /*4110*/  @!P0 BRA `(.L_x_94) ;  /* 0x00000000002c8947 */ /* 0x000fea0003800000 */
[----:B------:R-:W-:Y:S02]  /*4120*/  ISETP.NE.AND P0, PT, R20, 0x7ff00000, PT ;  /* 0x7ff000001400780c */ /* 0x000fe40003f05270 */
[----:B------:R-:W-:Y:S02]  /*4130*/  LOP3.LUT R8, R9, 0xbfe45f30, RZ, 0x3c, !PT ;  /* 0xbfe45f3009087812 */ /* 0x000fe400078e3cff */
[----:B------:R-:W-:Y:S02]  /*4140*/  ISETP.EQ.OR P0, PT, R11, RZ, !P0 ;  /* 0x000000ff0b00720c */ /* 0x000fe40004702670 */
[----:B------:R-:W-:-:S11]  /*4150*/  LOP3.LUT R15, R8, 0x80000000, RZ, 0xc0, !PT ;  /* 0x80000000080f7812 */ /* 0x000fd600078ec0ff */
[----:B------:R-:W-:Y:S01]  /*4160*/  @P0 LOP3.LUT R3, R15, 0x7ff00000, RZ, 0xfc, !PT ;  /* 0x7ff000000f030812 */ /* 0x000fe200078efcff */
[----:B------:R-:W-:Y:S02]  /*4170*/  @!P0 IMAD.MOV.U32 R14, RZ, RZ, RZ ;  /* 0x000000ffff0e8224 */ /* 0x000fe400078e00ff */
[----:B------:R-:W-:Y:S02]  /*4180*/  @P0 IMAD.MOV.U32 R14, RZ, RZ, RZ ;  /* 0x000000ffff0e0224 */ /* 0x000fe400078e00ff */
[----:B------:R-:W-:Y:S01]  /*4190*/  @P0 IMAD.MOV.U32 R15, RZ, RZ, R3 ;  /* 0x000000ffff0f0224 */ /* 0x000fe200078e0003 */
[----:B------:R-:W-:Y:S06]  /*41a0*/  BRA `(.L_x_94) ;  /* 0x0000000000087947 */ /* 0x000fec0003800000 */
.L_x_95:
[----:B------:R-:W-:Y:S01]  /*41b0*/  LOP3.LUT R15, R9, 0x80000, RZ, 0xfc, !PT ;  /* 0x00080000090f7812 */ /* 0x000fe200078efcff */
[----:B------:R-:W-:-:S07]  /*41c0*/  IMAD.MOV.U32 R14, RZ, RZ, R8 ;  /* 0x000000ffff0e7224 */ /* 0x000fce00078e0008 */
.L_x_94:
[----:B------:R-:W-:Y:S05]  /*41d0*/  BSYNC.RECONVERGENT B2 ;  /* 0x0000000000027941 */ /* 0x000fea0003800200 */
.L_x_92:
[----:B------:R-:W-:Y:S02]  /*41e0*/  IMAD.MOV.U32 R11, RZ, RZ, 0x0 ;  /* 0x00000000ff0b7424 */ /* 0x000fe400078e00ff */
[----:B------:R-:W-:Y:S02]  /*41f0*/  IMAD.MOV.U32 R6, RZ, RZ, R14 ;  /* 0x000000ffff067224 */ /* 0x000fe400078e000e */
[----:B------:R-:W-:Y:S01]  /*4200*/  IMAD.MOV.U32 R7, RZ, RZ, R15 ;  /* 0x000000ffff077224 */ /* 0x000fe200078e000f */
[----:B------:R-:W-:Y:S06]  /*4210*/  RET.REL.NODEC R10 `(vec_y1) ;  /* 0xffffffbc0a787950 */ /* 0x000fec0003c3ffff */
        .weak           $__internal_3_$__cuda_sm20_drsqrt_f64_slowpath_v2
        .type           $__internal_3_$__cuda_sm20_drsqrt_f64_slowpath_v2,@function
        .size           $__internal_3_$__cuda_sm20_drsqrt_f64_slowpath_v2,($vec_y1$__internal_trig_reduction_slowpathd - $__internal_3_$__cuda_sm20_drsqrt_f64_slowpath_v2)
$__internal_3_$__cuda_sm20_drsqrt_f64_slowpath_v2:
[----:B------:R-:W-:Y:S01]  /*4220*/  DSETP.NEU.AND P0, PT, R16, RZ, PT ;  /* 0x000000ff1000722a */ /* 0x000fe20003f0d000 */
[----:B------:R-:W-:Y:S01]  /*4230*/  BSSY.RECONVERGENT B3, `(.L_x_96) ;  /* 0x000001c000037945 */ /* 0x000fe20003800200 */
[----:B------:R-:W-:-:S12]  /*4240*/  LOP3.LUT R12, R17, 0x80000000, RZ, 0xc0, !PT ;  /* 0x80000000110c7812 */ /* 0x000fd800078ec0ff */
[----:B------:R-:W-:Y:S05]  /*4250*/  @!P0 BRA `(.L_x_97) ;  /* 0x00000000005c8947 */ /* 0x000fea0003800000 */
[----:B------:R-:W-:-:S14]  /*4260*/  DSETP.GTU.AND P0, PT, |R16|, +INF , PT ;  /* 0x7ff000001000742a */ /* 0x000fdc0003f0c200 */
[----:B------:R-:W-:Y:S05]  /*4270*/  @P0 BRA `(.L_x_98) ;  /* 0x00000000004c0947 */ /* 0x000fea0003800000 */
[----:B------:R-:W-:-:S13]  /*4280*/  ISETP.NE.AND P0, PT, R12, RZ, PT ;  /* 0x000000ff0c00720c */ /* 0x000fda0003f05270 */
[----:B------:R-:W-:Y:S02]  /*4290*/  @P0 IMAD.MOV.U32 R12, RZ, RZ, 0x0 ;  /* 0x00000000ff0c0424 */ /* 0x000fe400078e00ff */
[----:B------:R-:W-:Y:S01]  /*42a0*/  @P0 IMAD.MOV.U32 R13, RZ, RZ, -0x80000 ;  /* 0xfff80000ff0d0424 */ /* 0x000fe200078e00ff */
[----:B------:R-:W-:Y:S06]  /*42b0*/  @P0 BRA `(.L_x_99) ;  /* 0x00000000004c0947 */ /* 0x000fec0003800000 */
[----:B------:R-:W-:-:S14]  /*42c0*/  DSETP.NEU.AND P0, PT, |R16|, +INF , PT ;  /* 0x7ff000001000742a */ /* 0x000fdc0003f0d200 */
[----:B------:R-:W-:Y:S01]  /*42d0*/  @!P0 CS2R R12, SRZ ;  /* 0x00000000000c8805 */ /* 0x000fe2000001ff00 */
[----:B------:R-:W-:Y:S06]  /*42e0*/  @!P0 BRA `(.L_x_99) ;  /* 0x0000000000408947 */ /* 0x000fec0003800000 */
[----:B------:R-:W-:Y:S01]  /*42f0*/  DMUL R16, R16, 1.80143985094819840000e+16 ;  /* 0x4350000010107828 */ /* 0x000fe20000000000 */
[----:B------:R-:W-:Y:S02]  /*4300*/  IMAD.MOV.U32 R12, RZ, RZ, RZ ;  /* 0x000000ffff0c7224 */ /* 0x000fe400078e00ff */
[----:B------:R-:W-:Y:S02]  /*4310*/  IMAD.MOV.U32 R20, RZ, RZ, 0x0 ;  /* 0x00000000ff147424 */ /* 0x000fe400078e00ff */
[----:B------:R-:W-:Y:S01]  /*4320*/  IMAD.MOV.U32 R21, RZ, RZ, 0x3fd80000 ;  /* 0x3fd80000ff157424 */ /* 0x000fe200078e00ff */
[----:B------:R-:W0:Y:S02]  /*4330*/  MUFU.RSQ64H R13, R17 ;  /* 0x00000011000d7308 */ /* 0x000e240000001c00 */
[----:B0-----:R-:W-:-:S08]  /*4340*/  DMUL R18, R12, R12 ;  /* 0x0000000c0c127228 */ /* 0x001fd00000000000 */
[----:B------:R-:W-:-:S08]  /*4350*/  DFMA R18, R16, -R18, 1 ;  /* 0x3ff000001012742b */ /* 0x000fd00000000812 */
[----:B------:R-:W-:Y:S02]  /*4360*/  DFMA R20, R18, R20, 0.5 ;  /* 0x3fe000001214742b */ /* 0x000fe40000000014 */
[----:B------:R-:W-:-:S08]  /*4370*/  DMUL R18, R12, R18 ;  /* 0x000000120c127228 */ /* 0x000fd00000000000 */
[----:B------:R-:W-:-:S08]  /*4380*/  DFMA R12, R20, R18, R12 ;  /* 0x00000012140c722b */ /* 0x000fd0000000000c */
[----:B------:R-:W-:Y:S01]  /*4390*/  DMUL R12, R12, 134217728 ;  /* 0x41a000000c0c7828 */ /* 0x000fe20000000000 */
[----:B------:R-:W-:Y:S10]  /*43a0*/  BRA `(.L_x_99) ;  /* 0x0000000000107947 */ /* 0x000ff40003800000 */
.L_x_98:
[----:B------:R-:W-:Y:S01]  /*43b0*/  DADD R12, R16, R16 ;  /* 0x00000000100c7229 */ /* 0x000fe20000000010 */
[----:B------:R-:W-:Y:S10]  /*43c0*/  BRA `(.L_x_99) ;  /* 0x0000000000087947 */ /* 0x000ff40003800000 */
.L_x_97:
[----:B------:R-:W-:Y:S01]  /*43d0*/  LOP3.LUT R13, R12, 0x7ff00000, RZ, 0xfc, !PT ;  /* 0x7ff000000c0d7812 */ /* 0x000fe200078efcff */
[----:B------:R-:W-:-:S07]  /*43e0*/  IMAD.MOV.U32 R12, RZ, RZ, RZ ;  /* 0x000000ffff0c7224 */ /* 0x000fce00078e00ff */
.L_x_99:
[----:B------:R-:W-:Y:S05]  /*43f0*/  BSYNC.RECONVERGENT B3 ;  /* 0x0000000000037941 */ /* 0x000fea0003800200 */
.L_x_96:
[----:B------:R-:W-:-:S04]  /*4400*/  IMAD.MOV.U32 R15, RZ, RZ, 0x0 ;  /* 0x00000000ff0f7424 */ /* 0x000fc800078e00ff */
[----:B------:R-:W-:Y:S05]  /*4410*/  RET.REL.NODEC R14 `(vec_y1) ;  /* 0xffffffb80ef87950 */ /* 0x000fea0003c3ffff */
        .type           $vec_y1$__internal_trig_reduction_slowpathd,@function
        .size           $vec_y1$__internal_trig_reduction_slowpathd,(.L_x_560 - $vec_y1$__internal_trig_reduction_slowpathd)
$vec_y1$__internal_trig_reduction_slowpathd:
[--C-:B------:R-:W-:Y:S01]  /*4420*/  SHF.R.U32.HI R9, RZ, 0x14, R3.reuse ;  /* 0x00000014ff097819 */ /* 0x100fe20000011603 */
[----:B------:R-:W-:Y:S02]  /*4430*/  IMAD.MOV.U32 R17, RZ, RZ, R3 ;  /* 0x000000ffff117224 */ /* 0x000fe400078e0003 */
[----:B------:R-:W-:Y:S01]  /*4440*/  IMAD.MOV.U32 R10, RZ, RZ, RZ ;  /* 0x000000ffff0a7224 */ /* 0x000fe200078e00ff */
[----:B------:R-:W-:-:S04]  /*4450*/  LOP3.LUT R11, R9, 0x7ff, RZ, 0xc0, !PT ;  /* 0x000007ff090b7812 */ /* 0x000fc800078ec0ff */
[----:B------:R-:W-:-:S13]  /*4460*/  ISETP.NE.AND P0, PT, R11, 0x7ff, PT ;  /* 0x000007ff0b00780c */ /* 0x000fda0003f05270 */
[----:B------:R-:W-:Y:S05]  /*4470*/  @!P0 BRA `(.L_x_100) ;  /* 0x0000000800488947 */ /* 0x000fea0003800000 */
[----:B------:R-:W-:Y:S01]  /*4480*/  VIADD R11, R11, 0xfffffc00 ;  /* 0xfffffc000b0b7836 */ /* 0x000fe20000000000 */
[----:B------:R-:W-:Y:S01]  /*4490*/  BSSY.RECONVERGENT B4, `(.L_x_101) ;  /* 0x000002f000047945 */ /* 0x000fe20003800200 */
[----:B------:R-:W-:-:S03]  /*44a0*/  CS2R R14, SRZ ;  /* 0x00000000000e7805 */ /* 0x000fc6000001ff00 */
[----:B------:R-:W-:Y:S02]  /*44b0*/  SHF.R.U32.HI R10, RZ, 0x6, R11 ;  /* 0x00000006ff0a7819 */ /* 0x000fe4000001160b */
[----:B------:R-:W-:Y:S02]  /*44c0*/  ISETP.GE.U32.AND P0, PT, R11, 0x80, PT ;  /* 0x000000800b00780c */ /* 0x000fe40003f06070 */
[C---:B------:R-:W-:Y:S02]  /*44d0*/  IADD3 R11, PT, PT, -R10.reuse, 0x13, RZ ;  /* 0x000000130a0b7810 */ /* 0x040fe40007ffe1ff */
[----:B------:R-:W-:Y:S02]  /*44e0*/  IADD3 R23, PT, PT, -R10, 0xf, RZ ;  /* 0x0000000f0a177810 */ /* 0x000fe40007ffe1ff */
[----:B------:R-:W-:-:S04]  /*44f0*/  SEL R11, R11, 0x12, P0 ;  /* 0x000000120b0b7807 */ /* 0x000fc80000000000 */
[----:B------:R-:W-:-:S13]  /*4500*/  ISETP.GE.AND P0, PT, R23, R11, PT ;  /* 0x0000000b1700720c */ /* 0x000fda0003f06270 */
[----:B------:R-:W-:Y:S05]  /*4510*/  @P0 BRA `(.L_x_102) ;  /* 0x0000000000980947 */ /* 0x000fea0003800000 */
[----:B------:R-:W0:Y:S01]  /*4520*/  LDC.64 R12, c[0x0][0x358] ;  /* 0x0000d600ff0c7b82 */ /* 0x000e220000000a00 */
[C---:B------:R-:W-:Y:S01]  /*4530*/  SHF.L.U64.HI R19, R16.reuse, 0xb, R17 ;  /* 0x0000000b10137819 */ /* 0x040fe20000010211 */
[----:B------:R-:W-:Y:S01]  /*4540*/  BSSY.RECONVERGENT B5, `(.L_x_103) ;  /* 0x0000022000057945 */ /* 0x000fe20003800200 */
[----:B------:R-:W-:Y:S01]  /*4550*/  IMAD.SHL.U32 R21, R16, 0x800, RZ ;  /* 0x0000080010157824 */ /* 0x000fe200078e00ff */
[----:B------:R-:W-:Y:S01]  /*4560*/  IADD3 R20, PT, PT, RZ, -R10, -R11 ;  /* 0x8000000aff147210 */ /* 0x000fe20007ffe80b */
[----:B------:R-:W-:Y:S01]  /*4570*/  IMAD.MOV.U32 R18, RZ, RZ, RZ ;  /* 0x000000ffff127224 */ /* 0x000fe200078e00ff */
[----:B------:R-:W-:Y:S02]  /*4580*/  CS2R R14, SRZ ;  /* 0x00000000000e7805 */ /* 0x000fe4000001ff00 */
[----:B------:R-:W-:-:S07]  /*4590*/  LOP3.LUT R19, R19, 0x80000000, RZ, 0xfc, !PT ;  /* 0x8000000013137812 */ /* 0x000fce00078efcff */
.L_x_104:
[----:B------:R-:W1:Y:S01]  /*45a0*/  LDC.64 R16, c[0x4][RZ] ;  /* 0x01000000ff107b82 */ /* 0x000e620000000a00 */
[----:B0-----:R-:W-:Y:S02]  /*45b0*/  R2UR UR6, R12 ;  /* 0x000000000c0672ca */ /* 0x001fe400000e0000 */
[----:B------:R-:W-:Y:S01]  /*45c0*/  R2UR UR7, R13 ;  /* 0x000000000d0772ca */ /* 0x000fe200000e0000 */
[----:B-1----:R-:W-:-:S12]  /*45d0*/  IMAD.WIDE R16, R23, 0x8, R16 ;  /* 0x0000000817107825 */ /* 0x002fd800078e0210 */
[----:B------:R-:W2:Y:S01]  /*45e0*/  LDG.E.64.CONSTANT R16, desc[UR6][R16.64] ;  /* 0x0000000610107981 */ /* 0x000ea2000c1e9b00 */
[----:B------:R-:W-:Y:S02]  /*45f0*/  VIADD R20, R20, 0x1 ;  /* 0x0000000114147836 */ /* 0x000fe40000000000 */
[----:B------:R-:W-:Y:S02]  /*4600*/  VIADD R23, R23, 0x1 ;  /* 0x0000000117177836 */ /* 0x000fe40000000000 */
[----:B--2---:R-:W-:-:S04]  /*4610*/  IMAD.WIDE.U32 R14, P2, R16, R21, R14 ;  /* 0x00000015100e7225 */ /* 0x004fc8000784000e */
[----:B------:R-:W-:Y:S02]  /*4620*/  IMAD R25, R16, R19, RZ ;  /* 0x0000001310197224 */ /* 0x000fe400078e02ff */
[CC--:B------:R-:W-:Y:S02]  /*4630*/  IMAD R22, R17.reuse, R21.reuse, RZ ;  /* 0x0000001511167224 */ /* 0x0c0fe400078e02ff */
[----:B------:R-:W-:Y:S01]  /*4640*/  IMAD.HI.U32 R27, R17, R21, RZ ;  /* 0x00000015111b7227 */ /* 0x000fe200078e00ff */
[----:B------:R-:W-:-:S03]  /*4650*/  IADD3 R15, P0, PT, R25, R15, RZ ;  /* 0x0000000f190f7210 */ /* 0x000fc60007f1e0ff */
[----:B------:R-:W-:Y:S01]  /*4660*/  IMAD R25, R18, 0x8, R1 ;  /* 0x0000000812197824 */ /* 0x000fe200078e0201 */
[----:B------:R-:W-:Y:S01]  /*4670*/  IADD3 R15, P1, PT, R22, R15, RZ ;  /* 0x0000000f160f7210 */ /* 0x000fe20007f3e0ff */
[----:B------:R-:W-:-:S04]  /*4680*/  IMAD.HI.U32 R22, R16, R19, RZ ;  /* 0x0000001310167227 */ /* 0x000fc800078e00ff */
[----:B------:R-:W-:Y:S01]  /*4690*/  IMAD.X R22, RZ, RZ, R22, P2 ;  /* 0x000000ffff167224 */ /* 0x000fe200010e0616 */
[----:B------:R0:W-:Y:S01]  /*46a0*/  STL.64 [R25], R14 ;  /* 0x0000000e19007387 */ /* 0x0001e20000100a00 */
[----:B------:R-:W-:-:S03]  /*46b0*/  IMAD.HI.U32 R16, R17, R19, RZ ;  /* 0x0000001311107227 */ /* 0x000fc600078e00ff */
[----:B------:R-:W-:Y:S01]  /*46c0*/  IADD3.X R22, P0, PT, R27, R22, RZ, P0, !PT ;  /* 0x000000161b167210 */ /* 0x000fe2000071e4ff */
[----:B------:R-:W-:Y:S02]  /*46d0*/  IMAD R17, R17, R19, RZ ;  /* 0x0000001311117224 */ /* 0x000fe400078e02ff */
[----:B------:R-:W-:Y:S02]  /*46e0*/  VIADD R18, R18, 0x1 ;  /* 0x0000000112127836 */ /* 0x000fe40000000000 */
[----:B------:R-:W-:Y:S01]  /*46f0*/  IMAD.X R16, RZ, RZ, R16, P0 ;  /* 0x000000ffff107224 */ /* 0x000fe200000e0610 */
[----:B------:R-:W-:Y:S02]  /*4700*/  ISETP.NE.AND P0, PT, R20, -0xf, PT ;  /* 0xfffffff11400780c */ /* 0x000fe40003f05270 */
[----:B------:R-:W-:-:S05]  /*4710*/  IADD3.X R22, P1, PT, R17, R22, RZ, P1, !PT ;  /* 0x0000001611167210 */ /* 0x000fca0000f3e4ff */
[----:B------:R-:W-:Y:S02]  /*4720*/  IMAD.X R17, RZ, RZ, R16, P1 ;  /* 0x000000ffff117224 */ /* 0x000fe400008e0610 */
[----:B0-----:R-:W-:Y:S02]  /*4730*/  IMAD.MOV.U32 R14, RZ, RZ, R22 ;  /* 0x000000ffff0e7224 */ /* 0x001fe400078e0016 */
[----:B------:R-:W-:Y:S02]  /*4740*/  IMAD.MOV.U32 R15, RZ, RZ, R17 ;  /* 0x000000ffff0f7224 */ /* 0x000fe400078e0011 */
[----:B------:R-:W-:Y:S05]  /*4750*/  @P0 BRA `(.L_x_104) ;  /* 0xfffffffc00900947 */ /* 0x000fea000383ffff */
[----:B------:R-:W-:Y:S05]  /*4760*/  BSYNC.RECONVERGENT B5 ;  /* 0x0000000000057941 */ /* 0x000fea0003800200 */
.L_x_103:
[----:B------:R-:W-:-:S07]  /*4770*/  IMAD.MOV.U32 R23, RZ, RZ, R11 ;  /* 0x000000ffff177224 */ /* 0x000fce00078e000b */
.L_x_102:
[----:B------:R-:W-:Y:S05]  /*4780*/  BSYNC.RECONVERGENT B4 ;  /* 0x0000000000047941 */ /* 0x000fea0003800200 */
.L_x_101:
[----:B------:R-:W-:Y:S01]  /*4790*/  LOP3.LUT P0, R19, R9, 0x3f, RZ, 0xc0, !PT ;  /* 0x0000003f09137812 */ /* 0x000fe2000780c0ff */
[----:B------:R-:W-:-:S04]  /*47a0*/  IMAD.IADD R10, R10, 0x1, R23 ;  /* 0x000000010a0a7824 */ /* 0x000fc800078e0217 */
[----:B------:R-:W-:-:S05]  /*47b0*/  IMAD.U32 R21, R10, 0x8, R1 ;  /* 0x000000080a157824 */ /* 0x000fca00078e0001 */
[----:B------:R0:W-:Y:S04]  /*47c0*/  STL.64 [R21+-0x78], R14 ;  /* 0xffff880e15007387 */ /* 0x0001e80000100a00 */
[----:B------:R-:W2:Y:S04]  /*47d0*/  @P0 LDL.64 R16, [R1+0x8] ;  /* 0x0000080001100983 */ /* 0x000ea80000100a00 */
[----:B------:R-:W3:Y:S04]  /*47e0*/  LDL.64 R12, [R1+0x10] ;  /* 0x00001000010c7983 */ /* 0x000ee80000100a00 */
[----:B------:R-:W4:Y:S01]  /*47f0*/  LDL.64 R10, [R1+0x18] ;  /* 0x00001800010a7983 */ /* 0x000f220000100a00 */
[----:B------:R-:W-:Y:S01]  /*4800*/  @P0 LOP3.LUT R9, R19, 0x3f, RZ, 0x3c, !PT ;  /* 0x0000003f13090812 */ /* 0x000fe200078e3cff */
[----:B------:R-:W-:Y:S01]  /*4810*/  BSSY.RECONVERGENT B4, `(.L_x_105) ;  /* 0x0000034000047945 */ /* 0x000fe20003800200 */
[----:B--2---:R-:W-:-:S02]  /*4820*/  @P0 SHF.R.U64 R16, R16, 0x1, R17 ;  /* 0x0000000110100819 */ /* 0x004fc40000001211 */
[----:B------:R-:W-:Y:S02]  /*4830*/  @P0 SHF.R.U32.HI R18, RZ, 0x1, R17 ;  /* 0x00000001ff120819 */ /* 0x000fe40000011611 */
[----:B---3--:R-:W-:Y:S02]  /*4840*/  @P0 SHF.L.U32 R17, R12, R19, RZ ;  /* 0x000000130c110219 */ /* 0x008fe400000006ff */
[----:B0-----:R-:W-:Y:S02]  /*4850*/  @P0 SHF.R.U64 R14, R16, R9, R18 ;  /* 0x00000009100e0219 */ /* 0x001fe40000001212 */
[--C-:B------:R-:W-:Y:S02]  /*4860*/  @P0 SHF.R.U32.HI R24, RZ, 0x1, R13.reuse ;  /* 0x00000001ff180819 */ /* 0x100fe4000001160d */
[C-C-:B------:R-:W-:Y:S02]  /*4870*/  @P0 SHF.R.U64 R22, R12.reuse, 0x1, R13.reuse ;  /* 0x000000010c160819 */ /* 0x140fe4000000120d */
[----:B------:R-:W-:-:S02]  /*4880*/  @P0 SHF.L.U64.HI R20, R12, R19, R13 ;  /* 0x000000130c140219 */ /* 0x000fc4000001020d */
[----:B------:R-:W-:Y:S02]  /*4890*/  @P0 SHF.R.U32.HI R15, RZ, R9, R18 ;  /* 0x00000009ff0f0219 */ /* 0x000fe40000011612 */
[----:B------:R-:W-:Y:S02]  /*48a0*/  @P0 LOP3.LUT R12, R17, R14, RZ, 0xfc, !PT ;  /* 0x0000000e110c0212 */ /* 0x000fe400078efcff */
[----:B----4-:R-:W-:Y:S02]  /*48b0*/  @P0 SHF.L.U32 R16, R10, R19, RZ ;  /* 0x000000130a100219 */ /* 0x010fe400000006ff */
[----:B------:R-:W-:Y:S01]  /*48c0*/  @P0 SHF.R.U64 R21, R22, R9, R24 ;  /* 0x0000000916150219 */ /* 0x000fe20000001218 */
[----:B------:R-:W-:Y:S01]  /*48d0*/  IMAD.SHL.U32 R14, R12, 0x4, RZ ;  /* 0x000000040c0e7824 */ /* 0x000fe200078e00ff */
[----:B------:R-:W-:Y:S02]  /*48e0*/  @P0 LOP3.LUT R13, R20, R15, RZ, 0xfc, !PT ;  /* 0x0000000f140d0212 */ /* 0x000fe400078efcff */
[----:B------:R-:W-:-:S02]  /*48f0*/  @P0 SHF.L.U64.HI R18, R10, R19, R11 ;  /* 0x000000130a120219 */ /* 0x000fc4000001020b */
[----:B------:R-:W-:Y:S02]  /*4900*/  @P0 SHF.R.U32.HI R9, RZ, R9, R24 ;  /* 0x00000009ff090219 */ /* 0x000fe40000011618 */
[----:B------:R-:W-:Y:S02]  /*4910*/  @P0 LOP3.LUT R10, R16, R21, RZ, 0xfc, !PT ;  /* 0x00000015100a0212 */ /* 0x000fe400078efcff */
[----:B------:R-:W-:Y:S02]  /*4920*/  SHF.L.U64.HI R15, R12, 0x2, R13 ;  /* 0x000000020c0f7819 */ /* 0x000fe4000001020d */
[----:B------:R-:W-:Y:S02]  /*4930*/  @P0 LOP3.LUT R11, R18, R9, RZ, 0xfc, !PT ;  /* 0x00000009120b0212 */ /* 0x000fe400078efcff */
[----:B------:R-:W-:Y:S02]  /*4940*/  SHF.L.W.U32.HI R13, R13, 0x2, R10 ;  /* 0x000000020d0d7819 */ /* 0x000fe40000010e0a */
[----:B------:R-:W-:-:S02]  /*4950*/  IADD3 RZ, P0, PT, RZ, -R14, RZ ;  /* 0x8000000effff7210 */ /* 0x000fc40007f1e0ff */
[----:B------:R-:W-:Y:S02]  /*4960*/  LOP3.LUT R9, RZ, R15, RZ, 0x33, !PT ;  /* 0x0000000fff097212 */ /* 0x000fe400078e33ff */
[----:B------:R-:W-:Y:S02]  /*4970*/  SHF.L.W.U32.HI R10, R10, 0x2, R11 ;  /* 0x000000020a0a7819 */ /* 0x000fe40000010e0b */
[----:B------:R-:W-:Y:S02]  /*4980*/  LOP3.LUT R12, RZ, R13, RZ, 0x33, !PT ;  /* 0x0000000dff0c7212 */ /* 0x000fe400078e33ff */
[----:B------:R-:W-:Y:S02]  /*4990*/  IADD3.X R18, P0, PT, RZ, R9, RZ, P0, !PT ;  /* 0x00000009ff127210 */ /* 0x000fe4000071e4ff */
[----:B------:R-:W-:Y:S02]  /*49a0*/  LOP3.LUT R9, RZ, R10, RZ, 0x33, !PT ;  /* 0x0000000aff097212 */ /* 0x000fe400078e33ff */
[----:B------:R-:W-:-:S02]  /*49b0*/  IADD3.X R12, P1, PT, RZ, R12, RZ, P0, !PT ;  /* 0x0000000cff0c7210 */ /* 0x000fc4000073e4ff */
[----:B------:R-:W-:-:S03]  /*49c0*/  ISETP.GT.U32.AND P2, PT, R13, -0x1, PT ;  /* 0xffffffff0d00780c */ /* 0x000fc60003f44070 */
[----:B------:R-:W-:Y:S01]  /*49d0*/  IMAD.X R9, RZ, RZ, R9, P1 ;  /* 0x000000ffff097224 */ /* 0x000fe200008e0609 */
[----:B------:R-:W-:-:S04]  /*49e0*/  ISETP.GT.AND.EX P0, PT, R10, -0x1, PT, P2 ;  /* 0xffffffff0a00780c */ /* 0x000fc80003f04320 */
[----:B------:R-:W-:Y:S02]  /*49f0*/  SEL R9, R10, R9, P0 ;  /* 0x000000090a097207 */ /* 0x000fe40000000000 */
[----:B------:R-:W-:Y:S02]  /*4a00*/  SEL R16, R13, R12, P0 ;  /* 0x0000000c0d107207 */ /* 0x000fe40000000000 */
[----:B------:R-:W-:-:S04]  /*4a10*/  ISETP.NE.U32.AND P1, PT, R9, RZ, PT ;  /* 0x000000ff0900720c */ /* 0x000fc80003f25070 */
[----:B------:R-:W-:Y:S01]  /*4a20*/  SEL R13, R16, R9, !P1 ;  /* 0x00000009100d7207 */ /* 0x000fe20004800000 */
[----:B------:R-:W-:-:S05]  /*4a30*/  @!P0 IMAD.MOV R14, RZ, RZ, -R14 ;  /* 0x000000ffff0e8224 */ /* 0x000fca00078e0a0e */
[----:B------:R-:W0:Y:S02]  /*4a40*/  FLO.U32 R13, R13 ;  /* 0x0000000d000d7300 */ /* 0x000e2400000e0000 */
[C---:B0-----:R-:W-:Y:S02]  /*4a50*/  IADD3 R17, PT, PT, -R13.reuse, 0x1f, RZ ;  /* 0x0000001f0d117810 */ /* 0x041fe40007ffe1ff */
[----:B------:R-:W-:-:S03]  /*4a60*/  IADD3 R12, PT, PT, -R13, 0x3f, RZ ;  /* 0x0000003f0d0c7810 */ /* 0x000fc60007ffe1ff */
[----:B------:R-:W-:Y:S01]  /*4a70*/  @P1 IMAD.MOV R12, RZ, RZ, R17 ;  /* 0x000000ffff0c1224 */ /* 0x000fe200078e0211 */
[----:B------:R-:W-:-:S04]  /*4a80*/  SEL R17, R15, R18, P0 ;  /* 0x000000120f117207 */ /* 0x000fc80000000000 */
[----:B------:R-:W-:-:S13]  /*4a90*/  ISETP.NE.AND P1, PT, R12, RZ, PT ;  /* 0x000000ff0c00720c */ /* 0x000fda0003f25270 */
[----:B------:R-:W-:Y:S05]  /*4aa0*/  @!P1 BRA `(.L_x_106) ;  /* 0x0000000000289947 */ /* 0x000fea0003800000 */
[----:B------:R-:W-:Y:S02]  /*4ab0*/  LOP3.LUT R13, R12, 0x3f, RZ, 0xc0, !PT ;  /* 0x0000003f0c0d7812 */ /* 0x000fe400078ec0ff */
[--C-:B------:R-:W-:Y:S02]  /*4ac0*/  SHF.R.U64 R15, R14, 0x1, R17.reuse ;  /* 0x000000010e0f7819 */ /* 0x100fe40000001211 */
[----:B------:R-:W-:Y:S02]  /*4ad0*/  SHF.R.U32.HI R17, RZ, 0x1, R17 ;  /* 0x00000001ff117819 */ /* 0x000fe40000011611 */
[----:B------:R-:W-:Y:S02]  /*4ae0*/  LOP3.LUT R14, R12, 0x3f, RZ, 0xc, !PT ;  /* 0x0000003f0c0e7812 */ /* 0x000fe400078e0cff */
[CC--:B------:R-:W-:Y:S02]  /*4af0*/  SHF.L.U64.HI R18, R16.reuse, R13.reuse, R9 ;  /* 0x0000000d10127219 */ /* 0x0c0fe40000010209 */
[----:B------:R-:W-:-:S02]  /*4b00*/  SHF.L.U32 R13, R16, R13, RZ ;  /* 0x0000000d100d7219 */ /* 0x000fc400000006ff */
[-CC-:B------:R-:W-:Y:S02]  /*4b10*/  SHF.R.U64 R16, R15, R14.reuse, R17.reuse ;  /* 0x0000000e0f107219 */ /* 0x180fe40000001211 */
[----:B------:R-:W-:Y:S02]  /*4b20*/  SHF.R.U32.HI R9, RZ, R14, R17 ;  /* 0x0000000eff097219 */ /* 0x000fe40000011611 */
[----:B------:R-:W-:Y:S02]  /*4b30*/  LOP3.LUT R16, R13, R16, RZ, 0xfc, !PT ;  /* 0x000000100d107212 */ /* 0x000fe400078efcff */
[----:B------:R-:W-:-:S07]  /*4b40*/  LOP3.LUT R9, R18, R9, RZ, 0xfc, !PT ;  /* 0x0000000912097212 */ /* 0x000fce00078efcff */
.L_x_106:
[----:B------:R-:W-:Y:S05]  /*4b50*/  BSYNC.RECONVERGENT B4 ;  /* 0x0000000000047941 */ /* 0x000fea0003800200 */
.L_x_105:
[----:B------:R-:W-:Y:S01]  /*4b60*/  IMAD.WIDE.U32 R18, R16, 0x2168c235, RZ ;  /* 0x2168c23510127825 */ /* 0x000fe200078e00ff */
[----:B------:R-:W-:-:S03]  /*4b70*/  SHF.R.U32.HI R11, RZ, 0x1e, R11 ;  /* 0x0000001eff0b7819 */ /* 0x000fc6000001160b */
[----:B------:R-:W-:Y:S01]  /*4b80*/  IMAD.MOV.U32 R14, RZ, RZ, R19 ;  /* 0x000000ffff0e7224 */ /* 0x000fe200078e0013 */
[----:B------:R-:W-:Y:S01]  /*4b90*/  IADD3 RZ, P1, PT, R18, R18, RZ ;  /* 0x0000001212ff7210 */ /* 0x000fe20007f3e0ff */
[----:B------:R-:W-:Y:S01]  /*4ba0*/  IMAD.MOV.U32 R15, RZ, RZ, RZ ;  /* 0x000000ffff0f7224 */ /* 0x000fe200078e00ff */
[----:B------:R-:W-:Y:S01]  /*4bb0*/  LEA.HI R10, R10, R11, RZ, 0x1 ;  /* 0x0000000b0a0a7211 */ /* 0x000fe200078f08ff */
[----:B------:R-:W-:-:S04]  /*4bc0*/  IMAD.HI.U32 R13, R9, -0x36f0255e, RZ ;  /* 0xc90fdaa2090d7827 */ /* 0x000fc800078e00ff */
[----:B------:R-:W-:-:S04]  /*4bd0*/  IMAD.WIDE.U32 R14, R16, -0x36f0255e, R14 ;  /* 0xc90fdaa2100e7825 */ /* 0x000fc800078e000e */
[C---:B------:R-:W-:Y:S02]  /*4be0*/  IMAD R17, R9.reuse, -0x36f0255e, RZ ;  /* 0xc90fdaa209117824 */ /* 0x040fe400078e02ff */
[----:B------:R-:W-:-:S04]  /*4bf0*/  IMAD.WIDE.U32 R14, P2, R9, 0x2168c235, R14 ;  /* 0x2168c235090e7825 */ /* 0x000fc8000784000e */
[----:B------:R-:W-:Y:S01]  /*4c00*/  IMAD.X R9, RZ, RZ, R13, P2 ;  /* 0x000000ffff097224 */ /* 0x000fe200010e060d */
[----:B------:R-:W-:Y:S02]  /*4c10*/  IADD3 R13, P2, PT, R17, R15, RZ ;  /* 0x0000000f110d7210 */ /* 0x000fe40007f5e0ff */
[----:B------:R-:W-:Y:S02]  /*4c20*/  IADD3.X RZ, P1, PT, R14, R14, RZ, P1, !PT ;  /* 0x0000000e0eff7210 */ /* 0x000fe40000f3e4ff */
[C---:B------:R-:W-:Y:S01]  /*4c30*/  ISETP.GT.U32.AND P3, PT, R13.reuse, RZ, PT ;  /* 0x000000ff0d00720c */ /* 0x040fe20003f64070 */
[----:B------:R-:W-:Y:S01]  /*4c40*/  IMAD.X R9, RZ, RZ, R9, P2 ;  /* 0x000000ffff097224 */ /* 0x000fe200010e0609 */
[----:B------:R-:W-:-:S04]  /*4c50*/  IADD3.X R14, P2, PT, R13, R13, RZ, P1, !PT ;  /* 0x0000000d0d0e7210 */ /* 0x000fc80000f5e4ff */
[C---:B------:R-:W-:Y:S01]  /*4c60*/  ISETP.GT.AND.EX P1, PT, R9.reuse, RZ, PT, P3 ;  /* 0x000000ff0900720c */ /* 0x040fe20003f24330 */
[----:B------:R-:W-:-:S03]  /*4c70*/  IMAD.X R16, R9, 0x1, R9, P2 ;  /* 0x0000000109107824 */ /* 0x000fc600010e0609 */
[----:B------:R-:W-:Y:S02]  /*4c80*/  SEL R14, R14, R13, P1 ;  /* 0x0000000d0e0e7207 */ /* 0x000fe40000800000 */
[----:B------:R-:W-:Y:S02]  /*4c90*/  SEL R9, R16, R9, P1 ;  /* 0x0000000910097207 */ /* 0x000fe40000800000 */
[----:B------:R-:W-:Y:S02]  /*4ca0*/  IADD3 R16, P2, PT, R14, 0x1, RZ ;  /* 0x000000010e107810 */ /* 0x000fe40007f5e0ff */
[----:B------:R-:W-:Y:S02]  /*4cb0*/  SEL R13, RZ, 0xffffffff, !P1 ;  /* 0xffffffffff0d7807 */ /* 0x000fe40004800000 */
[----:B------:R-:W-:Y:S01]  /*4cc0*/  LOP3.LUT P1, R3, R3, 0x80000000, RZ, 0xc0, !PT ;  /* 0x8000000003037812 */ /* 0x000fe2000782c0ff */
[----:B------:R-:W-:Y:S02]  /*4cd0*/  IMAD.X R9, RZ, RZ, R9, P2 ;  /* 0x000000ffff097224 */ /* 0x000fe400010e0609 */
[----:B------:R-:W-:Y:S01]  /*4ce0*/  IMAD.IADD R12, R13, 0x1, -R12 ;  /* 0x000000010d0c7824 */ /* 0x000fe200078e0a0c */
[----:B------:R-:W-:-:S02]  /*4cf0*/  @!P0 LOP3.LUT R3, R3, 0x80000000, RZ, 0x3c, !PT ;  /* 0x8000000003038812 */ /* 0x000fc400078e3cff */
[----:B------:R-:W-:Y:S01]  /*4d00*/  SHF.R.U64 R16, R16, 0xa, R9 ;  /* 0x0000000a10107819 */ /* 0x000fe20000001209 */
[----:B------:R-:W-:-:S03]  /*4d10*/  IMAD.SHL.U32 R12, R12, 0x100000, RZ ;  /* 0x001000000c0c7824 */ /* 0x000fc600078e00ff */
[----:B------:R-:W-:-:S03]  /*4d20*/  IADD3 R16, P2, PT, R16, 0x1, RZ ;  /* 0x0000000110107810 */ /* 0x000fc60007f5e0ff */
[----:B------:R-:W-:Y:S01]  /*4d30*/  @P1 IMAD.MOV R10, RZ, RZ, -R10 ;  /* 0x000000ffff0a1224 */ /* 0x000fe200078e0a0a */
[----:B------:R-:W-:-:S04]  /*4d40*/  LEA.HI.X R9, R9, RZ, RZ, 0x16, P2 ;  /* 0x000000ff09097211 */ /* 0x000fc800010fb4ff */
[--C-:B------:R-:W-:Y:S02]  /*4d50*/  SHF.R.U64 R16, R16, 0x1, R9.reuse ;  /* 0x0000000110107819 */ /* 0x100fe40000001209 */
[----:B------:R-:W-:Y:S02]  /*4d60*/  SHF.R.U32.HI R9, RZ, 0x1, R9 ;  /* 0x00000001ff097819 */ /* 0x000fe40000011609 */
[----:B------:R-:W-:-:S04]  /*4d70*/  IADD3 R16, P2, P3, RZ, RZ, R16 ;  /* 0x000000ffff107210 */ /* 0x000fc80007b5e010 */
[----:B------:R-:W-:-:S04]  /*4d80*/  IADD3.X R12, PT, PT, R12, 0x3fe00000, R9, P2, P3 ;  /* 0x3fe000000c0c7810 */ /* 0x000fc800017e6409 */
[----:B------:R-:W-:-:S07]  /*4d90*/  LOP3.LUT R17, R12, R3, RZ, 0xfc, !PT ;  /* 0x000000030c117212 */ /* 0x000fce00078efcff */
.L_x_100:
[----:B------:R-:W-:Y:S02]  /*4da0*/  IMAD.MOV.U32 R9, RZ, RZ, 0x0 ;  /* 0x00000000ff097424 */ /* 0x000fe400078e00ff */
[----:B------:R-:W-:Y:S02]  /*4db0*/  IMAD.MOV.U32 R3, RZ, RZ, R10 ;  /* 0x000000ffff037224 */ /* 0x000fe400078e000a */
[----:B------:R-:W-:Y:S05]  /*4dc0*/  RET.REL.NODEC R8 `(vec_y1) ;  /* 0xffffffb0088c7950 */ /* 0x000fea0003c3ffff */
.L_x_107:
        /* <DEDUP_REMOVED lines=11> */
.L_x_560:


//--------------------- .text.vec_y0              --------------------------
	.section	.text.vec_y0,"ax",@progbits
	.align	128
        .global         vec_y0
        .type           vec_y0,@function
        .size           vec_y0,(.L_x_562 - vec_y0)
        .other          vec_y0,@"STO_CUDA_ENTRY STV_DEFAULT"
vec_y0:
.text.vec_y0:
        /* <DEDUP_REMOVED lines=21> */
[----:B--2---:R-:W-:Y:S02]  /*0150*/  DSETP.GTU.AND P0, PT, |R2|, UR6, PT ;  /* 0x0000000602007e2a */ /* 0x004fe4000bf0c200 */
[----:B------:R-:W-:-:S12]  /*0160*/  DADD R8, -RZ, |R2| ;  /* 0x00000000ff087229 */ /* 0x000fd80000000502 */
[----:B------:R-:W-:Y:S05]  /*0170*/  @P0 BRA `(.L_x_109) ;  /* 0x0000001c00800947 */ /* 0x000fea0003800000 */
[----:B------:R-:W-:Y:S01]  /*0180*/  DMUL R6, R2, R2 ;  /* 0x0000000202067228 */ /* 0x000fe20000000000 */
[----:B------:R-:W-:Y:S01]  /*0190*/  IMAD.MOV.U32 R10, RZ, RZ, 0x51c18514 ;  /* 0x51c18514ff0a7424 */ /* 0x000fe200078e00ff */
[----:B------:R-:W-:Y:S01]  /*01a0*/  UMOV UR6, 0xa1b77c65 ;  /* 0xa1b77c6500067882 */ /* 0x000fe20000000000 */
[----:B------:R-:W-:Y:S01]  /*01b0*/  IMAD.MOV.U32 R11, RZ, RZ, 0x3d13098c ;  /* 0x3d13098cff0b7424 */ /* 0x000fe200078e00ff */
[----:B------:R-:W-:Y:S01]  /*01c0*/  UMOV UR7, 0x3c8efbd0 ;  /* 0x3c8efbd000077882 */ /* 0x000fe20000000000 */
[----:B------:R-:W-:Y:S01]  /*01d0*/  ISETP.GT.AND P0, PT, R9, 0xfffff, PT ;  /* 0x000fffff0900780c */ /* 0x000fe20003f04270 */
[----:B------:R-:W-:Y:S01]  /*01e0*/  IMAD.MOV.U32 R5, RZ, RZ, R9 ;  /* 0x000000ffff057224 */ /* 0x000fe200078e0009 */
[----:B------:R-:W-:Y:S01]  /*01f0*/  UMOV UR8, 0x80000000 ;  /* 0x8000000000087882 */ /* 0x000fe20000000000 */
[----:B------:R-:W-:Y:S01]  /*0200*/  UMOV UR9, 0x3e15a30c ;  /* 0x3e15a30c00097882 */ /* 0x000fe20000000000 */
[C---:B------:R-:W-:Y:S01]  /*0210*/  DFMA R10, R6.reuse, UR6, -R10 ;  /* 0x00000006060a7c2b */ /* 0x040fe2000800080a */
[----:B------:R-:W-:Y:S01]  /*0220*/  UMOV UR6, 0xd2f5f2f5 ;  /* 0xd2f5f2f500067882 */ /* 0x000fe20000000000 */
[----:B------:R-:W-:Y:S01]  /*0230*/  UMOV UR7, 0x3d923102 ;  /* 0x3d92310200077882 */ /* 0x000fe20000000000 */
[----:B------:R-:W-:Y:S05]  /*0240*/  BSSY.RECONVERGENT B1, `(.L_x_110) ;  /* 0x000006b000017945 */ /* 0x000fea0003800200 */
        /* <DEDUP_REMOVED lines=11> */
[----:B------:R-:W-:Y:S01]  /*0300*/  UMOV UR7, 0x3f4183dc ;  /* 0x3f4183dc00077882 */ /* 0x000fe20000000000 */
[----:B------:R-:W-:Y:S02]  /*0310*/  IMAD.MOV.U32 R10, RZ, RZ, R8 ;  /* 0x000000ffff0a7224 */ /* 0x000fe400078e0008 */
[----:B------:R-:W-:Y:S01]  /*0320*/  IMAD.MOV.U32 R11, RZ, RZ, R9 ;  /* 0x000000ffff0b7224 */ /* 0x000fe200078e0009 */
[----:B------:R-:W-:Y:S02]  /*0330*/  @!P0 DMUL R10, |R2|, 1.80143985094819840000e+16 ;  /* 0x43500000020a8828 */ /* 0x000fe40000000200 */
[----:B------:R-:W-:Y:S01]  /*0340*/  DFMA R12, R6, R12, UR6 ;  /* 0x00000006060c7e2b */ /* 0x000fe2000800000c */
[----:B------:R-:W-:Y:S01]  /*0350*/  UMOV UR6, 0x40000000 ;  /* 0x4000000000067882 */ /* 0x000fe20000000000 */
[----:B------:R-:W-:-:S02]  /*0360*/  UMOV UR7, 0x3fdba967 ;  /* 0x3fdba96700077882 */ /* 0x000fc40000000000 */
[C---:B------:R-:W-:Y:S01]  /*0370*/  DADD R14, R6.reuse, -UR6 ;  /* 0x80000006060e7e29 */ /* 0x040fe20008000000 */
[----:B------:R-:W-:Y:S01]  /*0380*/  UMOV UR6, 0xcf04f123 ;  /* 0xcf04f12300067882 */ /* 0x000fe20000000000 */
[----:B------:R-:W-:Y:S02]  /*0390*/  UMOV UR7, 0x3f903921 ;  /* 0x3f90392100077882 */ /* 0x000fe40000000000 */
[----:B------:R-:W-:Y:S01]  /*03a0*/  DFMA R12, R6, R12, -UR6 ;  /* 0x80000006060c7e2b */ /* 0x000fe2000800000c */
[----:B------:R-:W-:Y:S01]  /*03b0*/  @!P0 IMAD.MOV.U32 R5, RZ, RZ, R11 ;  /* 0x000000ffff058224 */ /* 0x000fe200078e000b */
[----:B------:R-:W-:Y:S01]  /*03c0*/  UMOV UR6, 0xd7753176 ;  /* 0xd775317600067882 */ /* 0x000fe20000000000 */
[----:B------:R-:W-:Y:S01]  /*03d0*/  UMOV UR7, 0x3fc5db69 ;  /* 0x3fc5db6900077882 */ /* 0x000fe20000000000 */
[----:B------:R-:W-:-:S04]  /*03e0*/  DADD R14, R14, UR8 ;  /* 0x000000080e0e7e29 */ /* 0x000fc80008000000 */
[----:B------:R-:W-:Y:S01]  /*03f0*/  DFMA R6, R6, R12, UR6 ;  /* 0x0000000606067e2b */ /* 0x000fe2000800000c */
[----:B------:R-:W-:Y:S02]  /*0400*/  VIADD R12, R5, 0xffffffff ;  /* 0xffffffff050c7836 */ /* 0x000fe40000000000 */
[----:B------:R-:W-:Y:S02]  /*0410*/  IMAD.MOV.U32 R13, RZ, RZ, R8 ;  /* 0x000000ffff0d7224 */ /* 0x000fe400078e0008 */
[----:B------:R-:W-:Y:S01]  /*0420*/  @!P0 IMAD.MOV.U32 R13, RZ, RZ, R10 ;  /* 0x000000ffff0d8224 */ /* 0x000fe200078e000a */
[----:B------:R-:W-:Y:S02]  /*0430*/  ISETP.GT.U32.AND P1, PT, R12, 0x7feffffe, PT ;  /* 0x7feffffe0c00780c */ /* 0x000fe40003f24070 */
[----:B------:R-:W-:Y:S01]  /*0440*/  DMUL R6, R6, R14 ;  /* 0x0000000e06067228 */ /* 0x000fe20000000000 */
[----:B------:R-:W-:Y:S02]  /*0450*/  IMAD.MOV.U32 R12, RZ, RZ, -0x3ff ;  /* 0xfffffc01ff0c7424 */ /* 0x000fe400078e00ff */
[----:B------:R-:W-:-:S08]  /*0460*/  @!P0 IMAD.MOV.U32 R12, RZ, RZ, -0x435 ;  /* 0xfffffbcbff0c8424 */ /* 0x000fd000078e00ff */
        /* <DEDUP_REMOVED lines=10> */
[----:B------:R-:W-:Y:S01]  /*0510*/  UMOV UR8, 0x80000000 ;  /* 0x8000000000087882 */ /* 0x000fe20000000000 */
[----:B------:R-:W-:-:S11]  /*0520*/  UMOV UR9, 0x43300000 ;  /* 0x4330000000097882 */ /* 0x000fd60000000000 */
[----:B------:R-:W-:-:S04]  /*0530*/  @P0 VIADD R13, R11, 0xfff00000 ;  /* 0xfff000000b0d0836 */ /* 0x000fc80000000000 */
[----:B------:R-:W-:-:S06]  /*0540*/  @P0 IMAD.MOV.U32 R11, RZ, RZ, R13 ;  /* 0x000000ffff0b0224 */ /* 0x000fcc00078e000d */
        /* <DEDUP_REMOVED lines=12> */
[----:B------:R-:W-:Y:S01]  /*0610*/  LEA.HI R22, R5, R12, RZ, 0xc ;  /* 0x0000000c05167211 */ /* 0x000fe200078f60ff */
[----:B------:R-:W-:Y:S01]  /*0620*/  DADD R12, R10, -R16 ;  /* 0x000000000a0c7229 */ /* 0x000fe20000000810 */
[----:B------:R-:W-:-:S03]  /*0630*/  IMAD.MOV.U32 R23, RZ, RZ, 0x43300000 ;  /* 0x43300000ff177424 */ /* 0x000fc600078e00ff */
[----:B------:R-:W-:Y:S01]  /*0640*/  DFMA R20, R18, R20, UR6 ;  /* 0x0000000612147e2b */ /* 0x000fe20008000014 */
[----:B------:R-:W-:Y:S01]  /*0650*/  UMOV UR6, 0xa9ab0956 ;  /* 0xa9ab095600067882 */ /* 0x000fe20000000000 */
[----:B------:R-:W-:Y:S01]  /*0660*/  UMOV UR7, 0x3f1745cb ;  /* 0x3f1745cb00077882 */ /* 0x000fe20000000000 */
[----:B------:R-:W-:Y:S01]  /*0670*/  @P0 VIADD R22, R22, 0x1 ;  /* 0x0000000116160836 */ /* 0x000fe20000000000 */
[----:B------:R-:W-:-:S04]  /*0680*/  DADD R24, R12, R12 ;  /* 0x000000000c187229 */ /* 0x000fc8000000000c */
[----:B------:R-:W-:Y:S01]  /*0690*/  DFMA R20, R18, R20, UR6 ;  /* 0x0000000612147e2b */ /* 0x000fe20008000014 */
[----:B------:R-:W-:Y:S01]  /*06a0*/  UMOV UR6, 0x2d1b5154 ;  /* 0x2d1b515400067882 */ /* 0x000fe20000000000 */
[----:B------:R-:W-:Y:S01]  /*06b0*/  UMOV UR7, 0x3f3c71c7 ;  /* 0x3f3c71c700077882 */ /* 0x000fe20000000000 */
[----:B------:R-:W-:Y:S01]  /*06c0*/  LOP3.LUT R22, R22, 0x80000000, RZ, 0x3c, !PT ;  /* 0x8000000016167812 */ /* 0x000fe200078e3cff */
[----:B------:R-:W-:-:S04]  /*06d0*/  DFMA R24, R10, -R16, R24 ;  /* 0x800000100a18722b */ /* 0x000fc80000000018 */
[----:B------:R-:W-:Y:S01]  /*06e0*/  DFMA R20, R18, R20, UR6 ;  /* 0x0000000612147e2b */ /* 0x000fe20008000014 */
[----:B------:R-:W-:Y:S01]  /*06f0*/  UMOV UR6, 0x923be72d ;  /* 0x923be72d00067882 */ /* 0x000fe20000000000 */
[----:B------:R-:W-:Y:S01]  /*0700*/  UMOV UR7, 0x3f624924 ;  /* 0x3f62492400077882 */ /* 0x000fe20000000000 */
[----:B------:R-:W-:Y:S01]  /*0710*/  DADD R12, R22, -UR8 ;  /* 0x80000008160c7e29 */ /* 0x000fe20008000000 */
[----:B------:R-:W-:Y:S01]  /*0720*/  UMOV UR8, 0xfefa39ef ;  /* 0xfefa39ef00087882 */ /* 0x000fe20000000000 */
[----:B------:R-:W-:Y:S01]  /*0730*/  UMOV UR9, 0x3fe62e42 ;  /* 0x3fe62e4200097882 */ /* 0x000fe20000000000 */
[----:B------:R-:W-:Y:S02]  /*0740*/  DMUL R24, R14, R24 ;  /* 0x000000180e187228 */ /* 0x000fe40000000000 */
[----:B------:R-:W-:Y:S01]  /*0750*/  DFMA R20, R18, R20, UR6 ;  /* 0x0000000612147e2b */ /* 0x000fe20008000014 */
[----:B------:R-:W-:Y:S01]  /*0760*/  UMOV UR6, 0x9999a3c4 ;  /* 0x9999a3c400067882 */ /* 0x000fe20000000000 */
[----:B------:R-:W-:-:S06]  /*0770*/  UMOV UR7, 0x3f899999 ;  /* 0x3f89999900077882 */ /* 0x000fcc0000000000 */
[----:B------:R-:W-:Y:S01]  /*0780*/  DFMA R22, R18, R20, UR6 ;  /* 0x0000000612167e2b */ /* 0x000fe20008000014 */
[----:B------:R-:W-:Y:S01]  /*0790*/  UMOV UR6, 0x55555554 ;  /* 0x5555555400067882 */ /* 0x000fe20000000000 */
[----:B------:R-:W-:Y:S01]  /*07a0*/  UMOV UR7, 0x3fb55555 ;  /* 0x3fb5555500077882 */ /* 0x000fe20000000000 */
[----:B------:R-:W-:-:S05]  /*07b0*/  DFMA R20, R12, UR8, R16 ;  /* 0x000000080c147c2b */ /* 0x000fca0008000010 */
        /* <DEDUP_REMOVED lines=13> */
.L_x_111:
[----:B------:R-:W-:Y:S01]  /*0890*/  IMAD.MOV.U32 R12, RZ, RZ, 0x0 ;  /* 0x00000000ff0c7424 */ /* 0x000fe200078e00ff */
[----:B------:R-:W-:Y:S01]  /*08a0*/  LOP3.LUT P0, RZ, R11, 0x7fffffff, RZ, 0xc0, !PT ;  /* 0x7fffffff0bff7812 */ /* 0x000fe2000780c0ff */
[----:B------:R-:W-:-:S06]  /*08b0*/  IMAD.MOV.U32 R13, RZ, RZ, 0x7ff00000 ;  /* 0x7ff00000ff0d7424 */ /* 0x000fcc00078e00ff */
[----:B------:R-:W-:-:S10]  /*08c0*/  DFMA R12, R10, R12, +INF ;  /* 0x7ff000000a0c742b */ /* 0x000fd4000000000c */
[----:B------:R-:W-:Y:S02]  /*08d0*/  FSEL R20, R12, RZ, P0 ;  /* 0x000000ff0c147208 */ /* 0x000fe40000000000 */
[----:B------:R-:W-:-:S07]  /*08e0*/  FSEL R21, R13, -QNAN , P0 ;  /* 0xfff000000d157808 */ /* 0x000fce0000000000 */
.L_x_112:
[----:B------:R-:W-:Y:S05]  /*08f0*/  BSYNC.RECONVERGENT B1 ;  /* 0x0000000000017941 */ /* 0x000fea0003800200 */
.L_x_110:
[----:B------:R-:W-:Y:S01]  /*0900*/  UMOV UR6, 0xf277bbe5 ;  /* 0xf277bbe500067882 */ /* 0x000fe20000000000 */
[----:B------:R-:W-:Y:S01]  /*0910*/  UMOV UR7, 0x400fb319 ;  /* 0x400fb31900077882 */ /* 0x000fe20000000000 */
[----:B------:R-:W-:Y:S01]  /*0920*/  BSSY.RECONVERGENT B1, `(.L_x_113) ;  /* 0x0000160000017945 */ /* 0x000fe20003800200 */
        /* <DEDUP_REMOVED lines=12> */
[----:B------:R-:W-:Y:S01]  /*09f0*/  DFMA R10, R8, -UR6, -R10 ;  /* 0x80000006080a7c2b */ /* 0x000fe2000800080a */
        /* <DEDUP_REMOVED lines=47> */
.L_x_114:
        /* <DEDUP_REMOVED lines=62> */
.L_x_116:
        /* <DEDUP_REMOVED lines=62> */
.L_x_117:
[----:B------:R-:W0:Y:S01]  /*14b0*/  MUFU.RCP64H R13, R9 ;  /* 0x00000009000d7308 */ /* 0x000e220000001800 */
[----:B------:R-:W-:Y:S01]  /*14c0*/  IMAD.MOV.U32 R12, RZ, RZ, RZ ;  /* 0x000000ffff0c7224 */ /* 0x000fe200078e00ff */
[----:B------:R-:W-:Y:S01]  /*14d0*/  UMOV UR6, 0x1c34685e ;  /* 0x1c34685e00067882 */ /* 0x000fe20000000000 */
[----:B------:R-:W-:Y:S01]  /*14e0*/  UMOV UR7, 0x414602fe ;  /* 0x414602fe00077882 */ /* 0x000fe20000000000 */
[----:B------:R-:W-:Y:S01]  /*14f0*/  IMAD.MOV.U32 R16, RZ, RZ, 0x7a655012 ;  /* 0x7a655012ff107424 */ /* 0x000fe200078e00ff */
        /* <DEDUP_REMOVED lines=10> */
[----:B------:R-:W-:Y:S01]  /*15a0*/  DFMA R12, R12, R10, R12 ;  /* 0x0000000a0c0c722b */ /* 0x000fe2000000000c */
[----:B------:R-:W-:Y:S02]  /*15b0*/  IMAD.MOV.U32 R10, RZ, RZ, 0x23b12b84 ;  /* 0x23b12b84ff0a7424 */ /* 0x000fe400078e00ff */
[----:B------:R-:W-:-:S05]  /*15c0*/  IMAD.MOV.U32 R11, RZ, RZ, 0x410ecd45 ;  /* 0x410ecd45ff0b7424 */ /* 0x000fca00078e00ff */
[----:B------:R-:W-:-:S08]  /*15d0*/  DMUL R14, R12, R12 ;  /* 0x0000000c0c0e7228 */ /* 0x000fd00000000000 */
[----:B------:R-:W-:Y:S01]  /*15e0*/  DFMA R10, R14, -UR6, R10 ;  /* 0x800000060e0a7c2b */ /* 0x000fe2000800000a */
[----:B------:R-:W-:Y:S01]  /*15f0*/  UMOV UR6, 0x1972f05a ;  /* 0x1972f05a00067882 */ /* 0x000fe20000000000 */
[----:B------:R-:W-:-:S06]  /*1600*/  UMOV UR7, 0x40c7a2fc ;  /* 0x40c7a2fc00077882 */ /* 0x000fcc0000000000 */
[C---:B------:R-:W-:Y:S01]  /*1610*/  DFMA R10, R14.reuse, R10, -UR6 ;  /* 0x800000060e0a7e2b */ /* 0x040fe2000800000a */
[----:B------:R-:W-:Y:S01]  /*1620*/  UMOV UR6, 0x8c11a9dc ;  /* 0x8c11a9dc00067882 */ /* 0x000fe20000000000 */
[----:B------:R-:W-:Y:S02]  /*1630*/  UMOV UR7, 0x40d115cb ;  /* 0x40d115cb00077882 */ /* 0x000fe40000000000 */
[C---:B------:R-:W-:Y:S01]  /*1640*/  DFMA R16, R14.reuse, -UR6, R16 ;  /* 0x800000060e107c2b */ /* 0x040fe20008000010 */
[----:B------:R-:W-:Y:S01]  /*1650*/  UMOV UR6, 0x7e247bd4 ;  /* 0x7e247bd400067882 */ /* 0x000fe20000000000 */
[----:B------:R-:W-:Y:S02]  /*1660*/  UMOV UR7, 0x40575178 ;  /* 0x4057517800077882 */ /* 0x000fe40000000000 */
[C---:B------:R-:W-:Y:S01]  /*1670*/  DFMA R18, R14.reuse, R10, UR8 ;  /* 0x000000080e127e2b */ /* 0x040fe2000800000a */
[----:B------:R-:W-:Y:S01]  /*1680*/  UMOV UR8, 0xe6e7cc7d ;  /* 0xe6e7cc7d00087882 */ /* 0x000fe20000000000 */
[----:B------:R-:W0:Y:S01]  /*1690*/  MUFU.RSQ64H R11, R9 ;  /* 0x00000009000b7308 */ /* 0x000e220000001c00 */
[----:B------:R-:W-:Y:S01]  /*16a0*/  UMOV UR9, 0x40373b92 ;  /* 0x40373b9200097882 */ /* 0x000fe20000000000 */
[C---:B------:R-:W-:Y:S01]  /*16b0*/  DFMA R16, R14.reuse, R16, -UR6 ;  /* 0x800000060e107e2b */ /* 0x040fe20008000010 */
[----:B------:R-:W-:Y:S01]  /*16c0*/  UMOV UR6, 0xe5fc36b2 ;  /* 0xe5fc36b200067882 */ /* 0x000fe20000000000 */
[----:B------:R-:W-:Y:S01]  /*16d0*/  UMOV UR7, 0x401704c4 ;  /* 0x401704c400077882 */ /* 0x000fe20000000000 */
[----:B------:R-:W-:Y:S01]  /*16e0*/  IMAD.MOV.U32 R10, RZ, RZ, RZ ;  /* 0x000000ffff0a7224 */ /* 0x000fe200078e00ff */
[----:B------:R-:W-:Y:S01]  /*16f0*/  DFMA R18, R14, R18, -UR8 ;  /* 0x800000080e127e2b */ /* 0x000fe20008000012 */
[----:B------:R-:W-:Y:S01]  /*1700*/  UMOV UR8, 0xe63a2f08 ;  /* 0xe63a2f0800087882 */ /* 0x000fe20000000000 */
[----:B------:R-:W-:-:S02]  /*1710*/  UMOV UR9, 0x3ffa31be ;  /* 0x3ffa31be00097882 */ /* 0x000fc40000000000 */
[C---:B------:R-:W-:Y:S01]  /*1720*/  DFMA R16, R14.reuse, R16, UR6 ;  /* 0x000000060e107e2b */ /* 0x040fe20008000010 */
[----:B------:R-:W-:Y:S01]  /*1730*/  UMOV UR6, 0x7a2fd531 ;  /* 0x7a2fd53100067882 */ /* 0x000fe20000000000 */
[----:B------:R-:W-:Y:S02]  /*1740*/  UMOV UR7, 0x3fe15b74 ;  /* 0x3fe15b7400077882 */ /* 0x000fe40000000000 */
[----:B------:R-:W-:Y:S01]  /*1750*/  DFMA R18, R14, R18, UR8 ;  /* 0x000000080e127e2b */ /* 0x000fe20008000012 */
[----:B------:R-:W-:Y:S01]  /*1760*/  UMOV UR8, 0x104d5d05 ;  /* 0x104d5d0500087882 */ /* 0x000fe20000000000 */
[----:B------:R-:W-:Y:S01]  /*1770*/  UMOV UR9, 0x3fcad320 ;  /* 0x3fcad32000097882 */ /* 0x000fe20000000000 */
[----:B0-----:R-:W-:Y:S02]  /*1780*/  DMUL R24, R10, R10 ;  /* 0x0000000a0a187228 */ /* 0x001fe40000000000 */
[C---:B------:R-:W-:Y:S01]  /*1790*/  DFMA R16, R14.reuse, R16, -UR6 ;  /* 0x800000060e107e2b */ /* 0x040fe20008000010 */
[----:B------:R-:W-:Y:S01]  /*17a0*/  UMOV UR6, 0xcf6cb79b ;  /* 0xcf6cb79b00067882 */ /* 0x000fe20000000000 */
[----:B------:R-:W-:Y:S01]  /*17b0*/  UMOV UR7, 0x3fba7fea ;  /* 0x3fba7fea00077882 */ /* 0x000fe20000000000 */
[----:B------:R-:W-:Y:S01]  /*17c0*/  DFMA R18, R14, R18, -UR8 ;  /* 0x800000080e127e2b */ /* 0x000fe20008000012 */
[----:B------:R-:W-:Y:S01]  /*17d0*/  UMOV UR8, 0x9c76d07e ;  /* 0x9c76d07e00087882 */ /* 0x000fe20000000000 */
[----:B------:R-:W-:Y:S01]  /*17e0*/  UMOV UR9, 0x3fb0aaaa ;  /* 0x3fb0aaaa00097882 */ /* 0x000fe20000000000 */
[----:B------:R-:W-:-:S02]  /*17f0*/  DFMA R24, |R2|, -R24, 1 ;  /* 0x3ff000000218742b */ /* 0x000fc40000000a18 */
[C---:B------:R-:W-:Y:S01]  /*1800*/  DFMA R16, R14.reuse, R16, UR6 ;  /* 0x000000060e107e2b */ /* 0x040fe20008000010 */
[----:B------:R-:W-:Y:S01]  /*1810*/  UMOV UR6, 0xeddcf548 ;  /* 0xeddcf54800067882 */ /* 0x000fe20000000000 */
[----:B------:R-:W-:Y:S01]  /*1820*/  UMOV UR7, 0x3fafffff ;  /* 0x3fafffff00077882 */ /* 0x000fe20000000000 */
[----:B------:R-:W-:Y:S01]  /*1830*/  DFMA R18, R14, R18, UR8 ;  /* 0x000000080e127e2b */ /* 0x000fe20008000012 */
[----:B------:R-:W-:Y:S01]  /*1840*/  UMOV UR8, 0xfffdacec ;  /* 0xfffdacec00087882 */ /* 0x000fe20000000000 */
[----:B------:R-:W-:Y:S01]  /*1850*/  UMOV UR9, 0x3fbfffff ;  /* 0x3fbfffff00097882 */ /* 0x000fe20000000000 */
[----:B------:R-:W-:Y:S02]  /*1860*/  DFMA R22, R24, R22, 0.5 ;  /* 0x3fe000001816742b */ /* 0x000fe40000000016 */
[----:B------:R-:W-:Y:S01]  /*1870*/  DFMA R16, R14, R16, -UR6 ;  /* 0x800000060e107e2b */ /* 0x000fe20008000010 */
[----:B------:R-:W-:Y:S01]  /*1880*/  UMOV UR6, 0xffffc9e5 ;  /* 0xffffc9e500067882 */ /* 0x000fe20000000000 */
[----:B------:R-:W-:Y:S01]  /*1890*/  DMUL R24, R10, R24 ;  /* 0x000000180a187228 */ /* 0x000fe20000000000 */
[----:B------:R-:W-:Y:S01]  /*18a0*/  UMOV UR7, 0x3fefffff ;  /* 0x3fefffff00077882 */ /* 0x000fe20000000000 */
[----:B------:R-:W-:-:S04]  /*18b0*/  DFMA R18, R14, R18, -UR8 ;  /* 0x800000080e127e2b */ /* 0x000fc80008000012 */
[----:B------:R-:W-:Y:S02]  /*18c0*/  DFMA R16, R14, R16, UR6 ;  /* 0x000000060e107e2b */ /* 0x000fe40008000010 */
[----:B------:R-:W-:Y:S02]  /*18d0*/  DFMA R10, R22, R24, R10 ;  /* 0x00000018160a722b */ /* 0x000fe4000000000a */
[----:B------:R-:W-:Y:S01]  /*18e0*/  DFMA R18, R12, R18, |R2| ;  /* 0x000000120c12722b */ /* 0x000fe20000000402 */
[----:B------:R-:W-:Y:S10]  /*18f0*/  @!P0 BRA `(.L_x_119) ;  /* 0x0000000000108947 */ /* 0x000ff40003800000 */
[----:B------:R-:W-:-:S07]  /*1900*/  MOV R12, 0x1920 ;  /* 0x00001920000c7802 */ /* 0x000fce0000000f00 */
[----:B------:R-:W-:Y:S05]  /*1910*/  CALL.REL.NOINC `($__internal_4_$__cuda_sm20_drsqrt_f64_slowpath_v2) ;  /* 0x0000002000007944 */ /* 0x000fea0003c00000 */
[----:B------:R-:W-:Y:S02]  /*1920*/  IMAD.MOV.U32 R10, RZ, RZ, R8 ;  /* 0x000000ffff0a7224 */ /* 0x000fe400078e0008 */
[----:B------:R-:W-:-:S07]  /*1930*/  IMAD.MOV.U32 R11, RZ, RZ, R9 ;  /* 0x000000ffff0b7224 */ /* 0x000fce00078e0009 */
.L_x_119:
[----:B------:R-:W-:Y:S05]  /*1940*/  BSYNC.RECONVERGENT B2 ;  /* 0x0000000000027941 */ /* 0x000fea0003800200 */
.L_x_118:
        /* <DEDUP_REMOVED lines=22> */
[----:B------:R-:W-:-:S07]  /*1ab0*/  MOV R18, 0x1ad0 ;  /* 0x00001ad000127802 */ /* 0x000fce0000000f00 */
[----:B------:R-:W-:Y:S05]  /*1ac0*/  CALL.REL.NOINC `($vec_y0$__internal_trig_reduction_slowpathd) ;  /* 0x00000020001c7944 */ /* 0x000fea0003c00000 */
[----:B------:R-:W-:Y:S02]  /*1ad0*/  IMAD.MOV.U32 R12, RZ, RZ, R28 ;  /* 0x000000ffff0c7224 */ /* 0x000fe400078e001c */
[----:B------:R-:W-:-:S07]  /*1ae0*/  IMAD.MOV.U32 R13, RZ, RZ, R29 ;  /* 0x000000ffff0d7224 */ /* 0x000fce00078e001d */
.L_x_121:
[----:B------:R-:W-:Y:S05]  /*1af0*/  BSYNC.RECONVERGENT B2 ;  /* 0x0000000000027941 */ /* 0x000fea0003800200 */
.L_x_120:
[----:B------:R-:W-:Y:S01]  /*1b00*/  LOP3.LUT R8, R8, 0x3, RZ, 0xc0, !PT ;  /* 0x0000000308087812 */ /* 0x000fe200078ec0ff */
[----:B------:R-:W-:Y:S01]  /*1b10*/  UMOV UR6, 0x54442d18 ;  /* 0x54442d1800067882 */ /* 0x000fe20000000000 */
[----:B------:R-:W-:Y:S01]  /*1b20*/  UMOV UR7, 0x3fe921fb ;  /* 0x3fe921fb00077882 */ /* 0x000fe20000000000 */
[----:B------:R-:W-:Y:S01]  /*1b30*/  BSSY.RECONVERGENT B2, `(.L_x_122) ;  /* 0x0000020000027945 */ /* 0x000fe20003800200 */
[----:B------:R-:W0:Y:S01]  /*1b40*/  I2F.F64.U32 R18, R8 ;  /* 0x0000000800127312 */ /* 0x000e220000201800 */
[----:B------:R-:W-:Y:S01]  /*1b50*/  DADD R12, R12, -UR6 ;  /* 0x800000060c0c7e29 */ /* 0x000fe20008000000 */
[----:B------:R-:W-:-:S07]  /*1b60*/  UMOV UR7, 0x3ff921fb ;  /* 0x3ff921fb00077882 */ /* 0x000fce0000000000 */
        /* <DEDUP_REMOVED lines=24> */
[----:B------:R-:W-:Y:S05]  /*1cf0*/  CALL.REL.NOINC `($vec_y0$__internal_trig_reduction_slowpathd) ;  /* 0x0000001c00907944 */ /* 0x000fea0003c00000 */
[----:B------:R-:W-:-:S07]  /*1d00*/  IMAD.MOV.U32 R5, RZ, RZ, R8 ;  /* 0x000000ffff057224 */ /* 0x000fce00078e0008 */
.L_x_125:
[----:B------:R-:W-:Y:S05]  /*1d10*/  BSYNC.RECONVERGENT B3 ;  /* 0x0000000000037941 */ /* 0x000fea0003800200 */
.L_x_124:
[----:B------:R-:W-:-:S07]  /*1d20*/  VIADD R5, R5, 0x1 ;  /* 0x0000000105057836 */ /* 0x000fce0000000000 */
.L_x_123:
[----:B------:R-:W-:Y:S05]  /*1d30*/  BSYNC.RECONVERGENT B2 ;  /* 0x0000000000027941 */ /* 0x000fea0003800200 */
.L_x_122:
        /* <DEDUP_REMOVED lines=10> */
[----:B------:R-:W-:-:S02]  /*1de0*/  DMUL R26, R28, R28 ;  /* 0x0000001c1c1a7228 */ /* 0x000fc40000000000 */
[----:B------:R-:W-:Y:S01]  /*1df0*/  ISETP.NE.U32.AND P0, PT, R24, 0x1, PT ;  /* 0x000000011800780c */ /* 0x000fe20003f05070 */
[----:B------:R-:W-:-:S03]  /*1e00*/  IMAD.MOV.U32 R24, RZ, RZ, 0x20fd8164 ;  /* 0x20fd8164ff187424 */ /* 0x000fc600078e00ff */
[----:B------:R-:W-:Y:S02]  /*1e10*/  FSEL R25, -R25, 0.11223486810922622681, !P0 ;  /* 0x3de5db6519197808 */ /* 0x000fe40004000100 */
[----:B------:R-:W-:-:S06]  /*1e20*/  FSEL R24, R24, -8.06006814911005101289e+34, !P0 ;  /* 0xf9785eba18187808 */ /* 0x000fcc0004000000 */
        /* <DEDUP_REMOVED lines=15> */
.L_x_115:
[----:B------:R-:W-:Y:S05]  /*1f20*/  BSYNC.RECONVERGENT B1 ;  /* 0x0000000000017941 */ /* 0x000fea0003800200 */
.L_x_113:
[----:B------:R-:W-:Y:S01]  /*1f30*/  UMOV UR6, 0x6dc9c883 ;  /* 0x6dc9c88300067882 */ /* 0x000fe20000000000 */
[----:B------:R-:W-:Y:S02]  /*1f40*/  UMOV UR7, 0x3fe45f30 ;  /* 0x3fe45f3000077882 */ /* 0x000fe40000000000 */
[----:B------:R-:W-:-:S08]  /*1f50*/  DMUL R20, R20, UR6 ;  /* 0x0000000614147c28 */ /* 0x000fd00008000000 */
[----:B------:R-:W-:Y:S01]  /*1f60*/  DFMA R6, R20, R8, R6 ;  /* 0x000000081406722b */ /* 0x000fe20000000006 */
[----:B------:R-:W-:Y:S10]  /*1f70*/  BRA `(.L_x_126) ;  /* 0x0000001800447947 */ /* 0x000ff40003800000 */
.L_x_109:
        /* <DEDUP_REMOVED lines=83> */
.L_x_127:
        /* <DEDUP_REMOVED lines=83> */
.L_x_128:
        /* <DEDUP_REMOVED lines=59> */
.L_x_129:
[----:B------:R-:W-:Y:S01]  /*2d90*/  DSETP.NEU.AND P0, PT, |R2|, +INF , PT ;  /* 0x7ff000000200742a */ /* 0x000fe20003f0d200 */
[----:B------:R-:W-:-:S13]  /*2da0*/  CS2R R6, SRZ ;  /* 0x0000000000067805 */ /* 0x000fda000001ff00 */
[----:B------:R-:W-:Y:S05]  /*2db0*/  @!P0 BRA `(.L_x_126) ;  /* 0x0000000800b48947 */ /* 0x000fea0003800000 */
[----:B------:R-:W0:Y:S01]  /*2dc0*/  MUFU.RCP64H R7, R9 ;  /* 0x0000000900077308 */ /* 0x000e220000001800 */
[----:B------:R-:W-:Y:S01]  /*2dd0*/  IMAD.MOV.U32 R6, RZ, RZ, RZ ;  /* 0x000000ffff067224 */ /* 0x000fe200078e00ff */
[----:B------:R-:W-:Y:S01]  /*2de0*/  UMOV UR6, 0x4be101dc ;  /* 0x4be101dc00067882 */ /* 0x000fe20000000000 */
[----:B------:R-:W-:Y:S01]  /*2df0*/  IMAD.MOV.U32 R12, RZ, RZ, -0x6553a7ed ;  /* 0x9aac5813ff0c7424 */ /* 0x000fe200078e00ff */
[----:B------:R-:W-:Y:S01]  /*2e00*/  UMOV UR7, 0x418a86a6 ;  /* 0x418a86a600077882 */ /* 0x000fe20000000000 */
[----:B------:R-:W-:Y:S01]  /*2e10*/  IMAD.MOV.U32 R13, RZ, RZ, 0x415709c7 ;  /* 0x415709c7ff0d7424 */ /* 0x000fe200078e00ff */
[----:B------:R-:W-:Y:S01]  /*2e20*/  UMOV UR8, 0x14e8a4e8 ;  /* 0x14e8a4e800087882 */ /* 0x000fe20000000000 */
[----:B------:R-:W-:Y:S01]  /*2e30*/  IMAD.MOV.U32 R14, RZ, RZ, 0x49cdde7 ;  /* 0x049cdde7ff0e7424 */ /* 0x000fe200078e00ff */
[----:B------:R-:W-:Y:S01]  /*2e40*/  UMOV UR9, 0x407f583e ;  /* 0x407f583e00097882 */ /* 0x000fe20000000000 */
[----:B------:R-:W-:Y:S01]  /*2e50*/  IMAD.MOV.U32 R15, RZ, RZ, 0x4093f56a ;  /* 0x4093f56aff0f7424 */ /* 0x000fe200078e00ff */
[----:B------:R-:W-:Y:S01]  /*2e60*/  BSSY.RECONVERGENT B1, `(.L_x_130) ;  /* 0x0000042000017945 */ /* 0x000fe20003800200 */
[----:B------:R-:W-:-:S02]  /*2e70*/  VIADD R5, R9, 0xfff00000 ;  /* 0xfff0000009057836 */ /* 0x000fc40000000000 */
[----:B------:R-:W-:Y:S02]  /*2e80*/  IMAD.MOV.U32 R22, RZ, RZ, 0x0 ;  /* 0x00000000ff167424 */ /* 0x000fe400078e00ff */
[----:B------:R-:W-:Y:S01]  /*2e90*/  IMAD.MOV.U32 R23, RZ, RZ, 0x3fd80000 ;  /* 0x3fd80000ff177424 */ /* 0x000fe200078e00ff */
[----:B------:R-:W-:Y:S01]  /*2ea0*/  ISETP.GE.U32.AND P0, PT, R5, 0x7fe00000, PT ;  /* 0x7fe000000500780c */ /* 0x000fe20003f06070 */
[----:B0-----:R-:W-:-:S08]  /*2eb0*/  DFMA R10, -|R2|, R6, 1 ;  /* 0x3ff00000020a742b */ /* 0x001fd00000000306 */
[----:B------:R-:W-:-:S08]  /*2ec0*/  DFMA R10, R10, R10, R10 ;  /* 0x0000000a0a0a722b */ /* 0x000fd0000000000a */
[----:B------:R-:W-:-:S08]  /*2ed0*/  DFMA R6, R6, R10, R6 ;  /* 0x0000000a0606722b */ /* 0x000fd00000000006 */
[----:B------:R-:W-:-:S08]  /*2ee0*/  DMUL R10, R6, R6 ;  /* 0x00000006060a7228 */ /* 0x000fd00000000000 */
[----:B------:R-:W-:Y:S01]  /*2ef0*/  DFMA R12, R10, UR6, -R12 ;  /* 0x000000060a0c7c2b */ /* 0x000fe2000800080c */
[----:B------:R-:W-:Y:S01]  /*2f00*/  UMOV UR6, 0xc980a287 ;  /* 0xc980a28700067882 */ /* 0x000fe20000000000 */
[----:B------:R-:W-:-:S06]  /*2f10*/  UMOV UR7, 0x41142a31 ;  /* 0x41142a3100077882 */ /* 0x000fcc0000000000 */
[----:B------:R-:W-:Y:S01]  /*2f20*/  DFMA R12, R10, R12, UR6 ;  /* 0x000000060a0c7e2b */ /* 0x000fe2000800000c */
        /* <DEDUP_REMOVED lines=53> */
.L_x_131:
[----:B------:R-:W-:Y:S05]  /*3280*/  BSYNC.RECONVERGENT B1 ;  /* 0x0000000000017941 */ /* 0x000fea0003800200 */
.L_x_130:
        /* <DEDUP_REMOVED lines=26> */
.L_x_133:
[----:B------:R-:W-:Y:S05]  /*3430*/  BSYNC.RECONVERGENT B1 ;  /* 0x0000000000017941 */ /* 0x000fea0003800200 */
.L_x_132:
        /* <DEDUP_REMOVED lines=33> */
[----:B------:R-:W-:Y:S02]  /*3650*/  IMAD.MOV.U32 R5, RZ, RZ, R8 ;  /* 0x000000ffff057224 */ /* 0x000fe400078e0008 */
[----:B------:R-:W-:Y:S02]  /*3660*/  IMAD.MOV.U32 R20, RZ, RZ, R28 ;  /* 0x000000ffff147224 */ /* 0x000fe400078e001c */
[----:B------:R-:W-:-:S07]  /*3670*/  IMAD.MOV.U32 R21, RZ, RZ, R29 ;  /* 0x000000ffff157224 */ /* 0x000fce00078e001d */
.L_x_137:
[----:B------:R-:W-:Y:S05]  /*3680*/  BSYNC.RECONVERGENT B2 ;  /* 0x0000000000027941 */ /* 0x000fea0003800200 */
.L_x_136:
[----:B------:R-:W-:-:S07]  /*3690*/  VIADD R5, R5, 0x1 ;  /* 0x0000000105057836 */ /* 0x000fce0000000000 */
.L_x_135:
[----:B------:R-:W-:Y:S05]  /*36a0*/  BSYNC.RECONVERGENT B1 ;  /* 0x0000000000017941 */ /* 0x000fea0003800200 */
.L_x_134:
        /* <DEDUP_REMOVED lines=30> */
.L_x_126:
[----:B------:R-:W-:Y:S05]  /*3890*/  BSYNC.RECONVERGENT B0 ;  /* 0x0000000000007941 */ /* 0x000fea0003800200 */
.L_x_108:
[----:B------:R-:W0:Y:S01]  /*38a0*/  LDCU.64 UR6, c[0x0][0x388] ;  /* 0x00007100ff0677ac */ /* 0x000e220008000a00 */
[----:B------:R-:W-:-:S06]  /*38b0*/  DSETP.GEU.AND P0, PT, R2, RZ, PT ;  /* 0x000000ff0200722a */ /* 0x000fcc0003f0e000 */
[----:B------:R-:W-:Y:S02]  /*38c0*/  FSEL R2, R6, RZ, P0 ;  /* 0x000000ff06027208 */ /* 0x000fe40000000000 */
[----:B------:R-:W-:Y:S02]  /*38d0*/  FSEL R3, R7, -QNAN , P0 ;  /* 0xfff8000007037808 */ /* 0x000fe40000000000 */
[----:B0-----:R-:W-:-:S04]  /*38e0*/  IADD3 R4, P1, PT, R4, UR6, RZ ;  /* 0x0000000604047c10 */ /* 0x001fc8000ff3e0ff */
[----:B------:R-:W-:-:S05]  /*38f0*/  IADD3.X R5, PT, PT, R0, UR7, RZ, P1, !PT ;  /* 0x0000000700057c10 */ /* 0x000fca0008ffe4ff */
[----:B------:R-:W-:Y:S01]  /*3900*/  STG.E.64 desc[UR4][R4.64], R2 ;  /* 0x0000000204007986 */ /* 0x000fe2000c101b04 */
[----:B------:R-:W-:Y:S05]  /*3910*/  EXIT ;  /* 0x000000000000794d */ /* 0x000fea0003800000 */
        .weak           $__internal_4_$__cuda_sm20_drsqrt_f64_slowpath_v2
        .type           $__internal_4_$__cuda_sm20_drsqrt_f64_slowpath_v2,@function
        .size           $__internal_4_$__cuda_sm20_drsqrt_f64_slowpath_v2,($vec_y0$__internal_trig_reduction_slowpathd - $__internal_4_$__cuda_sm20_drsqrt_f64_slowpath_v2)
$__internal_4_$__cuda_sm20_drsqrt_f64_slowpath_v2:
[----:B------:R-:W-:Y:S01]  /*3920*/  IMAD.MOV.U32 R14, RZ, RZ, R8 ;  /* 0x000000ffff0e7224 */ /* 0x000fe200078e0008 */
[----:B------:R-:W-:Y:S01]  /*3930*/  BSSY.RECONVERGENT B3, `(.L_x_138) ;  /* 0x000001e000037945 */ /* 0x000fe20003800200 */
[----:B------:R-:W-:Y:S01]  /*3940*/  IMAD.MOV.U32 R15, RZ, RZ, R9 ;  /* 0x000000ffff0f7224 */ /* 0x000fe200078e0009 */
[----:B------:R-:W-:-:S05]  /*3950*/  LOP3.LUT R8, R9, 0x80000000, RZ, 0xc0, !PT ;  /* 0x8000000009087812 */ /* 0x000fca00078ec0ff */
[----:B------:R-:W-:-:S14]  /*3960*/  DSETP.NEU.AND P0, PT, R14, RZ, PT ;  /* 0x000000ff0e00722a */ /* 0x000fdc0003f0d000 */
        /* <DEDUP_REMOVED lines=22> */
.L_x_140:
[----:B------:R-:W-:Y:S01]  /*3ad0*/  DADD R8, R14, R14 ;  /* 0x000000000e087229 */ /* 0x000fe2000000000e */
[----:B------:R-:W-:Y:S10]  /*3ae0*/  BRA `(.L_x_141) ;  /* 0x0000000000087947 */ /* 0x000ff40003800000 */
.L_x_139:
[----:B------:R-:W-:Y:S01]  /*3af0*/  LOP3.LUT R9, R8, 0x7ff00000, RZ, 0xfc, !PT ;  /* 0x7ff0000008097812 */ /* 0x000fe200078efcff */
[----:B------:R-:W-:-:S07]  /*3b00*/  IMAD.MOV.U32 R8, RZ, RZ, RZ ;  /* 0x000000ffff087224 */ /* 0x000fce00078e00ff */
.L_x_141:
[----:B------:R-:W-:Y:S05]  /*3b10*/  BSYNC.RECONVERGENT B3 ;  /* 0x0000000000037941 */ /* 0x000fea0003800200 */
.L_x_138:
[----:B------:R-:W-:-:S04]  /*3b20*/  IMAD.MOV.U32 R13, RZ, RZ, 0x0 ;  /* 0x00000000ff0d7424 */ /* 0x000fc800078e00ff */
[----:B------:R-:W-:Y:S05]  /*3b30*/  RET.REL.NODEC R12 `(vec_y0) ;  /* 0xffffffc40c307950 */ /* 0x000fea0003c3ffff */
        .type           $vec_y0$__internal_trig_reduction_slowpathd,@function
        .size           $vec_y0$__internal_trig_reduction_slowpathd,(.L_x_562 - $vec_y0$__internal_trig_reduction_slowpathd)
$vec_y0$__internal_trig_reduction_slowpathd:
        /* <DEDUP_REMOVED lines=19> */
[----:B------:R-:W-:Y:S01]  /*3c70*/  IADD3 R14, PT, PT, RZ, -R16, -R5 ;  /* 0x80000010ff0e7210 */ /* 0x000fe20007ffe805 */
[----:B------:R-:W-:Y:S01]  /*3c80*/  IMAD.SHL.U32 R15, R28, 0x800, RZ ;  /* 0x000008001c0f7824 */ /* 0x000fe200078e00ff */
[----:B------:R-:W-:Y:S01]  /*3c90*/  CS2R R12, SRZ ;  /* 0x00000000000c7805 */ /* 0x000fe2000001ff00 */
[----:B------:R-:W-:Y:S01]  /*3ca0*/  IMAD.MOV.U32 R5, RZ, RZ, R11 ;  /* 0x000000ffff057224 */ /* 0x000fe200078e000b */
[----:B------:R-:W-:Y:S01]  /*3cb0*/  LOP3.LUT R25, R25, 0x80000000, RZ, 0xfc, !PT ;  /* 0x8000000019197812 */ /* 0x000fe200078efcff */
[----:B------:R-:W-:-:S07]  /*3cc0*/  IMAD.MOV.U32 R24, RZ, RZ, RZ ;  /* 0x000000ffff187224 */ /* 0x000fce00078e00ff */
.L_x_146:
[----:B------:R-:W1:Y:S01]  /*3cd0*/  LDC.64 R10, c[0x4][RZ] ;  /* 0x01000000ff0a7b82 */ /* 0x000e620000000a00 */
[----:B0-----:R-:W-:Y:S02]  /*3ce0*/  R2UR UR6, R8 ;  /* 0x00000000080672ca */ /* 0x001fe400000e0000 */
[----:B------:R-:W-:Y:S01]  /*3cf0*/  R2UR UR7, R9 ;  /* 0x00000000090772ca */ /* 0x000fe200000e0000 */
[----:B-1----:R-:W-:-:S12]  /*3d00*/  IMAD.WIDE R10, R5, 0x8, R10 ;  /* 0x00000008050a7825 */ /* 0x002fd800078e020a */
[----:B------:R-:W2:Y:S01]  /*3d10*/  LDG.E.64.CONSTANT R10, desc[UR6][R10.64] ;  /* 0x000000060a0a7981 */ /* 0x000ea2000c1e9b00 */
[----:B------:R-:W-:Y:S02]  /*3d20*/  VIADD R14, R14, 0x1 ;  /* 0x000000010e0e7836 */ /* 0x000fe40000000000 */
[C---:B------:R-:W-:Y:S02]  /*3d30*/  IMAD R29, R24.reuse, 0x8, R1 ;  /* 0x00000008181d7824 */ /* 0x040fe400078e0201 */
[----:B------:R-:W-:Y:S02]  /*3d40*/  VIADD R24, R24, 0x1 ;  /* 0x0000000118187836 */ /* 0x000fe40000000000 */
[----:B------:R-:W-:Y:S02]  /*3d50*/  VIADD R5, R5, 0x1 ;  /* 0x0000000105057836 */ /* 0x000fe40000000000 */
[----:B--2---:R-:W-:-:S04]  /*3d60*/  IMAD.WIDE.U32 R12, P2, R10, R15, R12 ;  /* 0x0000000f0a0c7225 */ /* 0x004fc8000784000c */
[----:B------:R-:W-:Y:S02]  /*3d70*/  IMAD R27, R10, R25, RZ ;  /* 0x000000190a1b7224 */ /* 0x000fe400078e02ff */
[----:B------:R-:W-:-:S03]  /*3d80*/  IMAD R26, R11, R15, RZ ;  /* 0x0000000f0b1a7224 */ /* 0x000fc600078e02ff */
[----:B------:R-:W-:Y:S01]  /*3d90*/  IADD3 R13, P0, PT, R27, R13, RZ ;  /* 0x0000000d1b0d7210 */ /* 0x000fe20007f1e0ff */
[----:B------:R-:W-:-:S03]  /*3da0*/  IMAD.HI.U32 R27, R10, R25, RZ ;  /* 0x000000190a1b7227 */ /* 0x000fc600078e00ff */
[----:B------:R-:W-:Y:S01]  /*3db0*/  IADD3 R13, P1, PT, R26, R13, RZ ;  /* 0x0000000d1a0d7210 */ /* 0x000fe20007f3e0ff */
[----:B------:R-:W-:-:S04]  /*3dc0*/  IMAD.HI.U32 R26, R11, R15, RZ ;  /* 0x0000000f0b1a7227 */ /* 0x000fc800078e00ff */
[----:B------:R-:W-:Y:S01]  /*3dd0*/  IMAD.X R27, RZ, RZ, R27, P2 ;  /* 0x000000ffff1b7224 */ /* 0x000fe200010e061b */
[----:B------:R0:W-:Y:S01]  /*3de0*/  STL.64 [R29], R12 ;  /* 0x0000000c1d007387 */ /* 0x0001e20000100a00 */
[----:B------:R-:W-:-:S03]  /*3df0*/  IMAD.HI.U32 R10, R11, R25, RZ ;  /* 0x000000190b0a7227 */ /* 0x000fc600078e00ff */
[----:B------:R-:W-:Y:S01]  /*3e00*/  IADD3.X R26, P0, PT, R26, R27, RZ, P0, !PT ;  /* 0x0000001b1a1a7210 */ /* 0x000fe2000071e4ff */
[----:B------:R-:W-:-:S04]  /*3e10*/  IMAD R11, R11, R25, RZ ;  /* 0x000000190b0b7224 */ /* 0x000fc800078e02ff */
[----:B------:R-:W-:Y:S01]  /*3e20*/  IMAD.X R10, RZ, RZ, R10, P0 ;  /* 0x000000ffff0a7224 */ /* 0x000fe200000e060a */
[----:B------:R-:W-:Y:S02]  /*3e30*/  ISETP.NE.AND P0, PT, R14, -0xf, PT ;  /* 0xfffffff10e00780c */ /* 0x000fe40003f05270 */
[----:B------:R-:W-:-:S05]  /*3e40*/  IADD3.X R26, P1, PT, R11, R26, RZ, P1, !PT ;  /* 0x0000001a0b1a7210 */ /* 0x000fca0000f3e4ff */
[----:B0-----:R-:W-:Y:S02]  /*3e50*/  IMAD.X R13, RZ, RZ, R10, P1 ;  /* 0x000000ffff0d7224 */ /* 0x001fe400008e060a */
[----:B------:R-:W-:-:S04]  /*3e60*/  IMAD.MOV.U32 R12, RZ, RZ, R26 ;  /* 0x000000ffff0c7224 */ /* 0x000fc800078e001a */
[----:B------:R-:W-:Y:S05]  /*3e70*/  @P0 BRA `(.L_x_146) ;  /* 0xfffffffc00940947 */ /* 0x000fea000383ffff */
[----:B------:R-:W-:Y:S05]  /*3e80*/  BSYNC.RECONVERGENT B5 ;  /* 0x0000000000057941 */ /* 0x000fea0003800200 */
.L_x_145:
[----:B------:R-:W-:Y:S02]  /*3e90*/  LOP3.LUT R5, R17, 0x7ff, RZ, 0xc0, !PT ;  /* 0x000007ff11057812 */ /* 0x000fe400078ec0ff */
[----:B------:R-:W-:-:S03]  /*3ea0*/  IADD3 R11, PT, PT, -R16, 0x13, RZ ;  /* 0x00000013100b7810 */ /* 0x000fc60007ffe1ff */
[----:B------:R-:W-:-:S05]  /*3eb0*/  VIADD R5, R5, 0xfffffc00 ;  /* 0xfffffc0005057836 */ /* 0x000fca0000000000 */
[----:B------:R-:W-:-:S04]  /*3ec0*/  ISETP.GE.U32.AND P0, PT, R5, 0x80, PT ;  /* 0x000000800500780c */ /* 0x000fc80003f06070 */
[----:B------:R-:W-:-:S09]  /*3ed0*/  SEL R11, R11, 0x12, P0 ;  /* 0x000000120b0b7807 */ /* 0x000fd20000000000 */
.L_x_144:
[----:B------:R-:W-:Y:S05]  /*3ee0*/  BSYNC.RECONVERGENT B4 ;  /* 0x0000000000047941 */ /* 0x000fea0003800200 */
.L_x_143:
[----:B------:R-:W-:Y:S01]  /*3ef0*/  LOP3.LUT P0, R25, R17, 0x3f, RZ, 0xc0, !PT ;  /* 0x0000003f11197812 */ /* 0x000fe2000780c0ff */
[----:B------:R-:W-:-:S04]  /*3f00*/  IMAD.IADD R16, R16, 0x1, R11 ;  /* 0x0000000110107824 */ /* 0x000fc800078e020b */
[----:B------:R-:W-:-:S05]  /*3f10*/  IMAD.U32 R29, R16, 0x8, R1 ;  /* 0x00000008101d7824 */ /* 0x000fca00078e0001 */
[----:B------:R0:W-:Y:S04]  /*3f20*/  STL.64 [R29+-0x78], R12 ;  /* 0xffff880c1d007387 */ /* 0x0001e80000100a00 */
[----:B------:R-:W2:Y:S04]  /*3f30*/  @P0 LDL.64 R14, [R1+0x8] ;  /* 0x00000800010e0983 */ /* 0x000ea80000100a00 */
[----:B------:R-:W3:Y:S04]  /*3f40*/  LDL.64 R10, [R1+0x10] ;  /* 0x00001000010a7983 */ /* 0x000ee80000100a00 */
[----:B------:R-:W4:Y:S01]  /*3f50*/  LDL.64 R8, [R1+0x18] ;  /* 0x0000180001087983 */ /* 0x000f220000100a00 */
[----:B------:R-:W-:Y:S01]  /*3f60*/  BSSY.RECONVERGENT B4, `(.L_x_147) ;  /* 0x0000035000047945 */ /* 0x000fe20003800200 */
[----:B--2---:R-:W-:-:S02]  /*3f70*/  @P0 SHF.R.U64 R17, R14, 0x1, R15 ;  /* 0x000000010e110819 */ /* 0x004fc4000000120f */
[----:B------:R-:W-:Y:S02]  /*3f80*/  @P0 SHF.R.U32.HI R27, RZ, 0x1, R15 ;  /* 0x00000001ff1b0819 */ /* 0x000fe4000001160f */
[----:B------:R-:W-:Y:S02]  /*3f90*/  @P0 LOP3.LUT R14, R25, 0x3f, RZ, 0x3c, !PT ;  /* 0x0000003f190e0812 */ /* 0x000fe400078e3cff */
[C---:B---3--:R-:W-:Y:S02]  /*3fa0*/  @P0 SHF.L.U32 R16, R10.reuse, R25, RZ ;  /* 0x000000190a100219 */ /* 0x048fe400000006ff */
[----:B0-----:R-:W-:Y:S02]  /*3fb0*/  @P0 SHF.R.U64 R13, R17, R14, R27 ;  /* 0x0000000e110d0219 */ /* 0x001fe4000000121b */
[--C-:B------:R-:W-:Y:S02]  /*3fc0*/  @P0 SHF.R.U32.HI R5, RZ, 0x1, R11.reuse ;  /* 0x00000001ff050819 */ /* 0x100fe4000001160b */
[----:B------:R-:W-:-:S02]  /*3fd0*/  @P0 SHF.R.U64 R24, R10, 0x1, R11 ;  /* 0x000000010a180819 */ /* 0x000fc4000000120b */
[----:B------:R-:W-:Y:S02]  /*3fe0*/  @P0 SHF.L.U64.HI R15, R10, R25, R11 ;  /* 0x000000190a0f0219 */ /* 0x000fe4000001020b */
[-C--:B------:R-:W-:Y:S02]  /*3ff0*/  @P0 SHF.R.U32.HI R12, RZ, R14.reuse, R27 ;  /* 0x0000000eff0c0219 */ /* 0x080fe4000001161b */
[----:B------:R-:W-:Y:S02]  /*4000*/  @P0 LOP3.LUT R10, R16, R13, RZ, 0xfc, !PT ;  /* 0x0000000d100a0212 */ /* 0x000fe400078efcff */
[-C--:B----4-:R-:W-:Y:S02]  /*4010*/  @P0 SHF.L.U32 R17, R8, R25.reuse, RZ ;  /* 0x0000001908110219 */ /* 0x090fe400000006ff */
[----:B------:R-:W-:Y:S02]  /*4020*/  @P0 SHF.R.U64 R24, R24, R14, R5 ;  /* 0x0000000e18180219 */ /* 0x000fe40000001205 */
[----:B------:R-:W-:Y:S01]  /*4030*/  @P0 LOP3.LUT R11, R15, R12, RZ, 0xfc, !PT ;  /* 0x0000000c0f0b0212 */ /* 0x000fe200078efcff */
[----:B------:R-:W-:Y:S01]  /*4040*/  IMAD.SHL.U32 R12, R10, 0x4, RZ ;  /* 0x000000040a0c7824 */ /* 0x000fe200078e00ff */
[----:B------:R-:W-:-:S02]  /*4050*/  @P0 SHF.L.U64.HI R26, R8, R25, R9 ;  /* 0x00000019081a0219 */ /* 0x000fc40000010209 */
[----:B------:R-:W-:Y:S02]  /*4060*/  @P0 LOP3.LUT R8, R17, R24, RZ, 0xfc, !PT ;  /* 0x0000001811080212 */ /* 0x000fe400078efcff */
[----:B------:R-:W-:Y:S02]  /*4070*/  @P0 SHF.R.U32.HI R5, RZ, R14, R5 ;  /* 0x0000000eff050219 */ /* 0x000fe40000011605 */
[----:B------:R-:W-:Y:S02]  /*4080*/  SHF.L.U64.HI R10, R10, 0x2, R11 ;  /* 0x000000020a0a7819 */ /* 0x000fe4000001020b */
[----:B------:R-:W-:Y:S02]  /*4090*/  SHF.L.W.U32.HI R16, R11, 0x2, R8 ;  /* 0x000000020b107819 */ /* 0x000fe40000010e08 */
[----:B------:R-:W-:Y:S02]  /*40a0*/  @P0 LOP3.LUT R9, R26, R5, RZ, 0xfc, !PT ;  /* 0x000000051a090212 */ /* 0x000fe400078efcff */
        /* <DEDUP_REMOVED lines=32> */
.L_x_148:
[----:B------:R-:W-:Y:S05]  /*42b0*/  BSYNC.RECONVERGENT B4 ;  /* 0x0000000000047941 */ /* 0x000fea0003800200 */
.L_x_147:
        /* <DEDUP_REMOVED lines=36> */
.L_x_142:
[----:B------:R-:W-:-:S04]  /*4500*/  IMAD.MOV.U32 R19, RZ, RZ, 0x0 ;  /* 0x00000000ff137424 */ /* 0x000fc800078e00ff */
[----:B------:R-:W-:Y:S05]  /*4510*/  RET.REL.NODEC R18 `(vec_y0) ;  /* 0xffffffb812b87950 */ /* 0x000fea0003c3ffff */
.L_x_149:
        /* <DEDUP_REMOVED lines=14> */
.L_x_562:


//--------------------- .text.vec_trunc           --------------------------
	.section	.text.vec_trunc,"ax",@progbits
	.align	128
        .global         vec_trunc
        .type           vec_trunc,@function
        .size           vec_trunc,(.L_x_603 - vec_trunc)
        .other          vec_trunc,@"STO_CUDA_ENTRY STV_DEFAULT"
vec_trunc:
.text.vec_trunc:
        /* <DEDUP_REMOVED lines=15> */
[----:B------:R-:W-:Y:S01]  /*00f0*/  IADD3.X R5, PT, PT, R0, UR7, RZ, P0, !PT ;  /* 0x0000000700057c10 */ /* 0x000fe200087fe4ff */
[----:B------:R-:W0:Y:S04]  /*0100*/  LDCU.64 UR6, c[0x0][0x388] ;  /* 0x00007100ff0677ac */ /* 0x000e280008000a00 */
[----:B-1----:R-:W2:Y:S01]  /*0110*/  LDG.E.64 R2, desc[UR4][R4.64] ;  /* 0x0000000404027981 */ /* 0x002ea2000c1e1b00 */
[----:B0-----:R-:W-:-:S04]  /*0120*/  IADD3 R6, P0, PT, R6, UR6, RZ ;  /* 0x0000000606067c10 */ /* 0x001fc8000ff1e0ff */
[----:B------:R-:W-:Y:S01]  /*0130*/  IADD3.X R7, PT, PT, R0, UR7, RZ, P0, !PT ;  /* 0x0000000700077c10 */ /* 0x000fe200087fe4ff */
[----:B--2---:R-:W0:Y:S04]  /*0140*/  FRND.F64.TRUNC R2, R2 ;  /* 0x0000000200027313 */ /* 0x004e28000030d800 */
[----:B0-----:R-:W-:Y:S01]  /*0150*/  STG.E.64 desc[UR4][R6.64], R2 ;  /* 0x0000000206007986 */ /* 0x001fe2000c101b04 */
[----:B------:R-:W-:Y:S05]  /*0160*/  EXIT ;  /* 0x000000000000794d */ /* 0x000fea0003800000 */
.L_x_150:
        /* <DEDUP_REMOVED lines=9> */
.L_x_603:


//--------------------- .text.vec_tgamma          --------------------------
	.section	.text.vec_tgamma,"ax",@progbits
	.align	128
        .global         vec_tgamma
        .type           vec_tgamma,@function
        .size           vec_tgamma,(.L_x_565 - vec_tgamma)
        .other          vec_tgamma,@"STO_CUDA_ENTRY STV_DEFAULT"
vec_tgamma:
.text.vec_tgamma:
        /* <DEDUP_REMOVED lines=17> */
[----:B------:R-:W-:Y:S01]  /*0110*/  BSSY.RECONVERGENT B0, `(.L_x_151) ;  /* 0x0000277000007945 */ /* 0x000fe20003800200 */
[----:B--2---:R-:W-:Y:S01]  /*0120*/  DSETP.GE.AND P0, PT, R6, RZ, PT ;  /* 0x000000ff0600722a */ /* 0x004fe20003f06000 */
[----:B------:R-:W-:-:S13]  /*0130*/  IMAD.MOV.U32 R8, RZ, RZ, R7 ;  /* 0x000000ffff087224 */ /* 0x000fda00078e0007 */
[----:B------:R-:W-:Y:S05]  /*0140*/  @!P0 BRA `(.L_x_152) ;  /* 0x0000001400208947 */ /* 0x000fea0003800000 */
[----:B------:R-:W-:-:S13]  /*0150*/  FSETP.GEU.AND P0, PT, R7, 2.25, PT ;  /* 0x401000000700780b */ /* 0x000fda0003f0e000 */
[----:B------:R-:W-:Y:S05]  /*0160*/  @P0 BRA `(.L_x_153) ;  /* 0x0000000400840947 */ /* 0x000fea0003800000 */
[----:B------:R-:W-:Y:S01]  /*0170*/  DADD R8, R6, -1 ;  /* 0xbff0000006087429 */ /* 0x000fe20000000000 */
[C---:B------:R-:W-:Y:S01]  /*0180*/  FSETP.GE.AND P0, PT, R7.reuse, 2.1875, PT ;  /* 0x400c00000700780b */ /* 0x040fe20003f06000 */
[----:B------:R-:W-:Y:S01]  /*0190*/  IMAD.MOV.U32 R16, RZ, RZ, -0x65175a6c ;  /* 0x9ae8a594ff107424 */ /* 0x000fe200078e00ff */
[C---:B------:R-:W-:Y:S01]  /*01a0*/  FSETP.GE.AND P1, PT, R7.reuse, 2.0625, PT ;  /* 0x400400000700780b */ /* 0x040fe20003f26000 */
[----:B------:R-:W-:Y:S01]  /*01b0*/  IMAD.MOV.U32 R17, RZ, RZ, 0x3e8af704 ;  /* 0x3e8af704ff117424 */ /* 0x000fe200078e00ff */
[C---:B------:R-:W-:Y:S01]  /*01c0*/  FSETP.GE.AND P2, PT, R7.reuse, 1.9375, PT ;  /* 0x3ff800000700780b */ /* 0x040fe20003f46000 */
[----:B------:R-:W-:Y:S01]  /*01d0*/  UMOV UR6, 0x60fcf5c9 ;  /* 0x60fcf5c900067882 */ /* 0x000fe20000000000 */
[----:B------:R-:W-:Y:S01]  /*01e0*/  FSETP.GE.AND P3, PT, R7, 1.75, PT ;  /* 0x3fe000000700780b */ /* 0x000fe20003f66000 */
[----:B------:R-:W-:Y:S01]  /*01f0*/  UMOV UR7, 0x3e381b49 ;  /* 0x3e381b4900077882 */ /* 0x000fe20000000000 */
[----:B------:R-:W-:Y:S01]  /*0200*/  BSSY.RECONVERGENT B1, `(.L_x_154) ;  /* 0x0000056000017945 */ /* 0x000fe20003800200 */
[----:B------:R-:W-:-:S02]  /*0210*/  FSEL R2, R8, R6, P0 ;  /* 0x0000000608027208 */ /* 0x000fc40000000000 */
[----:B------:R-:W-:-:S06]  /*0220*/  FSEL R3, R9, R7, P0 ;  /* 0x0000000709037208 */ /* 0x000fcc0000000000 */
[----:B------:R-:W-:-:S10]  /*0230*/  DADD R10, R2, -1 ;  /* 0xbff00000020a7429 */ /* 0x000fd40000000000 */
[----:B------:R-:W-:Y:S02]  /*0240*/  FSEL R10, R10, R2, P1 ;  /* 0x000000020a0a7208 */ /* 0x000fe40000800000 */
[----:B------:R-:W-:-:S06]  /*0250*/  FSEL R11, R11, R3, P1 ;  /* 0x000000030b0b7208 */ /* 0x000fcc0000800000 */
[----:B------:R-:W-:-:S10]  /*0260*/  DADD R12, R10, -1 ;  /* 0xbff000000a0c7429 */ /* 0x000fd40000000000 */
[----:B------:R-:W-:Y:S02]  /*0270*/  FSEL R14, R12, R10, P2 ;  /* 0x0000000a0c0e7208 */ /* 0x000fe40001000000 */
[----:B------:R-:W-:-:S06]  /*0280*/  FSEL R15, R13, R11, P2 ;  /* 0x0000000b0d0f7208 */ /* 0x000fcc0001000000 */
[----:B------:R-:W-:-:S10]  /*0290*/  DADD R12, R14, -1 ;  /* 0xbff000000e0c7429 */ /* 0x000fd40000000000 */
[----:B------:R-:W-:Y:S02]  /*02a0*/  FSEL R12, R12, R14, P3 ;  /* 0x0000000e0c0c7208 */ /* 0x000fe40001800000 */
[----:B------:R-:W-:-:S06]  /*02b0*/  FSEL R13, R13, R15, P3 ;  /* 0x0000000f0d0d7208 */ /* 0x000fcc0001800000 */
[----:B------:R-:W-:Y:S01]  /*02c0*/  DFMA R14, R12, UR6, -R16 ;  /* 0x000000060c0e7c2b */ /* 0x000fe20008000810 */
        /* <DEDUP_REMOVED lines=39> */
[----:B------:R-:W-:Y:S01]  /*0540*/  DFMA R14, R12, R14, 1 ;  /* 0x3ff000000c0e742b */ /* 0x000fe2000000000e */
[----:B------:R-:W-:-:S07]  /*0550*/  IMAD.MOV.U32 R12, RZ, RZ, 0x1 ;  /* 0x00000001ff0c7424 */ /* 0x000fce00078e00ff */
[----:B------:R-:W-:-:S10]  /*0560*/  DMUL R6, R6, R14 ;  /* 0x0000000e06067228 */ /* 0x000fd40000000000 */
[----:B------:R-:W-:Y:S02]  /*0570*/  FSEL R7, R15, R7, P3 ;  /* 0x000000070f077208 */ /* 0x000fe40001800000 */
[----:B------:R-:W-:Y:S02]  /*0580*/  FSEL R6, R14, R6, P3 ;  /* 0x000000060e067208 */ /* 0x000fe40001800000 */
[----:B------:R-:W0:Y:S01]  /*0590*/  MUFU.RCP64H R13, R7 ;  /* 0x00000007000d7308 */ /* 0x000e220000001800 */
[----:B------:R-:W-:Y:S02]  /*05a0*/  FSEL R14, R8, RZ, P0 ;  /* 0x000000ff080e7208 */ /* 0x000fe40000000000 */
[----:B------:R-:W-:-:S06]  /*05b0*/  FSEL R15, R9, 1.875, P0 ;  /* 0x3ff00000090f7808 */ /* 0x000fcc0000000000 */
[----:B------:R-:W-:Y:S02]  /*05c0*/  DFMA R2, R2, R14, -R14 ;  /* 0x0000000e0202722b */ /* 0x000fe4000000080e */
[----:B0-----:R-:W-:-:S08]  /*05d0*/  DFMA R8, -R6, R12, 1 ;  /* 0x3ff000000608742b */ /* 0x001fd0000000010c */
[----:B------:R-:W-:Y:S02]  /*05e0*/  FSEL R14, R2, R14, P1 ;  /* 0x0000000e020e7208 */ /* 0x000fe40000800000 */
[----:B------:R-:W-:Y:S01]  /*05f0*/  FSEL R15, R3, R15, P1 ;  /* 0x0000000f030f7208 */ /* 0x000fe20000800000 */
[----:B------:R-:W-:-:S05]  /*0600*/  DFMA R8, R8, R8, R8 ;  /* 0x000000080808722b */ /* 0x000fca0000000008 */
[----:B------:R-:W-:-:S03]  /*0610*/  DFMA R10, R10, R14, -R14 ;  /* 0x0000000e0a0a722b */ /* 0x000fc6000000080e */
[----:B------:R-:W-:-:S07]  /*0620*/  DFMA R8, R12, R8, R12 ;  /* 0x000000080c08722b */ /* 0x000fce000000000c */
[----:B------:R-:W-:Y:S02]  /*0630*/  FSEL R12, R10, R14, P2 ;  /* 0x0000000e0a0c7208 */ /* 0x000fe40001000000 */
[----:B------:R-:W-:Y:S01]  /*0640*/  FSEL R13, R11, R15, P2 ;  /* 0x0000000f0b0d7208 */ /* 0x000fe20001000000 */
[----:B------:R-:W-:-:S03]  /*0650*/  DFMA R2, -R6, R8, 1 ;  /* 0x3ff000000602742b */ /* 0x000fc60000000108 */
[----:B------:R-:W-:-:S05]  /*0660*/  FSETP.GEU.AND P1, PT, |R13|, 6.5827683646048100446e-37, PT ;  /* 0x036000000d00780b */ /* 0x000fca0003f2e200 */
[----:B------:R-:W-:-:S08]  /*0670*/  DFMA R2, R8, R2, R8 ;  /* 0x000000020802722b */ /* 0x000fd00000000008 */
[----:B------:R-:W-:-:S08]  /*0680*/  DMUL R8, R2, R12 ;  /* 0x0000000c02087228 */ /* 0x000fd00000000000 */
[----:B------:R-:W-:-:S08]  /*0690*/  DFMA R10, -R6, R8, R12 ;  /* 0x00000008060a722b */ /* 0x000fd0000000010c */
[----:B------:R-:W-:-:S10]  /*06a0*/  DFMA R2, R2, R10, R8 ;  /* 0x0000000a0202722b */ /* 0x000fd40000000008 */
[----:B------:R-:W-:-:S05]  /*06b0*/  FFMA R0, RZ, R7, R3 ;  /* 0x00000007ff007223 */ /* 0x000fca0000000003 */
[----:B------:R-:W-:-:S13]  /*06c0*/  FSETP.GT.AND P0, PT, |R0|, 1.469367938527859385e-39, PT ;  /* 0x001000000000780b */ /* 0x000fda0003f04200 */
[----:B------:R-:W-:Y:S05]  /*06d0*/  @P0 BRA P1, `(.L_x_155) ;  /* 0x0000000000200947 */ /* 0x000fea0000800000 */
[----:B------:R-:W-:Y:S01]  /*06e0*/  IMAD.MOV.U32 R8, RZ, RZ, R12 ;  /* 0x000000ffff087224 */ /* 0x000fe200078e000c */
[----:B------:R-:W-:Y:S01]  /*06f0*/  MOV R0, 0x740 ;  /* 0x0000074000007802 */ /* 0x000fe20000000f00 */
[----:B------:R-:W-:Y:S02]  /*0700*/  IMAD.MOV.U32 R9, RZ, RZ, R13 ;  /* 0x000000ffff097224 */ /* 0x000fe400078e000d */
[----:B------:R-:W-:Y:S02]  /*0710*/  IMAD.MOV.U32 R10, RZ, RZ, R6 ;  /* 0x000000ffff0a7224 */ /* 0x000fe400078e0006 */
[----:B------:R-:W-:-:S07]  /*0720*/  IMAD.MOV.U32 R11, RZ, RZ, R7 ;  /* 0x000000ffff0b7224 */ /* 0x000fce00078e0007 */
[----:B------:R-:W-:Y:S05]  /*0730*/  CALL.REL.NOINC `($__internal_6_$__cuda_sm20_div_rn_f64_full) ;  /* 0x0000002400107944 */ /* 0x000fea0003c00000 */
[----:B------:R-:W-:Y:S02]  /*0740*/  IMAD.MOV.U32 R2, RZ, RZ, R14 ;  /* 0x000000ffff027224 */ /* 0x000fe400078e000e */
[----:B------:R-:W-:-:S07]  /*0750*/  IMAD.MOV.U32 R3, RZ, RZ, R15 ;  /* 0x000000ffff037224 */ /* 0x000fce00078e000f */
.L_x_155:
[----:B------:R-:W-:Y:S05]  /*0760*/  BSYNC.RECONVERGENT B1 ;  /* 0x0000000000017941 */ /* 0x000fea0003800200 */
.L_x_154:
[----:B------:R-:W-:Y:S05]  /*0770*/  BRA `(.L_x_156) ;  /* 0x0000002000407947 */ /* 0x000fea0003800000 */
.L_x_153:
[----:B------:R-:W-:Y:S01]  /*0780*/  ISETP.GT.U32.AND P0, PT, R8, 0xfffff, PT ;  /* 0x000fffff0800780c */ /* 0x000fe20003f04070 */
[----:B------:R-:W-:Y:S01]  /*0790*/  IMAD.MOV.U32 R10, RZ, RZ, R6 ;  /* 0x000000ffff0a7224 */ /* 0x000fe200078e0006 */
[----:B------:R-:W-:Y:S01]  /*07a0*/  SHF.R.U32.HI R0, RZ, 0x14, R8 ;  /* 0x00000014ff007819 */ /* 0x000fe20000011608 */
[----:B------:R-:W-:Y:S01]  /*07b0*/  IMAD.MOV.U32 R12, RZ, RZ, RZ ;  /* 0x000000ffff0c7224 */ /* 0x000fe200078e00ff */
[----:B------:R-:W-:Y:S01]  /*07c0*/  UMOV UR6, 0x7d2cafe2 ;  /* 0x7d2cafe200067882 */ /* 0x000fe20000000000 */
[----:B------:R-:W-:Y:S01]  /*07d0*/  IMAD.MOV.U32 R16, RZ, RZ, 0x41ad3b5a ;  /* 0x41ad3b5aff107424 */ /* 0x000fe200078e00ff */
[----:B------:R-:W-:Y:S01]  /*07e0*/  UMOV UR7, 0x3eb0f5ff ;  /* 0x3eb0f5ff00077882 */ /* 0x000fe20000000000 */
[----:B------:R-:W-:Y:S01]  /*07f0*/  IMAD.MOV.U32 R17, RZ, RZ, 0x3ed0f5d2 ;  /* 0x3ed0f5d2ff117424 */ /* 0x000fe200078e00ff */
[----:B------:R-:W-:Y:S01]  /*0800*/  UMOV UR8, 0x3b39803f ;  /* 0x3b39803f00087882 */ /* 0x000fe20000000000 */
[----:B------:R-:W-:Y:S01]  /*0810*/  UMOV UR9, 0x3c7abc9e ;  /* 0x3c7abc9e00097882 */ /* 0x000fe20000000000 */
[----:B------:R-:W-:Y:S03]  /*0820*/  BSSY.RECONVERGENT B1, `(.L_x_157) ;  /* 0x00000a5000017945 */ /* 0x000fe60003800200 */
[----:B------:R-:W-:-:S10]  /*0830*/  @!P0 DMUL R20, R6, 1.80143985094819840000e+16 ;  /* 0x4350000006148828 */ /* 0x000fd40000000000 */
[----:B------:R-:W-:Y:S01]  /*0840*/  @!P0 IMAD.MOV.U32 R8, RZ, RZ, R21 ;  /* 0x000000ffff088224 */ /* 0x000fe200078e0015 */
[----:B------:R-:W-:Y:S01]  /*0850*/  @!P0 LEA.HI R0, R21, 0xffffffca, RZ, 0xc ;  /* 0xffffffca15008811 */ /* 0x000fe200078f60ff */
[----:B------:R-:W-:-:S03]  /*0860*/  @!P0 IMAD.MOV.U32 R10, RZ, RZ, R20 ;  /* 0x000000ffff0a8224 */ /* 0x000fc600078e0014 */
[----:B------:R-:W-:-:S04]  /*0870*/  LOP3.LUT R2, R8, 0x800fffff, RZ, 0xc0, !PT ;  /* 0x800fffff08027812 */ /* 0x000fc800078ec0ff */
[----:B------:R-:W-:-:S04]  /*0880*/  LOP3.LUT R11, R2, 0x3ff00000, RZ, 0xfc, !PT ;  /* 0x3ff00000020b7812 */ /* 0x000fc800078efcff */
[----:B------:R-:W-:-:S13]  /*0890*/  ISETP.GE.U32.AND P1, PT, R11, 0x3ff6a09f, PT ;  /* 0x3ff6a09f0b00780c */ /* 0x000fda0003f26070 */
        /* <DEDUP_REMOVED lines=15> */
[----:B------:R-:W-:-:S05]  /*0990*/  DADD R18, R18, R18 ;  /* 0x0000000012127229 */ /* 0x000fca0000000012 */
[----:B------:R-:W-:Y:S01]  /*09a0*/  DFMA R8, R14, R8, UR6 ;  /* 0x000000060e087e2b */ /* 0x000fe20008000008 */
[----:B------:R-:W-:Y:S01]  /*09b0*/  UMOV UR6, 0xe4faecd5 ;  /* 0xe4faecd500067882 */ /* 0x000fe20000000000 */
[----:B------:R-:W-:Y:S01]  /*09c0*/  UMOV UR7, 0x3f1745cd ;  /* 0x3f1745cd00077882 */ /* 0x000fe20000000000 */
[-C--:B------:R-:W-:Y:S02]  /*09d0*/  DFMA R18, R10, -R2.reuse, R18 ;  /* 0x800000020a12722b */ /* 0x080fe40000000012 */
[----:B------:R-:W-:-:S03]  /*09e0*/  DMUL R10, R2, R2 ;  /* 0x00000002020a7228 */ /* 0x000fc60000000000 */
        /* <DEDUP_REMOVED lines=14> */
[----:B------:R-:W-:Y:S01]  /*0ad0*/  DADD R22, -R8, UR6 ;  /* 0x0000000608167e29 */ /* 0x000fe20008000100 */
[----:B------:R-:W-:Y:S01]  /*0ae0*/  UMOV UR6, 0xb9e7b0 ;  /* 0x00b9e7b000067882 */ /* 0x000fe20000000000 */
[----:B------:R-:W-:-:S06]  /*0af0*/  UMOV UR7, 0x3c46a4cb ;  /* 0x3c46a4cb00077882 */ /* 0x000fcc0000000000 */
[----:B------:R-:W-:Y:S02]  /*0b00*/  DFMA R18, R14, R16, R22 ;  /* 0x000000100e12722b */ /* 0x000fe40000000016 */
[C---:B------:R-:W-:Y:S01]  /*0b10*/  DMUL R14, R2.reuse, R10 ;  /* 0x0000000a020e7228 */ /* 0x040fe20000000000 */
[----:B------:R-:W-:Y:S01]  /*0b20*/  VIADD R17, R13, 0x100000 ;  /* 0x001000000d117836 */ /* 0x000fe20000000000 */
[----:B------:R-:W-:Y:S01]  /*0b30*/  DFMA R22, R2, R2, -R10 ;  /* 0x000000020216722b */ /* 0x000fe2000000080a */
[----:B------:R-:W-:-:S03]  /*0b40*/  IMAD.MOV.U32 R16, RZ, RZ, R12 ;  /* 0x000000ffff107224 */ /* 0x000fc600078e000c */
[----:B------:R-:W-:Y:S01]  /*0b50*/  DADD R18, R18, -UR6 ;  /* 0x8000000612127e29 */ /* 0x000fe20008000000 */
[----:B------:R-:W-:Y:S01]  /*0b60*/  UMOV UR6, 0x80000000 ;  /* 0x8000000000067882 */ /* 0x000fe20000000000 */
[C---:B------:R-:W-:Y:S01]  /*0b70*/  DFMA R24, R2.reuse, R10, -R14 ;  /* 0x0000000a0218722b */ /* 0x040fe2000000080e */
[----:B------:R-:W-:Y:S01]  /*0b80*/  UMOV UR7, 0x43300000 ;  /* 0x4330000000077882 */ /* 0x000fe20000000000 */
[----:B------:R-:W-:-:S04]  /*0b90*/  DFMA R22, R2, R16, R22 ;  /* 0x000000100216722b */ /* 0x000fc80000000016 */
[----:B------:R-:W-:Y:S02]  /*0ba0*/  DADD R16, R8, R18 ;  /* 0x0000000008107229 */ /* 0x000fe40000000012 */
[----:B------:R-:W-:-:S06]  /*0bb0*/  DFMA R24, R12, R10, R24 ;  /* 0x0000000a0c18722b */ /* 0x000fcc0000000018 */
[----:B------:R-:W-:Y:S02]  /*0bc0*/  DMUL R10, R16, R14 ;  /* 0x0000000e100a7228 */ /* 0x000fe40000000000 */
[----:B------:R-:W-:Y:S02]  /*0bd0*/  DFMA R22, R2, R22, R24 ;  /* 0x000000160216722b */ /* 0x000fe40000000018 */
[----:B------:R-:W-:-:S04]  /*0be0*/  DADD R24, R8, -R16 ;  /* 0x0000000008187229 */ /* 0x000fc80000000810 */
[----:B------:R-:W-:-:S04]  /*0bf0*/  DFMA R8, R16, R14, -R10 ;  /* 0x0000000e1008722b */ /* 0x000fc8000000080a */
[----:B------:R-:W-:-:S04]  /*0c00*/  DADD R24, R18, R24 ;  /* 0x0000000012187229 */ /* 0x000fc80000000018 */
        /* <DEDUP_REMOVED lines=8> */
[----:B------:R-:W-:Y:S01]  /*0c90*/  DADD R2, R10, R2 ;  /* 0x000000000a027229 */ /* 0x000fe20000000002 */
[C---:B------:R-:W-:Y:S02]  /*0ca0*/  VIADD R10, R0.reuse, 0xfffffc01 ;  /* 0xfffffc01000a7836 */ /* 0x040fe40000000000 */
[----:B------:R-:W-:-:S05]  /*0cb0*/  @P1 VIADD R10, R0, 0xfffffc02 ;  /* 0xfffffc02000a1836 */ /* 0x000fca0000000000 */
[----:B------:R-:W-:Y:S01]  /*0cc0*/  DADD R12, R12, R2 ;  /* 0x000000000c0c7229 */ /* 0x000fe20000000002 */
[----:B------:R-:W-:Y:S01]  /*0cd0*/  LOP3.LUT R2, R10, 0x80000000, RZ, 0x3c, !PT ;  /* 0x800000000a027812 */ /* 0x000fe200078e3cff */
[----:B------:R-:W-:-:S06]  /*0ce0*/  IMAD.MOV.U32 R3, RZ, RZ, 0x43300000 ;  /* 0x43300000ff037424 */ /* 0x000fcc00078e00ff */
[----:B------:R-:W-:Y:S02]  /*0cf0*/  DADD R10, R8, R12 ;  /* 0x00000000080a7229 */ /* 0x000fe4000000000c */
[----:B------:R-:W-:Y:S01]  /*0d00*/  DADD R14, R2, -UR6 ;  /* 0x80000006020e7e29 */ /* 0x000fe20008000000 */
[----:B------:R-:W-:Y:S01]  /*0d10*/  UMOV UR6, 0xfefa39ef ;  /* 0xfefa39ef00067882 */ /* 0x000fe20000000000 */
[----:B------:R-:W-:-:S04]  /*0d20*/  UMOV UR7, 0x3fe62e42 ;  /* 0x3fe62e4200077882 */ /* 0x000fc80000000000 */
[--C-:B------:R-:W-:Y:S02]  /*0d30*/  DADD R8, R8, -R10.reuse ;  /* 0x0000000008087229 */ /* 0x100fe4000000080a */
[----:B------:R-:W-:-:S06]  /*0d40*/  DFMA R2, R14, UR6, R10 ;  /* 0x000000060e027c2b */ /* 0x000fcc000800000a */
[----:B------:R-:W-:Y:S02]  /*0d50*/  DADD R8, R12, R8 ;  /* 0x000000000c087229 */ /* 0x000fe40000000008 */
[----:B------:R-:W-:Y:S02]  /*0d60*/  DFMA R16, R14, -UR6, R2 ;  /* 0x800000060e107c2b */ /* 0x000fe40008000002 */
[----:B------:R-:W-:-:S06]  /*0d70*/  DADD R12, R6, -0.5 ;  /* 0xbfe00000060c7429 */ /* 0x000fcc0000000000 */
[----:B------:R-:W-:-:S08]  /*0d80*/  DADD R16, -R10, R16 ;  /* 0x000000000a107229 */ /* 0x000fd00000000110 */
[----:B------:R-:W-:-:S08]  /*0d90*/  DADD R8, R8, -R16 ;  /* 0x0000000008087229 */ /* 0x000fd00000000810 */
[----:B------:R-:W-:-:S08]  /*0da0*/  DFMA R8, R14, UR8, R8 ;  /* 0x000000080e087c2b */ /* 0x000fd00008000008 */
[----:B------:R-:W-:-:S08]  /*0db0*/  DADD R10, R2, R8 ;  /* 0x00000000020a7229 */ /* 0x000fd00000000008 */
[----:B------:R-:W-:Y:S02]  /*0dc0*/  DADD R2, R2, -R10 ;  /* 0x0000000002027229 */ /* 0x000fe4000000080a */
[----:B------:R-:W-:-:S06]  /*0dd0*/  DMUL R14, R10, R12 ;  /* 0x0000000c0a0e7228 */ /* 0x000fcc0000000000 */
[----:B------:R-:W-:Y:S02]  /*0de0*/  DADD R2, R8, R2 ;  /* 0x0000000008027229 */ /* 0x000fe40000000002 */
[----:B------:R-:W-:-:S08]  /*0df0*/  DFMA R10, R10, R12, -R14 ;  /* 0x0000000c0a0a722b */ /* 0x000fd0000000080e */
[----:B------:R-:W-:-:S08]  /*0e00*/  DFMA R10, R2, R12, R10 ;  /* 0x0000000c020a722b */ /* 0x000fd0000000000a */
[----:B------:R-:W-:-:S08]  /*0e10*/  DADD R8, R14, R10 ;  /* 0x000000000e087229 */ /* 0x000fd0000000000a */
[--C-:B------:R-:W-:Y:S02]  /*0e20*/  DADD R2, -R6, R8.reuse ;  /* 0x0000000006027229 */ /* 0x100fe40000000108 */
[----:B------:R-:W-:-:S06]  /*0e30*/  DADD R14, R14, -R8 ;  /* 0x000000000e0e7229 */ /* 0x000fcc0000000808 */
[----:B------:R-:W-:Y:S02]  /*0e40*/  DADD R12, R8, -R2 ;  /* 0x00000000080c7229 */ /* 0x000fe40000000802 */
[----:B------:R-:W-:-:S06]  /*0e50*/  DADD R8, R10, R14 ;  /* 0x000000000a087229 */ /* 0x000fcc000000000e */
[----:B------:R-:W-:-:S08]  /*0e60*/  DADD R12, -R6, R12 ;  /* 0x00000000060c7229 */ /* 0x000fd0000000010c */
[----:B------:R-:W-:Y:S01]  /*0e70*/  DADD R8, R8, R12 ;  /* 0x0000000008087229 */ /* 0x000fe2000000000c */
[----:B------:R-:W-:Y:S02]  /*0e80*/  IMAD.MOV.U32 R12, RZ, RZ, 0x652b82fe ;  /* 0x652b82feff0c7424 */ /* 0x000fe400078e00ff */
[----:B------:R-:W-:-:S05]  /*0e90*/  IMAD.MOV.U32 R13, RZ, RZ, 0x3ff71547 ;  /* 0x3ff71547ff0d7424 */ /* 0x000fca00078e00ff */
[----:B------:R-:W-:-:S08]  /*0ea0*/  DADD R10, R2, R8 ;  /* 0x00000000020a7229 */ /* 0x000fd00000000008 */
[----:B------:R-:W-:Y:S02]  /*0eb0*/  DFMA R12, R10, R12, 6.75539944105574400000e+15 ;  /* 0x433800000a0c742b */ /* 0x000fe4000000000c */
[----:B------:R-:W-:-:S06]  /*0ec0*/  FSETP.GEU.AND P0, PT, |R11|, 4.1917929649353027344, PT ;  /* 0x4086232b0b00780b */ /* 0x000fcc0003f0e200 */
[----:B------:R-:W-:-:S08]  /*0ed0*/  DADD R14, R12, -6.75539944105574400000e+15 ;  /* 0xc33800000c0e7429 */ /* 0x000fd00000000000 */
        /* <DEDUP_REMOVED lines=31> */
[----:B------:R-:W0:Y:S01]  /*10d0*/  MUFU.RCP64H R17, R7 ;  /* 0x0000000700117308 */ /* 0x000e220000001800 */
[----:B------:R-:W-:Y:S01]  /*10e0*/  UMOV UR7, 0x3fe00000 ;  /* 0x3fe0000000077882 */ /* 0x000fe20000000000 */
[----:B------:R-:W-:-:S04]  /*10f0*/  IMAD.MOV.U32 R16, RZ, RZ, RZ ;  /* 0x000000ffff107224 */ /* 0x000fc800078e00ff */
[----:B------:R-:W-:-:S08]  /*1100*/  DFMA R18, R14, R18, UR6 ;  /* 0x000000060e127e2b */ /* 0x000fd00008000012 */
[----:B------:R-:W-:Y:S02]  /*1110*/  DFMA R18, R14, R18, 1 ;  /* 0x3ff000000e12742b */ /* 0x000fe40000000012 */
[----:B0-----:R-:W-:-:S06]  /*1120*/  DFMA R20, -R6, R16, 1 ;  /* 0x3ff000000614742b */ /* 0x001fcc0000000110 */
[----:B------:R-:W-:Y:S02]  /*1130*/  DFMA R18, R14, R18, 1 ;  /* 0x3ff000000e12742b */ /* 0x000fe40000000012 */
[----:B------:R-:W-:Y:S01]  /*1140*/  DFMA R14, R20, R20, R20 ;  /* 0x00000014140e722b */ /* 0x000fe20000000014 */
[----:B------:R-:W-:Y:S02]  /*1150*/  IMAD.MOV.U32 R20, RZ, RZ, -0x57ecfc2b ;  /* 0xa81303d5ff147424 */ /* 0x000fe400078e00ff */
[----:B------:R-:W-:-:S05]  /*1160*/  IMAD.MOV.U32 R21, RZ, RZ, 0x3f73c25d ;  /* 0x3f73c25dff157424 */ /* 0x000fca00078e00ff */
[----:B------:R-:W-:Y:S01]  /*1170*/  DFMA R14, R16, R14, R16 ;  /* 0x0000000e100e722b */ /* 0x000fe20000000010 */
[----:B------:R-:W-:Y:S02]  /*1180*/  IMAD R17, R12, 0x100000, R19 ;  /* 0x001000000c117824 */ /* 0x000fe400078e0213 */
[----:B------:R-:W-:Y:S01]  /*1190*/  IMAD.MOV.U32 R16, RZ, RZ, R18 ;  /* 0x000000ffff107224 */ /* 0x000fe200078e0012 */
[----:B------:R-:W-:Y:S07]  /*11a0*/  @!P0 BRA `(.L_x_158) ;  /* 0x0000000000308947 */ /* 0x000fee0003800000 */
[----:B------:R-:W-:Y:S01]  /*11b0*/  FSETP.GEU.AND P1, PT, |R11|, 4.2275390625, PT ;  /* 0x408748000b00780b */ /* 0x000fe20003f2e200 */
[C---:B------:R-:W-:Y:S02]  /*11c0*/  DADD R16, R10.reuse, +INF ;  /* 0x7ff000000a107429 */ /* 0x040fe40000000000 */
[----:B------:R-:W-:-:S08]  /*11d0*/  DSETP.GEU.AND P0, PT, R10, RZ, PT ;  /* 0x000000ff0a00722a */ /* 0x000fd00003f0e000 */
[----:B------:R-:W-:Y:S02]  /*11e0*/  FSEL R16, R16, RZ, P0 ;  /* 0x000000ff10107208 */ /* 0x000fe40000000000 */
[----:B------:R-:W-:Y:S02]  /*11f0*/  @!P1 LEA.HI R0, R12, R12, RZ, 0x1 ;  /* 0x0000000c0c009211 */ /* 0x000fe400078f08ff */
[----:B------:R-:W-:Y:S02]  /*1200*/  FSEL R17, R17, RZ, P0 ;  /* 0x000000ff11117208 */ /* 0x000fe40000000000 */
[----:B------:R-:W-:-:S05]  /*1210*/  @!P1 SHF.R.S32.HI R13, RZ, 0x1, R0 ;  /* 0x00000001ff0d9819 */ /* 0x000fca0000011400 */
[----:B------:R-:W-:Y:S02]  /*1220*/  @!P1 IMAD.IADD R12, R12, 0x1, -R13 ;  /* 0x000000010c0c9824 */ /* 0x000fe400078e0a0d */
[----:B------:R-:W-:-:S03]  /*1230*/  @!P1 IMAD R19, R13, 0x100000, R19 ;  /* 0x001000000d139824 */ /* 0x000fc600078e0213 */
[----:B------:R-:W-:Y:S01]  /*1240*/  @!P1 LEA R13, R12, 0x3ff00000, 0x14 ;  /* 0x3ff000000c0d9811 */ /* 0x000fe200078ea0ff */
[----:B------:R-:W-:-:S06]  /*1250*/  @!P1 IMAD.MOV.U32 R12, RZ, RZ, RZ ;  /* 0x000000ffff0c9224 */ /* 0x000fcc00078e00ff */
[----:B------:R-:W-:-:S11]  /*1260*/  @!P1 DMUL R16, R18, R12 ;  /* 0x0000000c12109228 */ /* 0x000fd60000000000 */
.L_x_158:
[----:B------:R-:W-:Y:S05]  /*1270*/  BSYNC.RECONVERGENT B1 ;  /* 0x0000000000017941 */ /* 0x000fea0003800200 */
.L_x_157:
[----:B------:R-:W-:Y:S01]  /*1280*/  UMOV UR6, 0x7c38a637 ;  /* 0x7c38a63700067882 */ /* 0x000fe20000000000 */
[----:B------:R-:W-:Y:S01]  /*1290*/  UMOV UR7, 0x3f64bee4 ;  /* 0x3f64bee400077882 */ /* 0x000fe20000000000 */
[----:B------:R-:W-:Y:S01]  /*12a0*/  DADD R2, R2, -R10 ;  /* 0x0000000002027229 */ /* 0x000fe2000000080a */
[----:B------:R-:W-:Y:S01]  /*12b0*/  UMOV UR8, 0x55555556 ;  /* 0x5555555600087882 */ /* 0x000fe20000000000 */
[----:B------:R-:W-:Y:S01]  /*12c0*/  DFMA R20, R14, -UR6, R20 ;  /* 0x800000060e147c2b */ /* 0x000fe20008000014 */
[----:B------:R-:W-:Y:S01]  /*12d0*/  UMOV UR6, 0xa96cfc72 ;  /* 0xa96cfc7200067882 */ /* 0x000fe20000000000 */
[----:B------:R-:W-:Y:S01]  /*12e0*/  UMOV UR7, 0x3f6b7c37 ;  /* 0x3f6b7c3700077882 */ /* 0x000fe20000000000 */
[----:B------:R-:W-:-:S03]  /*12f0*/  UMOV UR9, 0x3fb55555 ;  /* 0x3fb5555500097882 */ /* 0x000fc60000000000 */
[----:B------:R-:W-:Y:S02]  /*1300*/  DADD R2, R8, R2 ;  /* 0x0000000008027229 */ /* 0x000fe40000000002 */
[----:B------:R-:W-:Y:S01]  /*1310*/  DFMA R20, R14, R20, -UR6 ;  /* 0x800000060e147e2b */ /* 0x000fe20008000014 */
[----:B------:R-:W-:Y:S01]  /*1320*/  UMOV UR6, 0xbde1e324 ;  /* 0xbde1e32400067882 */ /* 0x000fe20000000000 */
[----:B------:R-:W-:-:S04]  /*1330*/  UMOV UR7, 0x3f35a85a ;  /* 0x3f35a85a00077882 */ /* 0x000fc80000000000 */
[----:B------:R-:W-:Y:S02]  /*1340*/  DFMA R16, R2, R16, R16 ;  /* 0x000000100210722b */ /* 0x000fe40000000010 */
        /* <DEDUP_REMOVED lines=26> */
[----:B------:R-:W-:Y:S02]  /*14f0*/  UMOV UR7, 0x3caa6a0d ;  /* 0x3caa6a0d00077882 */ /* 0x000fe40000000000 */
[----:B------:R-:W-:Y:S01]  /*1500*/  DMUL R2, R16, -UR6 ;  /* 0x8000000610027c28 */ /* 0x000fe20008000000 */
[----:B------:R-:W-:Y:S01]  /*1510*/  UMOV UR6, 0x1ff62706 ;  /* 0x1ff6270600067882 */ /* 0x000fe20000000000 */
[----:B------:R-:W-:Y:S02]  /*1520*/  UMOV UR7, 0x40040d93 ;  /* 0x40040d9300077882 */ /* 0x000fe40000000000 */
[----:B------:R-:W-:-:S04]  /*1530*/  DFMA R20, R14, R20, UR8 ;  /* 0x000000080e147e2b */ /* 0x000fc80008000014 */
[----:B------:R-:W-:Y:S01]  /*1540*/  DFMA R2, R16, UR6, R2 ;  /* 0x0000000610027c2b */ /* 0x000fe20008000002 */
[----:B------:R-:W-:Y:S01]  /*1550*/  UMOV UR6, 0xe561f648 ;  /* 0xe561f64800067882 */ /* 0x000fe20000000000 */
[----:B------:R-:W-:Y:S02]  /*1560*/  UMOV UR7, 0x406573fa ;  /* 0x406573fa00077882 */ /* 0x000fe40000000000 */
[----:B------:R-:W-:Y:S02]  /*1570*/  DMUL R20, R14, R20 ;  /* 0x000000140e147228 */ /* 0x000fe40000000000 */
[----:B------:R-:W-:-:S06]  /*1580*/  DSETP.GE.AND P0, PT, R6, UR6, PT ;  /* 0x0000000606007e2a */ /* 0x000fcc000bf06000 */
[----:B------:R-:W-:-:S10]  /*1590*/  DFMA R20, R2, R20, R2 ;  /* 0x000000140214722b */ /* 0x000fd40000000002 */
[----:B------:R-:W-:Y:S02]  /*15a0*/  FSEL R2, R20, RZ, !P0 ;  /* 0x000000ff14027208 */ /* 0x000fe40004000000 */
[----:B------:R-:W-:Y:S01]  /*15b0*/  FSEL R3, R21, +QNAN , !P0 ;  /* 0x7ff0000015037808 */ /* 0x000fe20004000000 */
[----:B------:R-:W-:Y:S06]  /*15c0*/  BRA `(.L_x_156) ;  /* 0x0000001000ac7947 */ /* 0x000fec0003800000 */
.L_x_152:
[----:B------:R-:W-:-:S14]  /*15d0*/  DSETP.GEU.AND P0, PT, R6, RZ, PT ;  /* 0x000000ff0600722a */ /* 0x000fdc0003f0e000 */
[----:B------:R-:W-:Y:S05]  /*15e0*/  @P0 BRA `(.L_x_159) ;  /* 0x0000001000a00947 */ /* 0x000fea0003800000 */
[----:B------:R-:W0:Y:S02]  /*15f0*/  FRND.F64.TRUNC R2, R6 ;  /* 0x0000000600027313 */ /* 0x000e24000030d800 */
[----:B0-----:R-:W-:Y:S01]  /*1600*/  DSETP.NEU.AND P0, PT, R6, R2, PT ;  /* 0x000000020600722a */ /* 0x001fe20003f0d000 */
[----:B------:R-:W-:Y:S02]  /*1610*/  IMAD.MOV.U32 R2, RZ, RZ, 0x0 ;  /* 0x00000000ff027424 */ /* 0x000fe400078e00ff */
[----:B------:R-:W-:-:S11]  /*1620*/  IMAD.MOV.U32 R3, RZ, RZ, -0x80000 ;  /* 0xfff80000ff037424 */ /* 0x000fd600078e00ff */
[----:B------:R-:W-:Y:S05]  /*1630*/  @!P0 BRA `(.L_x_156) ;  /* 0x0000001000908947 */ /* 0x000fea0003800000 */
[----:B------:R-:W-:-:S13]  /*1640*/  FSETP.GT.AND P0, PT, R7, -2.25, PT ;  /* 0xc01000000700780b */ /* 0x000fda0003f04000 */
[----:B------:R-:W-:Y:S05]  /*1650*/  @!P0 BRA `(.L_x_160) ;  /* 0x0000000400708947 */ /* 0x000fea0003800000 */
[----:B------:R-:W-:Y:S01]  /*1660*/  DADD R2, R6, 1 ;  /* 0x3ff0000006027429 */ /* 0x000fe20000000000 */
[C---:B------:R-:W-:Y:S01]  /*1670*/  FSETP.GTU.AND P0, PT, R7.reuse, -2.1875, PT ;  /* 0xc00c00000700780b */ /* 0x040fe20003f0c000 */
[----:B------:R-:W-:Y:S01]  /*1680*/  IMAD.MOV.U32 R14, RZ, RZ, -0x65175a6c ;  /* 0x9ae8a594ff0e7424 */ /* 0x000fe200078e00ff */
[C---:B------:R-:W-:Y:S01]  /*1690*/  FSETP.GTU.AND P1, PT, R7.reuse, -2.0625, PT ;  /* 0xc00400000700780b */ /* 0x040fe20003f2c000 */
[----:B------:R-:W-:Y:S01]  /*16a0*/  IMAD.MOV.U32 R15, RZ, RZ, 0x3e8af704 ;  /* 0x3e8af704ff0f7424 */ /* 0x000fe200078e00ff */
[C---:B------:R-:W-:Y:S01]  /*16b0*/  FSETP.GTU.AND P2, PT, R7.reuse, -1.9375, PT ;  /* 0xbff800000700780b */ /* 0x040fe20003f4c000 */
[----:B------:R-:W-:Y:S01]  /*16c0*/  UMOV UR6, 0x60fcf5c9 ;  /* 0x60fcf5c900067882 */ /* 0x000fe20000000000 */
[----:B------:R-:W-:Y:S01]  /*16d0*/  FSETP.GTU.AND P3, PT, R7, -1.75, PT ;  /* 0xbfe000000700780b */ /* 0x000fe20003f6c000 */
[----:B------:R-:W-:Y:S01]  /*16e0*/  UMOV UR7, 0x3e381b49 ;  /* 0x3e381b4900077882 */ /* 0x000fe20000000000 */
[----:B------:R-:W-:Y:S01]  /*16f0*/  BSSY.RECONVERGENT B1, `(.L_x_161) ;  /* 0x0000051000017945 */ /* 0x000fe20003800200 */
[----:B------:R-:W-:-:S02]  /*1700*/  FSEL R12, R2, R6, !P0 ;  /* 0x00000006020c7208 */ /* 0x000fc40004000000 */
[----:B------:R-:W-:-:S06]  /*1710*/  FSEL R13, R3, R7, !P0 ;  /* 0x00000007030d7208 */ /* 0x000fcc0004000000 */
[----:B------:R-:W-:-:S10]  /*1720*/  DADD R2, R12, 1 ;  /* 0x3ff000000c027429 */ /* 0x000fd40000000000 */
[----:B------:R-:W-:Y:S02]  /*1730*/  FSEL R2, R2, R12, !P1 ;  /* 0x0000000c02027208 */ /* 0x000fe40004800000 */
[----:B------:R-:W-:-:S06]  /*1740*/  FSEL R3, R3, R13, !P1 ;  /* 0x0000000d03037208 */ /* 0x000fcc0004800000 */
[----:B------:R-:W-:-:S10]  /*1750*/  DADD R8, R2, 1 ;  /* 0x3ff0000002087429 */ /* 0x000fd40000000000 */
[----:B------:R-:W-:Y:S02]  /*1760*/  FSEL R10, R8, R2, !P2 ;  /* 0x00000002080a7208 */ /* 0x000fe40005000000 */
[----:B------:R-:W-:-:S06]  /*1770*/  FSEL R11, R9, R3, !P2 ;  /* 0x00000003090b7208 */ /* 0x000fcc0005000000 */
[----:B------:R-:W-:-:S10]  /*1780*/  DADD R8, R10, 1 ;  /* 0x3ff000000a087429 */ /* 0x000fd40000000000 */
[----:B------:R-:W-:Y:S02]  /*1790*/  FSEL R8, R8, R10, !P3 ;  /* 0x0000000a08087208 */ /* 0x000fe40005800000 */
[----:B------:R-:W-:-:S06]  /*17a0*/  FSEL R9, R9, R11, !P3 ;  /* 0x0000000b09097208 */ /* 0x000fcc0005800000 */
        /* <DEDUP_REMOVED lines=20> */
[----:B------:R-:W-:Y:S01]  /*18f0*/  UMOV UR7, 0x3f7d919c ;  /* 0x3f7d919c00077882 */ /* 0x000fe20000000000 */
[----:B------:R-:W-:-:S05]  /*1900*/  DFMA R14, R6, R6, R6 ;  /* 0x00000006060e722b */ /* 0x000fca0000000006 */
[----:B------:R-:W-:Y:S01]  /*1910*/  DFMA R16, R8, R16, UR6 ;  /* 0x0000000608107e2b */ /* 0x000fe20008000010 */
[----:B------:R-:W-:Y:S01]  /*1920*/  UMOV UR6, 0x28386f4d ;  /* 0x28386f4d00067882 */ /* 0x000fe20000000000 */
[----:B------:R-:W-:-:S03]  /*1930*/  UMOV UR7, 0x3f83b4af ;  /* 0x3f83b4af00077882 */ /* 0x000fc60000000000 */
[----:B------:R-:W-:Y:S02]  /*1940*/  FSEL R6, R14, R6, !P0 ;  /* 0x000000060e067208 */ /* 0x000fe40004000000 */
[----:B------:R-:W-:Y:S01]  /*1950*/  FSEL R7, R15, R7, !P0 ;  /* 0x000000070f077208 */ /* 0x000fe20004000000 */
[----:B------:R-:W-:Y:S01]  /*1960*/  DFMA R16, R8, R16, -UR6 ;  /* 0x8000000608107e2b */ /* 0x000fe20008000010 */
[----:B------:R-:W-:Y:S01]  /*1970*/  UMOV UR6, 0x3c37b4d ;  /* 0x03c37b4d00067882 */ /* 0x000fe20000000000 */
[----:B------:R-:W-:-:S03]  /*1980*/  UMOV UR7, 0x3fa59af1 ;  /* 0x3fa59af100077882 */ /* 0x000fc60000000000 */
[----:B------:R-:W-:-:S03]  /*1990*/  DFMA R12, R12, R6, R6 ;  /* 0x000000060c0c722b */ /* 0x000fc60000000006 */
[----:B------:R-:W-:Y:S01]  /*19a0*/  DFMA R16, R8, R16, -UR6 ;  /* 0x8000000608107e2b */ /* 0x000fe20008000010 */
[----:B------:R-:W-:Y:S01]  /*19b0*/  UMOV UR6, 0x20b439ef ;  /* 0x20b439ef00067882 */ /* 0x000fe20000000000 */
[----:B------:R-:W-:-:S05]  /*19c0*/  UMOV UR7, 0x3fc55123 ;  /* 0x3fc5512300077882 */ /* 0x000fca0000000000 */
[----:B------:R-:W-:Y:S01]  /*19d0*/  FSEL R6, R12, R6, !P1 ;  /* 0x000000060c067208 */ /* 0x000fe20004800000 */
[----:B------:R-:W-:Y:S01]  /*19e0*/  DFMA R16, R8, R16, UR6 ;  /* 0x0000000608107e2b */ /* 0x000fe20008000010 */
[----:B------:R-:W-:Y:S01]  /*19f0*/  FSEL R7, R13, R7, !P1 ;  /* 0x000000070d077208 */ /* 0x000fe20004800000 */
[----:B------:R-:W-:Y:S01]  /*1a00*/  UMOV UR6, 0x8fa26f4f ;  /* 0x8fa26f4f00067882 */ /* 0x000fe20000000000 */
[----:B------:R-:W-:-:S04]  /*1a10*/  UMOV UR7, 0x3fa5815e ;  /* 0x3fa5815e00077882 */ /* 0x000fc80000000000 */
[----:B------:R-:W-:Y:S02]  /*1a20*/  DFMA R2, R2, R6, R6 ;  /* 0x000000060202722b */ /* 0x000fe40000000006 */
[----:B------:R-:W-:Y:S01]  /*1a30*/  DFMA R16, R8, R16, -UR6 ;  /* 0x8000000608107e2b */ /* 0x000fe20008000010 */
[----:B------:R-:W-:Y:S01]  /*1a40*/  UMOV UR6, 0x26afa2b ;  /* 0x026afa2b00067882 */ /* 0x000fe20000000000 */
[----:B------:R-:W-:-:S06]  /*1a50*/  UMOV UR7, 0x3fe4fcf4 ;  /* 0x3fe4fcf400077882 */ /* 0x000fcc0000000000 */
[----:B------:R-:W-:Y:S01]  /*1a60*/  DFMA R16, R8, R16, -UR6 ;  /* 0x8000000608107e2b */ /* 0x000fe20008000010 */
[----:B------:R-:W-:Y:S01]  /*1a70*/  FSEL R2, R2, R6, !P2 ;  /* 0x0000000602027208 */ /* 0x000fe20005000000 */
[----:B------:R-:W-:Y:S01]  /*1a80*/  UMOV UR6, 0xfc6fb619 ;  /* 0xfc6fb61900067882 */ /* 0x000fe20000000000 */
[----:B------:R-:W-:Y:S01]  /*1a90*/  FSEL R3, R3, R7, !P2 ;  /* 0x0000000703037208 */ /* 0x000fe20005000000 */
[----:B------:R-:W-:-:S04]  /*1aa0*/  UMOV UR7, 0x3fe2788c ;  /* 0x3fe2788c00077882 */ /* 0x000fc80000000000 */
[----:B------:R-:W-:Y:S02]  /*1ab0*/  DFMA R16, R8, R16, UR6 ;  /* 0x0000000608107e2b */ /* 0x000fe40008000010 */
[----:B------:R-:W-:-:S06]  /*1ac0*/  DFMA R10, R10, R2, R2 ;  /* 0x000000020a0a722b */ /* 0x000fcc0000000002 */
[----:B------:R-:W-:-:S04]  /*1ad0*/  DFMA R16, R8, R16, 1 ;  /* 0x3ff000000810742b */ /* 0x000fc80000000010 */
[----:B------:R-:W-:Y:S02]  /*1ae0*/  FSEL R2, R10, R2, !P3 ;  /* 0x000000020a027208 */ /* 0x000fe40005800000 */
[----:B------:R-:W-:-:S06]  /*1af0*/  FSEL R3, R11, R3, !P3 ;  /* 0x000000030b037208 */ /* 0x000fcc0005800000 */
[----:B------:R-:W-:-:S06]  /*1b00*/  DMUL R16, R16, R2 ;  /* 0x0000000210107228 */ /* 0x000fcc0000000000 */
[----:B------:R-:W0:Y:S04]  /*1b10*/  MUFU.RCP64H R3, R17 ;  /* 0x0000001100037308 */ /* 0x000e280000001800 */
[----:B------:R-:W-:-:S05]  /*1b20*/  VIADD R2, R17, 0x300402 ;  /* 0x0030040211027836 */ /* 0x000fca0000000000 */
[----:B------:R-:W-:Y:S01]  /*1b30*/  FSETP.GEU.AND P0, PT, |R2|, 5.8789094863358348022e-39, PT ;  /* 0x004004020200780b */ /* 0x000fe20003f0e200 */
[----:B0-----:R-:W-:-:S08]  /*1b40*/  DFMA R6, -R16, R2, 1 ;  /* 0x3ff000001006742b */ /* 0x001fd00000000102 */
[----:B------:R-:W-:-:S08]  /*1b50*/  DFMA R6, R6, R6, R6 ;  /* 0x000000060606722b */ /* 0x000fd00000000006 */
[----:B------:R-:W-:-:S08]  /*1b60*/  DFMA R6, R2, R6, R2 ;  /* 0x000000060206722b */ /* 0x000fd00000000002 */
[----:B------:R-:W-:-:S08]  /*1b70*/  DFMA R8, -R16, R6, 1 ;  /* 0x3ff000001008742b */ /* 0x000fd00000000106 */
[----:B------:R-:W-:Y:S01]  /*1b80*/  DFMA R2, R6, R8, R6 ;  /* 0x000000080602722b */ /* 0x000fe20000000006 */
[----:B------:R-:W-:Y:S10]  /*1b90*/  @P0 BRA `(.L_x_162) ;  /* 0x0000000000180947 */ /* 0x000ff40003800000 */
[----:B------:R-:W-:-:S05]  /*1ba0*/  LOP3.LUT R0, R17, 0x7fffffff, RZ, 0xc0, !PT ;  /* 0x7fffffff11007812 */ /* 0x000fca00078ec0ff */
[----:B------:R-:W-:Y:S01]  /*1bb0*/  VIADD R8, R0, 0xfff00000 ;  /* 0xfff0000000087836 */ /* 0x000fe20000000000 */
[----:B------:R-:W-:-:S07]  /*1bc0*/  MOV R0, 0x1be0 ;  /* 0x00001be000007802 */ /* 0x000fce0000000f00 */
[----:B------:R-:W-:Y:S05]  /*1bd0*/  CALL.REL.NOINC `($__internal_5_$__cuda_sm20_dblrcp_rn_slowpath_v3) ;  /* 0x0000000c00407944 */ /* 0x000fea0003c00000 */
[----:B------:R-:W-:Y:S02]  /*1be0*/  IMAD.MOV.U32 R2, RZ, RZ, R6 ;  /* 0x000000ffff027224 */ /* 0x000fe400078e0006 */
[----:B------:R-:W-:-:S07]  /*1bf0*/  IMAD.MOV.U32 R3, RZ, RZ, R7 ;  /* 0x000000ffff037224 */ /* 0x000fce00078e0007 */
.L_x_162:
[----:B------:R-:W-:Y:S05]  /*1c00*/  BSYNC.RECONVERGENT B1 ;  /* 0x0000000000017941 */ /* 0x000fea0003800200 */
.L_x_161:
[----:B------:R-:W-:Y:S05]  /*1c10*/  BRA `(.L_x_156) ;  /* 0x0000000c00187947 */ /* 0x000fea0003800000 */
.L_x_160:
[----:B------:R-:W-:-:S13]  /*1c20*/  FSETP.GT.AND P0, PT, R7, -3.611328125, PT ;  /* 0xc06720000700780b */ /* 0x000fda0003f04000 */
[----:B------:R-:W-:Y:S05]  /*1c30*/  @!P0 BRA `(.L_x_163) ;  /* 0x0000000800e88947 */ /* 0x000fea0003800000 */
[----:B------:R-:W-:Y:S01]  /*1c40*/  VIADD R25, R8, 0x100000 ;  /* 0x0010000008197836 */ /* 0x000fe20000000000 */
[----:B------:R-:W0:Y:S01]  /*1c50*/  LDCU.64 UR6, c[0x4][0x8] ;  /* 0x01000100ff0677ac */ /* 0x000e220008000a00 */
[----:B------:R-:W-:-:S04]  /*1c60*/  IMAD.MOV.U32 R24, RZ, RZ, R6 ;  /* 0x000000ffff187224 */ /* 0x000fc800078e0006 */
[----:B------:R-:W1:Y:S02]  /*1c70*/  F2I.S64.F64 R22, R24 ;  /* 0x0000001800167311 */ /* 0x000e640000301900 */
[----:B-1----:R-:W-:-:S05]  /*1c80*/  IMAD.SHL.U32 R28, R22, 0x40, RZ ;  /* 0x00000040161c7824 */ /* 0x002fca00078e00ff */
[----:B------:R-:W-:-:S04]  /*1c90*/  LOP3.LUT R28, R28, 0x40, RZ, 0xc0, !PT ;  /* 0x000000401c1c7812 */ /* 0x000fc800078ec0ff */
[----:B0-----:R-:W-:-:S05]  /*1ca0*/  IADD3 R28, P0, PT, R28, UR6, RZ ;  /* 0x000000061c1c7c10 */ /* 0x001fca000ff1e0ff */
[----:B------:R-:W-:-:S05]  /*1cb0*/  IMAD.X R29, RZ, RZ, UR7, P0 ;  /* 0x00000007ff1d7e24 */ /* 0x000fca00080e06ff */
[----:B------:R-:W2:Y:S04]  /*1cc0*/  LDG.E.128.CONSTANT R16, desc[UR4][R28.64] ;  /* 0x000000041c107981 */ /* 0x000ea8000c1e9d00 */
[----:B------:R-:W3:Y:S04]  /*1cd0*/  LDG.E.128.CONSTANT R8, desc[UR4][R28.64+0x10] ;  /* 0x000010041c087981 */ /* 0x000ee8000c1e9d00 */
[----:B------:R-:W4:Y:S01]  /*1ce0*/  LDG.E.128.CONSTANT R12, desc[UR4][R28.64+0x20] ;  /* 0x000020041c0c7981 */ /* 0x000f22000c1e9d00 */
[----:B------:R-:W0:Y:S01]  /*1cf0*/  FRND.F64 R20, R24 ;  /* 0x0000001800147313 */ /* 0x000e220000301800 */
[----:B------:R-:W-:Y:S01]  /*1d00*/  UMOV UR6, 0x33145c07 ;  /* 0x33145c0700067882 */ /* 0x000fe20000000000 */
[----:B------:R-:W-:Y:S01]  /*1d10*/  UMOV UR7, 0x3ca1a626 ;  /* 0x3ca1a62600077882 */ /* 0x000fe20000000000 */
[--C-:B------:R-:W-:Y:S01]  /*1d20*/  DADD R26, -RZ, |R6|.reuse ;  /* 0x00000000ff1a7229 */ /* 0x100fe20000000506 */
[----:B------:R-:W-:Y:S01]  /*1d30*/  LOP3.LUT R0, R22, 0x1, RZ, 0xc0, !PT ;  /* 0x0000000116007812 */ /* 0x000fe200078ec0ff */
[----:B------:R-:W-:Y:S01]  /*1d40*/  IMAD.MOV.U32 R23, RZ, RZ, 0x3da8ff83 ;  /* 0x3da8ff83ff177424 */ /* 0x000fe200078e00ff */
[----:B------:R-:W-:Y:S01]  /*1d50*/  UMOV UR8, 0xfefa39ef ;  /* 0xfefa39ef00087882 */ /* 0x000fe20000000000 */
[----:B------:R-:W-:Y:S01]  /*1d60*/  UMOV UR9, 0x3fe62e42 ;  /* 0x3fe62e4200097882 */ /* 0x000fe20000000000 */
[----:B------:R-:W-:Y:S01]  /*1d70*/  ISETP.NE.U32.AND P0, PT, R0, 0x1, PT ;  /* 0x000000010000780c */ /* 0x000fe20003f05070 */
[----:B------:R-:W-:Y:S01]  /*1d80*/  IMAD.MOV.U32 R0, RZ, RZ, 0x20fd8164 ;  /* 0x20fd8164ff007424 */ /* 0x000fe200078e00ff */
[----:B------:R-:W-:Y:S01]  /*1d90*/  BSSY.RECONVERGENT B1, `(.L_x_164) ;  /* 0x0000093000017945 */ /* 0x000fe20003800200 */
[----:B------:R-:W-:Y:S01]  /*1da0*/  IMAD.MOV.U32 R26, RZ, RZ, RZ ;  /* 0x000000ffff1a7224 */ /* 0x000fe200078e00ff */
[----:B------:R-:W-:Y:S01]  /*1db0*/  ISETP.NE.U32.AND.EX P0, PT, RZ, RZ, PT, P0 ;  /* 0x000000ffff00720c */ /* 0x000fe20003f05100 */
[----:B------:R-:W1:Y:S01]  /*1dc0*/  MUFU.RCP64H R27, R27 ;  /* 0x0000001b001b7308 */ /* 0x000e620000001800 */
[----:B0-----:R-:W-:-:S02]  /*1dd0*/  DFMA R20, R20, -0.5, R6 ;  /* 0xbfe000001414782b */ /* 0x001fc40000000006 */
[----:B------:R-:W-:Y:S02]  /*1de0*/  FSEL R24, R0, -8.06006814911005101289e+34, !P0 ;  /* 0xf9785eba00187808 */ /* 0x000fe40004000000 */
[----:B------:R-:W-:-:S04]  /*1df0*/  FSEL R25, -R23, 0.11223486810922622681, !P0 ;  /* 0x3de5db6517197808 */ /* 0x000fc80004000100 */
[----:B------:R-:W-:Y:S01]  /*1e00*/  DMUL R2, R20, UR6 ;  /* 0x0000000614027c28 */ /* 0x000fe20008000000 */
[----:B------:R-:W-:Y:S01]  /*1e10*/  UMOV UR6, 0x54442d18 ;  /* 0x54442d1800067882 */ /* 0x000fe20000000000 */
[----:B------:R-:W-:-:S06]  /*1e20*/  UMOV UR7, 0x400921fb ;  /* 0x400921fb00077882 */ /* 0x000fcc0000000000 */
[----:B------:R-:W-:Y:S01]  /*1e30*/  DFMA R2, R20, UR6, R2 ;  /* 0x0000000614027c2b */ /* 0x000fe20008000002 */
[----:B------:R-:W-:Y:S01]  /*1e40*/  UMOV UR6, 0x7c38a637 ;  /* 0x7c38a63700067882 */ /* 0x000fe20000000000 */
[----:B------:R-:W-:-:S06]  /*1e50*/  UMOV UR7, 0x3f64bee4 ;  /* 0x3f64bee400077882 */ /* 0x000fcc0000000000 */
[----:B------:R-:W-:-:S08]  /*1e60*/  DMUL R20, R2, R2 ;  /* 0x0000000202147228 */ /* 0x000fd00000000000 */
[----:B--2---:R-:W-:Y:S02]  /*1e70*/  DFMA R24, R20, R24, R16 ;  /* 0x000000181418722b */ /* 0x004fe40000000010 */
[----:B-1----:R-:W-:-:S06]  /*1e80*/  DFMA R16, -|R6|, R26, 1 ;  /* 0x3ff000000610742b */ /* 0x002fcc000000031a */
[----:B------:R-:W-:Y:S02]  /*1e90*/  DFMA R24, R20, R24, R18 ;  /* 0x000000181418722b */ /* 0x000fe40000000012 */
[----:B------:R-:W-:-:S06]  /*1ea0*/  DFMA R16, R16, R16, R16 ;  /* 0x000000101010722b */ /* 0x000fcc0000000010 */
[----:B---3--:R-:W-:Y:S02]  /*1eb0*/  DFMA R24, R20, R24, R8 ;  /* 0x000000181418722b */ /* 0x008fe40000000008 */
[----:B------:R-:W-:Y:S01]  /*1ec0*/  DFMA R16, R26, R16, R26 ;  /* 0x000000101a10722b */ /* 0x000fe2000000001a */
[----:B------:R-:W-:Y:S02]  /*1ed0*/  IMAD.MOV.U32 R8, RZ, RZ, 0x652b82fe ;  /* 0x652b82feff087424 */ /* 0x000fe400078e00ff */
[----:B------:R-:W-:Y:S02]  /*1ee0*/  IMAD.MOV.U32 R26, RZ, RZ, -0x57ecfc2b ;  /* 0xa81303d5ff1a7424 */ /* 0x000fe400078e00ff */
[----:B------:R-:W-:Y:S01]  /*1ef0*/  IMAD.MOV.U32 R27, RZ, RZ, 0x3f73c25d ;  /* 0x3f73c25dff1b7424 */ /* 0x000fe200078e00ff */
[----:B------:R-:W-:Y:S01]  /*1f00*/  DFMA R10, R20, R24, R10 ;  /* 0x00000018140a722b */ /* 0x000fe2000000000a */
[----:B------:R-:W-:-:S04]  /*1f10*/  IMAD.MOV.U32 R9, RZ, RZ, 0x3ff71547 ;  /* 0x3ff71547ff097424 */ /* 0x000fc800078e00ff */
[----:B------:R-:W-:Y:S01]  /*1f20*/  DFMA R26, R16, -UR6, R26 ;  /* 0x80000006101a7c2b */ /* 0x000fe2000800001a */
[----:B------:R-:W-:Y:S01]  /*1f30*/  UMOV UR6, 0xa96cfc72 ;  /* 0xa96cfc7200067882 */ /* 0x000fe20000000000 */
[----:B------:R-:W-:Y:S01]  /*1f40*/  UMOV UR7, 0x3f6b7c37 ;  /* 0x3f6b7c3700077882 */ /* 0x000fe20000000000 */
[----:B------:R-:W-:Y:S02]  /*1f50*/  DFMA R8, |R6|, R8, 6.75539944105574400000e+15 ;  /* 0x433800000608742b */ /* 0x000fe40000000208 */
[----:B----4-:R-:W-:-:S03]  /*1f60*/  DFMA R12, R20, R10, R12 ;  /* 0x0000000a140c722b */ /* 0x010fc6000000000c */
[----:B------:R-:W-:Y:S01]  /*1f70*/  DFMA R26, R16, R26, -UR6 ;  /* 0x80000006101a7e2b */ /* 0x000fe2000800001a */
[----:B------:R-:W-:Y:S01]  /*1f80*/  UMOV UR6, 0xbde1e324 ;  /* 0xbde1e32400067882 */ /* 0x000fe20000000000 */
[----:B------:R-:W-:Y:S01]  /*1f90*/  UMOV UR7, 0x3f35a85a ;  /* 0x3f35a85a00077882 */ /* 0x000fe20000000000 */
[----:B------:R-:W-:Y:S02]  /*1fa0*/  DADD R24, R8, -6.75539944105574400000e+15 ;  /* 0xc338000008187429 */ /* 0x000fe40000000000 */
[----:B------:R-:W-:Y:S01]  /*1fb0*/  DFMA R14, R20, R12, R14 ;  /* 0x0000000c140e722b */ /* 0x000fe2000000000e */
[----:B------:R-:W-:Y:S02]  /*1fc0*/  IABS R0, R8 ;  /* 0x0000000800007213 */ /* 0x000fe40000000000 */
[----:B------:R-:W-:Y:S01]  /*1fd0*/  DFMA R18, R16, R26, UR6 ;  /* 0x0000000610127e2b */ /* 0x000fe2000800001a */
[----:B------:R-:W-:Y:S01]  /*1fe0*/  UMOV UR6, 0xf07b3f05 ;  /* 0xf07b3f0500067882 */ /* 0x000fe20000000000 */
[----:B------:R-:W-:-:S03]  /*1ff0*/  UMOV UR7, 0x3f4a8b28 ;  /* 0x3f4a8b2800077882 */ /* 0x000fc60000000000 */
[-C--:B------:R-:W-:Y:S02]  /*2000*/  DFMA R2, R2, R14.reuse, R2 ;  /* 0x0000000e0202722b */ /* 0x080fe40000000002 */
[----:B------:R-:W-:Y:S02]  /*2010*/  DFMA R14, R20, R14, 1 ;  /* 0x3ff00000140e742b */ /* 0x000fe4000000000e */
[----:B------:R-:W-:Y:S01]  /*2020*/  DFMA R18, R16, R18, UR6 ;  /* 0x0000000610127e2b */ /* 0x000fe20008000012 */
[----:B------:R-:W-:Y:S01]  /*2030*/  UMOV UR6, 0xd45a282f ;  /* 0xd45a282f00067882 */ /* 0x000fe20000000000 */
[----:B------:R-:W-:-:S06]  /*2040*/  UMOV UR7, 0x3f0a15d1 ;  /* 0x3f0a15d100077882 */ /* 0x000fcc0000000000 */
[----:B------:R-:W-:Y:S01]  /*2050*/  DFMA R26, R16, R18, -UR6 ;  /* 0x80000006101a7e2b */ /* 0x000fe20008000012 */
[----:B------:R-:W-:Y:S01]  /*2060*/  UMOV UR6, 0x468cb5be ;  /* 0x468cb5be00067882 */ /* 0x000fe20000000000 */
[----:B------:R-:W-:Y:S01]  /*2070*/  DFMA R18, R24, -UR8, |R6| ;  /* 0x8000000818127c2b */ /* 0x000fe20008000406 */
[----:B------:R-:W-:Y:S01]  /*2080*/  UMOV UR7, 0x3f4367d3 ;  /* 0x3f4367d300077882 */ /* 0x000fe20000000000 */
[----:B------:R-:W-:Y:S01]  /*2090*/  UMOV UR8, 0x69ce2bdf ;  /* 0x69ce2bdf00087882 */ /* 0x000fe20000000000 */
[----:B------:R-:W-:Y:S01]  /*20a0*/  UMOV UR9, 0x3e5ade15 ;  /* 0x3e5ade1500097882 */ /* 0x000fe20000000000 */
[----:B------:R-:W-:Y:S02]  /*20b0*/  FSEL R2, R14, R2, !P0 ;  /* 0x000000020e027208 */ /* 0x000fe40004000000 */
[----:B------:R-:W-:Y:S01]  /*20c0*/  DFMA R26, R16, R26, -UR6 ;  /* 0x80000006101a7e2b */ /* 0x000fe2000800001a */
[----:B------:R-:W-:Y:S01]  /*20d0*/  UMOV UR6, 0x3b39803f ;  /* 0x3b39803f00067882 */ /* 0x000fe20000000000 */
[----:B------:R-:W-:Y:S01]  /*20e0*/  UMOV UR7, 0x3c7abc9e ;  /* 0x3c7abc9e00077882 */ /* 0x000fe20000000000 */
[----:B------:R-:W-:Y:S01]  /*20f0*/  FSEL R3, R15, R3, !P0 ;  /* 0x000000030f037208 */ /* 0x000fe20004000000 */
[----:B------:R-:W-:Y:S01]  /*2100*/  DFMA R18, R24, -UR6, R18 ;  /* 0x8000000618127c2b */ /* 0x000fe20008000012 */
[----:B------:R-:W-:Y:S01]  /*2110*/  UMOV UR6, 0xe9f1005 ;  /* 0x0e9f100500067882 */ /* 0x000fe20000000000 */
[----:B------:R-:W-:Y:S01]  /*2120*/  UMOV UR7, 0x3f12471b ;  /* 0x3f12471b00077882 */ /* 0x000fe20000000000 */
[----:B------:R-:W-:Y:S01]  /*2130*/  IMAD.MOV.U32 R24, RZ, RZ, -0x35dec16 ;  /* 0xfca213eaff187424 */ /* 0x000fe200078e00ff */
[----:B------:R-:W-:Y:S01]  /*2140*/  DFMA R10, R16, R26, UR6 ;  /* 0x00000006100a7e2b */ /* 0x000fe2000800001a */
[----:B------:R-:W-:Y:S01]  /*2150*/  IMAD.MOV.U32 R25, RZ, RZ, 0x3e928af3 ;  /* 0x3e928af3ff197424 */ /* 0x000fe200078e00ff */
[----:B------:R-:W-:Y:S01]  /*2160*/  UMOV UR6, 0x4744d5c4 ;  /* 0x4744d5c400067882 */ /* 0x000fe20000000000 */
[----:B------:R-:W-:Y:S01]  /*2170*/  UMOV UR7, 0x3f49b100 ;  /* 0x3f49b10000077882 */ /* 0x000fe20000000000 */
[----:B------:R-:W-:-:S03]  /*2180*/  LOP3.LUT P0, RZ, R22, 0x2, RZ, 0xc0, !PT ;  /* 0x0000000216ff7812 */ /* 0x000fc6000780c0ff */
[----:B------:R-:W-:Y:S01]  /*2190*/  DFMA R24, R18, UR8, R24 ;  /* 0x0000000812187c2b */ /* 0x000fe20008000018 */
[----:B------:R-:W-:Y:S01]  /*21a0*/  UMOV UR8, 0x62401315 ;  /* 0x6240131500087882 */ /* 0x000fe20000000000 */
[----:B------:R-:W-:Y:S01]  /*21b0*/  DFMA R10, R16, R10, UR6 ;  /* 0x00000006100a7e2b */ /* 0x000fe2000800000a */
[----:B------:R-:W-:Y:S01]  /*21c0*/  UMOV UR9, 0x3ec71dee ;  /* 0x3ec71dee00097882 */ /* 0x000fe20000000000 */
[----:B------:R-:W-:Y:S01]  /*21d0*/  UMOV UR6, 0x69ab4b7f ;  /* 0x69ab4b7f00067882 */ /* 0x000fe20000000000 */
[----:B------:R-:W-:-:S03]  /*21e0*/  UMOV UR7, 0x3f2e13ce ;  /* 0x3f2e13ce00077882 */ /* 0x000fc60000000000 */
[----:B------:R-:W-:Y:S01]  /*21f0*/  DFMA R12, R18, R24, UR8 ;  /* 0x00000008120c7e2b */ /* 0x000fe20008000018 */
[----:B------:R-:W-:Y:S01]  /*2200*/  UMOV UR8, 0x7c89eb71 ;  /* 0x7c89eb7100087882 */ /* 0x000fe20000000000 */
[----:B------:R-:W-:Y:S01]  /*2210*/  DFMA R10, R16, R10, -UR6 ;  /* 0x80000006100a7e2b */ /* 0x000fe2000800000a */
        /* <DEDUP_REMOVED lines=11> */
[----:B------:R-:W-:Y:S01]  /*22d0*/  DFMA R12, R16, R10, UR6 ;  /* 0x00000006100c7e2b */ /* 0x000fe2000800000a */
[----:B------:R-:W-:Y:S01]  /*22e0*/  UMOV UR9, 0x3f56c16c ;  /* 0x3f56c16c00097882 */ /* 0x000fe20000000000 */
[----:B------:R-:W-:Y:S01]  /*22f0*/  UMOV UR6, 0x55555556 ;  /* 0x5555555600067882 */ /* 0x000fe20000000000 */
[----:B------:R-:W-:Y:S01]  /*2300*/  UMOV UR7, 0x3fb55555 ;  /* 0x3fb5555500077882 */ /* 0x000fe20000000000 */
[----:B------:R-:W-:Y:S02]  /*2310*/  DADD R10, RZ, -R2 ;  /* 0x00000000ff0a7229 */ /* 0x000fe40000000802 */
[----:B------:R-:W-:Y:S02]  /*2320*/  DFMA R20, R18, R20, UR8 ;  /* 0x0000000812147e2b */ /* 0x000fe40008000014 */
[----:B------:R-:W-:Y:S01]  /*2330*/  DFMA R12, R16, R12, UR6 ;  /* 0x00000006100c7e2b */ /* 0x000fe2000800000c */
[----:B------:R-:W-:Y:S01]  /*2340*/  UMOV UR6, 0x11122322 ;  /* 0x1112232200067882 */ /* 0x000fe20000000000 */
[----:B------:R-:W-:-:S04]  /*2350*/  UMOV UR7, 0x3f811111 ;  /* 0x3f81111100077882 */ /* 0x000fc80000000000 */
[----:B------:R-:W-:Y:S01]  /*2360*/  DFMA R20, R18, R20, UR6 ;  /* 0x0000000612147e2b */ /* 0x000fe20008000014 */
[----:B------:R-:W-:Y:S01]  /*2370*/  FSEL R2, R2, R10, !P0 ;  /* 0x0000000a02027208 */ /* 0x000fe20004000000 */
[----:B------:R-:W-:Y:S01]  /*2380*/  DMUL R12, R16, R12 ;  /* 0x0000000c100c7228 */ /* 0x000fe20000000000 */
[----:B------:R-:W-:Y:S01]  /*2390*/  FSEL R3, R3, R11, !P0 ;  /* 0x0000000b03037208 */ /* 0x000fe20004000000 */
[----:B------:R-:W-:Y:S01]  /*23a0*/  UMOV UR6, 0x555502a1 ;  /* 0x555502a100067882 */ /* 0x000fe20000000000 */
[----:B------:R-:W-:Y:S01]  /*23b0*/  UMOV UR7, 0x3fa55555 ;  /* 0x3fa5555500077882 */ /* 0x000fe20000000000 */
[----:B------:R-:W-:Y:S02]  /*23c0*/  ISETP.GT.AND P0, PT, R0, 0x3fe, PT ;  /* 0x000003fe0000780c */ /* 0x000fe40003f04270 */
[----:B------:R-:W-:Y:S01]  /*23d0*/  DFMA R20, R18, R20, UR6 ;  /* 0x0000000612147e2b */ /* 0x000fe20008000014 */
[----:B------:R-:W-:Y:S01]  /*23e0*/  UMOV UR6, 0x55555511 ;  /* 0x5555551100067882 */ /* 0x000fe20000000000 */
[----:B------:R-:W-:Y:S01]  /*23f0*/  DFMA R10, R2, R12, R2 ;  /* 0x0000000c020a722b */ /* 0x000fe20000000002 */
[----:B------:R-:W-:Y:S01]  /*2400*/  UMOV UR7, 0x3fc55555 ;  /* 0x3fc5555500077882 */ /* 0x000fe20000000000 */
[----:B------:R-:W-:-:S04]  /*2410*/  IMAD.MOV.U32 R2, RZ, RZ, 0x1 ;  /* 0x00000001ff027424 */ /* 0x000fc800078e00ff */
[----:B------:R-:W-:Y:S01]  /*2420*/  DFMA R20, R18, R20, UR6 ;  /* 0x0000000612147e2b */ /* 0x000fe20008000014 */
[----:B------:R-:W-:Y:S01]  /*2430*/  UMOV UR6, 0xb ;  /* 0x0000000b00067882 */ /* 0x000fe20000000000 */
[----:B------:R-:W-:Y:S01]  /*2440*/  DMUL R10, |R6|, R10 ;  /* 0x0000000a060a7228 */ /* 0x000fe20000000200 */
[----:B------:R-:W-:Y:S01]  /*2450*/  UMOV UR7, 0x3fe00000 ;  /* 0x3fe0000000077882 */ /* 0x000fe20000000000 */
[C---:B------:R-:W-:Y:S01]  /*2460*/  @P0 VIADD R15, R8.reuse, 0x7fe ;  /* 0x000007fe080f0836 */ /* 0x040fe20000000000 */
[----:B------:R-:W-:Y:S01]  /*2470*/  @!P0 LEA R0, R8, 0x3ff00000, 0x14 ;  /* 0x3ff0000008008811 */ /* 0x000fe200078ea0ff */
[----:B------:R-:W-:Y:S02]  /*2480*/  @P0 IMAD.MOV.U32 R8, RZ, RZ, RZ ;  /* 0x000000ffff080224 */ /* 0x000fe400078e00ff */
[----:B------:R-:W0:Y:S01]  /*2490*/  MUFU.RCP64H R3, R11 ;  /* 0x0000000b00037308 */ /* 0x000e220000001800 */
[----:B------:R-:W-:Y:S01]  /*24a0*/  DFMA R20, R18, R20, UR6 ;  /* 0x0000000612147e2b */ /* 0x000fe20008000014 */
[----:B------:R-:W-:Y:S01]  /*24b0*/  @P0 IMAD.SHL.U32 R9, R15, 0x80000, RZ ;  /* 0x000800000f090824 */ /* 0x000fe200078e00ff */
[----:B------:R-:W-:Y:S01]  /*24c0*/  UMOV UR6, 0x6f814637 ;  /* 0x6f81463700067882 */ /* 0x000fe20000000000 */
[----:B------:R-:W-:-:S03]  /*24d0*/  UMOV UR7, 0x3c9a6a0d ;  /* 0x3c9a6a0d00077882 */ /* 0x000fc60000000000 */
[----:B------:R-:W-:Y:S02]  /*24e0*/  @P0 LOP3.LUT R9, R9, 0xfff00000, RZ, 0xc0, !PT ;  /* 0xfff0000009090812 */ /* 0x000fe400078ec0ff */
[----:B------:R-:W-:-:S03]  /*24f0*/  DFMA R20, R18, R20, 1 ;  /* 0x3ff000001214742b */ /* 0x000fc60000000014 */
[----:B------:R-:W-:-:S05]  /*2500*/  @P0 IMAD R0, R15, 0x100000, -R9 ;  /* 0x001000000f000824 */ /* 0x000fca00078e0a09 */
[----:B------:R-:W-:Y:S02]  /*2510*/  DFMA R18, R18, R20, 1 ;  /* 0x3ff000001212742b */ /* 0x000fe40000000014 */
[----:B0-----:R-:W-:-:S06]  /*2520*/  DFMA R12, -R10, R2, 1 ;  /* 0x3ff000000a0c742b */ /* 0x001fcc0000000102 */
[----:B------:R-:W-:Y:S02]  /*2530*/  @P0 DMUL R18, R18, R8 ;  /* 0x0000000812120228 */ /* 0x000fe40000000000 */
[----:B------:R-:W-:Y:S01]  /*2540*/  DFMA R12, R12, R12, R12 ;  /* 0x0000000c0c0c722b */ /* 0x000fe2000000000c */
[----:B------:R-:W-:Y:S02]  /*2550*/  IMAD.MOV.U32 R8, RZ, RZ, RZ ;  /* 0x000000ffff087224 */ /* 0x000fe400078e00ff */
[----:B------:R-:W-:-:S05]  /*2560*/  IMAD.MOV.U32 R9, RZ, RZ, R0 ;  /* 0x000000ffff097224 */ /* 0x000fca00078e0000 */
[----:B------:R-:W-:Y:S02]  /*2570*/  DFMA R12, R2, R12, R2 ;  /* 0x0000000c020c722b */ /* 0x000fe40000000002 */
[----:B------:R-:W-:-:S06]  /*2580*/  DMUL R8, R8, R18 ;  /* 0x0000001208087228 */ /* 0x000fcc0000000000 */
[----:B------:R-:W-:Y:S02]  /*2590*/  DFMA R14, -R10, R12, 1 ;  /* 0x3ff000000a0e742b */ /* 0x000fe4000000010c */
[----:B------:R-:W-:Y:S01]  /*25a0*/  DMUL R2, R8, -UR6 ;  /* 0x8000000608027c28 */ /* 0x000fe20008000000 */
[----:B------:R-:W-:Y:S01]  /*25b0*/  UMOV UR6, 0x1ff62706 ;  /* 0x1ff6270600067882 */ /* 0x000fe20000000000 */
[----:B------:R-:W-:-:S04]  /*25c0*/  UMOV UR7, 0x3ff40d93 ;  /* 0x3ff40d9300077882 */ /* 0x000fc80000000000 */
[----:B------:R-:W-:Y:S02]  /*25d0*/  DFMA R14, R12, R14, R12 ;  /* 0x0000000e0c0e722b */ /* 0x000fe4000000000c */
[----:B------:R-:W-:-:S08]  /*25e0*/  DFMA R16, R8, UR6, R2 ;  /* 0x0000000608107c2b */ /* 0x000fd00008000002 */
[----:B------:R-:W-:Y:S02]  /*25f0*/  DMUL R2, R16, R14 ;  /* 0x0000000e10027228 */ /* 0x000fe40000000000 */
[----:B------:R-:W-:-:S06]  /*2600*/  FSETP.GEU.AND P1, PT, |R17|, 6.5827683646048100446e-37, PT ;  /* 0x036000001100780b */ /* 0x000fcc0003f2e200 */
[----:B------:R-:W-:-:S08]  /*2610*/  DFMA R8, -R10, R2, R16 ;  /* 0x000000020a08722b */ /* 0x000fd00000000110 */
[----:B------:R-:W-:-:S10]  /*2620*/  DFMA R2, R14, R8, R2 ;  /* 0x000000080e02722b */ /* 0x000fd40000000002 */
[----:B------:R-:W-:-:S05]  /*2630*/  FFMA R0, RZ, R11, R3 ;  /* 0x0000000bff007223 */ /* 0x000fca0000000003 */
[----:B------:R-:W-:-:S13]  /*2640*/  FSETP.GT.AND P0, PT, |R0|, 1.469367938527859385e-39, PT ;  /* 0x001000000000780b */ /* 0x000fda0003f04200 */
[----:B------:R-:W-:Y:S05]  /*2650*/  @P0 BRA P1, `(.L_x_165) ;  /* 0x0000000000180947 */ /* 0x000fea0000800000 */
[----:B------:R-:W-:Y:S01]  /*2660*/  IMAD.MOV.U32 R8, RZ, RZ, R16 ;  /* 0x000000ffff087224 */ /* 0x000fe200078e0010 */
[----:B------:R-:W-:Y:S01]  /*2670*/  MOV R0, 0x26a0 ;  /* 0x000026a000007802 */ /* 0x000fe20000000f00 */
[----:B------:R-:W-:-:S07]  /*2680*/  IMAD.MOV.U32 R9, RZ, RZ, R17 ;  /* 0x000000ffff097224 */ /* 0x000fce00078e0011 */
[----:B------:R-:W-:Y:S05]  /*2690*/  CALL.REL.NOINC `($__internal_6_$__cuda_sm20_div_rn_f64_full) ;  /* 0x0000000400387944 */ /* 0x000fea0003c00000 */
[----:B------:R-:W-:Y:S02]  /*26a0*/  IMAD.MOV.U32 R2, RZ, RZ, R14 ;  /* 0x000000ffff027224 */ /* 0x000fe400078e000e */
[----:B------:R-:W-:-:S07]  /*26b0*/  IMAD.MOV.U32 R3, RZ, RZ, R15 ;  /* 0x000000ffff037224 */ /* 0x000fce00078e000f */
.L_x_165:
[----:B------:R-:W-:Y:S05]  /*26c0*/  BSYNC.RECONVERGENT B1 ;  /* 0x0000000000017941 */ /* 0x000fea0003800200 */
.L_x_164:
[----:B------:R-:W-:Y:S01]  /*26d0*/  DADD R8, |R6|, -0.5 ;  /* 0xbfe0000006087429 */ /* 0x000fe20000000200 */
[----:B------:R-:W-:Y:S01]  /*26e0*/  FSETP.GTU.AND P0, PT, R7, -3.529541015625, PT ;  /* 0xc061e4000700780b */ /* 0x000fe20003f0c000 */
[----:B------:R-:W-:Y:S01]  /*26f0*/  DADD R22, -RZ, |R6| ;  /* 0x00000000ff167229 */ /* 0x000fe20000000506 */
[----:B------:R-:W-:Y:S01]  /*2700*/  BSSY.RECONVERGENT B1, `(.L_x_166) ;  /* 0x0000005000017945 */ /* 0x000fe20003800200 */
[----:B------:R-:W-:-:S06]  /*2710*/  MOV R0, 0x2750 ;  /* 0x0000275000007802 */ /* 0x000fcc0000000f00 */
[----:B------:R-:W-:-:S05]  /*2720*/  VIADD R11, R9, 0xfff00000 ;  /* 0xfff00000090b7836 */ /* 0x000fca0000000000 */
[----:B------:R-:W-:-:S07]  /*2730*/  FSEL R9, R9, R11, P0 ;  /* 0x0000000b09097208 */ /* 0x000fce0000000000 */
[----:B------:R-:W-:Y:S05]  /*2740*/  CALL.REL.NOINC `($vec_tgamma$__internal_accurate_pow) ;  /* 0x00000008007c7944 */ /* 0x000fea0003c00000 */
[----:B------:R-:W-:Y:S05]  /*2750*/  BSYNC.RECONVERGENT B1 ;  /* 0x0000000000017941 */ /* 0x000fea0003800200 */
.L_x_166:
[----:B------:R-:W-:Y:S01]  /*2760*/  IMAD.MOV.U32 R8, RZ, RZ, R10 ;  /* 0x000000ffff087224 */ /* 0x000fe200078e000a */
[----:B------:R-:W-:Y:S01]  /*2770*/  FSETP.GTU.AND P0, PT, R7, -3.529541015625, PT ;  /* 0xc061e4000700780b */ /* 0x000fe20003f0c000 */
[----:B------:R-:W-:-:S06]  /*2780*/  IMAD.MOV.U32 R9, RZ, RZ, R11 ;  /* 0x000000ffff097224 */ /* 0x000fcc00078e000b */
[----:B------:R-:W-:-:S10]  /*2790*/  DMUL R10, R8, R2 ;  /* 0x00000002080a7228 */ /* 0x000fd40000000000 */
[----:B------:R-:W-:Y:S02]  /*27a0*/  FSEL R2, R10, R2, !P0 ;  /* 0x000000020a027208 */ /* 0x000fe40004000000 */
[----:B------:R-:W-:-:S06]  /*27b0*/  FSEL R3, R11, R3, !P0 ;  /* 0x000000030b037208 */ /* 0x000fcc0004000000 */
[----:B------:R-:W-:Y:S01]  /*27c0*/  DMUL R2, R8, R2 ;  /* 0x0000000208027228 */ /* 0x000fe20000000000 */
[----:B------:R-:W-:Y:S10]  /*27d0*/  BRA `(.L_x_156) ;  /* 0x0000000000287947 */ /* 0x000ff40003800000 */
.L_x_163:
[----:B------:R-:W0:Y:S02]  /*27e0*/  FRND.F64.FLOOR R6, R6 ;  /* 0x0000000600067313 */ /* 0x000e240000305800 */
[----:B0-----:R-:W-:-:S10]  /*27f0*/  DMUL R8, R6, 0.5 ;  /* 0x3fe0000006087828 */ /* 0x001fd40000000000 */
[----:B------:R-:W0:Y:S02]  /*2800*/  FRND.F64.FLOOR R8, R8 ;  /* 0x0000000800087313 */ /* 0x000e240000305800 */
[----:B0-----:R-:W-:-:S08]  /*2810*/  DADD R2, R8, R8 ;  /* 0x0000000008027229 */ /* 0x001fd00000000008 */
[----:B------:R-:W-:-:S08]  /*2820*/  DADD R2, R6, -R2 ;  /* 0x0000000006027229 */ /* 0x000fd00000000802 */
[----:B------:R-:W-:Y:S01]  /*2830*/  DSETP.NEU.AND P0, PT, R2, 1, PT ;  /* 0x3ff000000200742a */ /* 0x000fe20003f0d000 */
[----:B------:R-:W-:-:S05]  /*2840*/  IMAD.MOV.U32 R2, RZ, RZ, RZ ;  /* 0x000000ffff027224 */ /* 0x000fca00078e00ff */
[----:B------:R-:W-:Y:S01]  /*2850*/  FSEL R3, -RZ, RZ, !P0 ;  /* 0x000000ffff037208 */ /* 0x000fe20004000100 */
[----:B------:R-:W-:Y:S07]  /*2860*/  BRA `(.L_x_156) ;  /* 0x0000000000047947 */ /* 0x000fee0003800000 */
.L_x_159:
[----:B------:R-:W-:-:S11]  /*2870*/  DADD R2, R6, R6 ;  /* 0x0000000006027229 */ /* 0x000fd60000000006 */
.L_x_156:
[----:B------:R-:W-:Y:S05]  /*2880*/  BSYNC.RECONVERGENT B0 ;  /* 0x0000000000007941 */ /* 0x000fea0003800200 */
.L_x_151:
[----:B------:R-:W0:Y:S02]  /*2890*/  LDCU.64 UR6, c[0x0][0x388] ;  /* 0x00007100ff0677ac */ /* 0x000e240008000a00 */
[----:B0-----:R-:W-:-:S04]  /*28a0*/  IADD3 R4, P0, PT, R4, UR6, RZ ;  /* 0x0000000604047c10 */ /* 0x001fc8000ff1e0ff */
[----:B------:R-:W-:-:S05]  /*28b0*/  IADD3.X R5, PT, PT, R5, UR7, RZ, P0, !PT ;  /* 0x0000000705057c10 */ /* 0x000fca00087fe4ff */
[----:B------:R-:W-:Y:S01]  /*28c0*/  STG.E.64 desc[UR4][R4.64], R2 ;  /* 0x0000000204007986 */ /* 0x000fe2000c101b04 */
[----:B------:R-:W-:Y:S05]  /*28d0*/  EXIT ;  /* 0x000000000000794d */ /* 0x000fea0003800000 */
        .weak           $__internal_5_$__cuda_sm20_dblrcp_rn_slowpath_v3
        .type           $__internal_5_$__cuda_sm20_dblrcp_rn_slowpath_v3,@function
        .size           $__internal_5_$__cuda_sm20_dblrcp_rn_slowpath_v3,($__internal_6_$__cuda_sm20_div_rn_f64_full - $__internal_5_$__cuda_sm20_dblrcp_rn_slowpath_v3)
$__internal_5_$__cuda_sm20_dblrcp_rn_slowpath_v3:
[----:B------:R-:W-:Y:S01]  /*28e0*/  IMAD.MOV.U32 R2, RZ, RZ, R16 ;  /* 0x000000ffff027224 */ /* 0x000fe200078e0010 */
[----:B------:R-:W-:Y:S01]  /*28f0*/  BSSY.RECONVERGENT B2, `(.L_x_167) ;  /* 0x0000025000027945 */ /* 0x000fe20003800200 */
[----:B------:R-:W-:-:S06]  /*2900*/  IMAD.MOV.U32 R3, RZ, RZ, R17 ;  /* 0x000000ffff037224 */ /* 0x000fcc00078e0011 */
[----:B------:R-:W-:-:S14]  /*2910*/  DSETP.GTU.AND P0, PT, |R2|, +INF , PT ;  /* 0x7ff000000200742a */ /* 0x000fdc0003f0c200 */
        /* <DEDUP_REMOVED lines=22> */
.L_x_170:
        /* <DEDUP_REMOVED lines=10> */
.L_x_168:
[----:B------:R-:W-:Y:S01]  /*2b20*/  LOP3.LUT R7, R3, 0x80000, RZ, 0xfc, !PT ;  /* 0x0008000003077812 */ /* 0x000fe200078efcff */
[----:B------:R-:W-:-:S07]  /*2b30*/  IMAD.MOV.U32 R6, RZ, RZ, R2 ;  /* 0x000000ffff067224 */ /* 0x000fce00078e0002 */
.L_x_169:
[----:B------:R-:W-:Y:S05]  /*2b40*/  BSYNC.RECONVERGENT B2 ;  /* 0x0000000000027941 */ /* 0x000fea0003800200 */
.L_x_167:
[----:B------:R-:W-:Y:S02]  /*2b50*/  IMAD.MOV.U32 R2, RZ, RZ, R0 ;  /* 0x000000ffff027224 */ /* 0x000fe400078e0000 */
[----:B------:R-:W-:-:S04]  /*2b60*/  IMAD.MOV.U32 R3, RZ, RZ, 0x0 ;  /* 0x00000000ff037424 */ /* 0x000fc800078e00ff */
[----:B------:R-:W-:Y:S05]  /*2b70*/  RET.REL.NODEC R2 `(vec_tgamma) ;  /* 0xffffffd402207950 */ /* 0x000fea0003c3ffff */
        .weak           $__internal_6_$__cuda_sm20_div_rn_f64_full
        .type           $__internal_6_$__cuda_sm20_div_rn_f64_full,@function
        .size           $__internal_6_$__cuda_sm20_div_rn_f64_full,($vec_tgamma$__internal_accurate_pow - $__internal_6_$__cuda_sm20_div_rn_f64_full)
$__internal_6_$__cuda_sm20_div_rn_f64_full:
[C---:B------:R-:W-:Y:S01]  /*2b80*/  FSETP.GEU.AND P0, PT, |R11|.reuse, 1.469367938527859385e-39, PT ;  /* 0x001000000b00780b */ /* 0x040fe20003f0e200 */
[----:B------:R-:W-:Y:S01]  /*2b90*/  IMAD.MOV.U32 R16, RZ, RZ, 0x1 ;  /* 0x00000001ff107424 */ /* 0x000fe200078e00ff */
[----:B------:R-:W-:Y:S01]  /*2ba0*/  LOP3.LUT R12, R11, 0x800fffff, RZ, 0xc0, !PT ;  /* 0x800fffff0b0c7812 */ /* 0x000fe200078ec0ff */
[----:B------:R-:W-:Y:S01]  /*2bb0*/  BSSY.RECONVERGENT B2, `(.L_x_171) ;  /* 0x0000055000027945 */ /* 0x000fe20003800200 */
[C---:B------:R-:W-:Y:S02]  /*2bc0*/  FSETP.GEU.AND P2, PT, |R9|.reuse, 1.469367938527859385e-39, PT ;  /* 0x001000000900780b */ /* 0x040fe40003f4e200 */
[----:B------:R-:W-:Y:S01]  /*2bd0*/  LOP3.LUT R13, R12, 0x3ff00000, RZ, 0xfc, !PT ;  /* 0x3ff000000c0d7812 */ /* 0x000fe200078efcff */
[----:B------:R-:W-:Y:S01]  /*2be0*/  IMAD.MOV.U32 R12, RZ, RZ, R10 ;  /* 0x000000ffff0c7224 */ /* 0x000fe200078e000a */
[----:B------:R-:W-:Y:S02]  /*2bf0*/  LOP3.LUT R15, R9, 0x7ff00000, RZ, 0xc0, !PT ;  /* 0x7ff00000090f7812 */ /* 0x000fe400078ec0ff */
[----:B------:R-:W-:-:S03]  /*2c00*/  LOP3.LUT R20, R11, 0x7ff00000, RZ, 0xc0, !PT ;  /* 0x7ff000000b147812 */ /* 0x000fc600078ec0ff */
[----:B------:R-:W-:Y:S01]  /*2c10*/  @!P0 DMUL R12, R10, 8.98846567431157953865e+307 ;  /* 0x7fe000000a0c8828 */ /* 0x000fe20000000000 */
[----:B------:R-:W-:-:S03]  /*2c20*/  ISETP.GE.U32.AND P1, PT, R15, R20, PT ;  /* 0x000000140f00720c */ /* 0x000fc60003f26070 */
[----:B------:R-:W-:Y:S02]  /*2c30*/  @!P2 LOP3.LUT R14, R11, 0x7ff00000, RZ, 0xc0, !PT ;  /* 0x7ff000000b0ea812 */ /* 0x000fe400078ec0ff */
[----:B------:R-:W0:Y:S02]  /*2c40*/  MUFU.RCP64H R17, R13 ;  /* 0x0000000d00117308 */ /* 0x000e240000001800 */
[----:B------:R-:W-:Y:S01]  /*2c50*/  @!P2 ISETP.GE.U32.AND P3, PT, R15, R14, PT ;  /* 0x0000000e0f00a20c */ /* 0x000fe20003f66070 */
[----:B------:R-:W-:-:S05]  /*2c60*/  IMAD.MOV.U32 R14, RZ, RZ, 0x1ca00000 ;  /* 0x1ca00000ff0e7424 */ /* 0x000fca00078e00ff */
[----:B------:R-:W-:-:S04]  /*2c70*/  @!P2 SEL R19, R14, 0x63400000, !P3 ;  /* 0x634000000e13a807 */ /* 0x000fc80005800000 */
[----:B------:R-:W-:-:S04]  /*2c80*/  @!P2 LOP3.LUT R22, R19, 0x80000000, R9, 0xf8, !PT ;  /* 0x800000001316a812 */ /* 0x000fc800078ef809 */
[----:B------:R-:W-:Y:S01]  /*2c90*/  @!P2 LOP3.LUT R23, R22, 0x100000, RZ, 0xfc, !PT ;  /* 0x001000001617a812 */ /* 0x000fe200078efcff */
[----:B0-----:R-:W-:Y:S01]  /*2ca0*/  DFMA R2, R16, -R12, 1 ;  /* 0x3ff000001002742b */ /* 0x001fe2000000080c */
[----:B------:R-:W-:-:S07]  /*2cb0*/  @!P2 IMAD.MOV.U32 R22, RZ, RZ, RZ ;  /* 0x000000ffff16a224 */ /* 0x000fce00078e00ff */
[----:B------:R-:W-:-:S08]  /*2cc0*/  DFMA R2, R2, R2, R2 ;  /* 0x000000020202722b */ /* 0x000fd00000000002 */
[----:B------:R-:W-:Y:S01]  /*2cd0*/  DFMA R16, R16, R2, R16 ;  /* 0x000000021010722b */ /* 0x000fe20000000010 */
[----:B------:R-:W-:Y:S01]  /*2ce0*/  SEL R3, R14, 0x63400000, !P1 ;  /* 0x634000000e037807 */ /* 0x000fe20004800000 */
[----:B------:R-:W-:-:S03]  /*2cf0*/  IMAD.MOV.U32 R2, RZ, RZ, R8 ;  /* 0x000000ffff027224 */ /* 0x000fc600078e0008 */
[----:B------:R-:W-:-:S03]  /*2d00*/  LOP3.LUT R3, R3, 0x800fffff, R9, 0xf8, !PT ;  /* 0x800fffff03037812 */ /* 0x000fc600078ef809 */
[----:B------:R-:W-:-:S03]  /*2d10*/  DFMA R18, R16, -R12, 1 ;  /* 0x3ff000001012742b */ /* 0x000fc6000000080c */
[----:B------:R-:W-:Y:S01]  /*2d20*/  @!P2 DFMA R2, R2, 2, -R22 ;  /* 0x400000000202a82b */ /* 0x000fe20000000816 */
[----:B------:R-:W-:-:S04]  /*2d30*/  IMAD.MOV.U32 R22, RZ, RZ, R15 ;  /* 0x000000ffff167224 */ /* 0x000fc800078e000f */
[----:B------:R-:W-:Y:S01]  /*2d40*/  DFMA R16, R16, R18, R16 ;  /* 0x000000121010722b */ /* 0x000fe20000000010 */
[----:B------:R-:W-:Y:S01]  /*2d50*/  IMAD.MOV.U32 R23, RZ, RZ, R20 ;  /* 0x000000ffff177224 */ /* 0x000fe200078e0014 */
[----:B------:R-:W-:-:S03]  /*2d60*/  @!P0 LOP3.LUT R23, R13, 0x7ff00000, RZ, 0xc0, !PT ;  /* 0x7ff000000d178812 */ /* 0x000fc600078ec0ff */
[----:B------:R-:W-:Y:S02]  /*2d70*/  @!P2 LOP3.LUT R22, R3, 0x7ff00000, RZ, 0xc0, !PT ;  /* 0x7ff000000316a812 */ /* 0x000fe400078ec0ff */
[----:B------:R-:W-:Y:S01]  /*2d80*/  VIADD R25, R23, 0xffffffff ;  /* 0xffffffff17197836 */ /* 0x000fe20000000000 */
[----:B------:R-:W-:Y:S02]  /*2d90*/  DMUL R18, R16, R2 ;  /* 0x0000000210127228 */ /* 0x000fe40000000000 */
[----:B------:R-:W-:-:S05]  /*2da0*/  VIADD R24, R22, 0xffffffff ;  /* 0xffffffff16187836 */ /* 0x000fca0000000000 */
[----:B------:R-:W-:Y:S01]  /*2db0*/  ISETP.GT.U32.AND P0, PT, R24, 0x7feffffe, PT ;  /* 0x7feffffe1800780c */ /* 0x000fe20003f04070 */
[----:B------:R-:W-:-:S03]  /*2dc0*/  DFMA R20, R18, -R12, R2 ;  /* 0x8000000c1214722b */ /* 0x000fc60000000002 */
[----:B------:R-:W-:-:S05]  /*2dd0*/  ISETP.GT.U32.OR P0, PT, R25, 0x7feffffe, P0 ;  /* 0x7feffffe1900780c */ /* 0x000fca0000704470 */
[----:B------:R-:W-:-:S08]  /*2de0*/  DFMA R16, R16, R20, R18 ;  /* 0x000000141010722b */ /* 0x000fd00000000012 */
        /* <DEDUP_REMOVED lines=20> */
[----:B------:R-:W-:-:S06]  /*2f30*/  IMAD.MOV.U32 R2, RZ, RZ, RZ ;  /* 0x000000ffff027224 */ /* 0x000fcc00078e00ff */
[----:B------:R-:W-:-:S03]  /*2f40*/  DFMA R2, R14, -R2, R16 ;  /* 0x800000020e02722b */ /* 0x000fc60000000010 */
[----:B------:R-:W-:-:S03]  /*2f50*/  LOP3.LUT R11, R9, R11, RZ, 0x3c, !PT ;  /* 0x0000000b090b7212 */ /* 0x000fc600078e3cff */
[----:B------:R-:W-:-:S04]  /*2f60*/  IADD3 R2, PT, PT, -R18, -0x43300000, RZ ;  /* 0xbcd0000012027810 */ /* 0x000fc80007ffe1ff */
[----:B------:R-:W-:-:S04]  /*2f70*/  FSETP.NEU.AND P0, PT, |R3|, R2, PT ;  /* 0x000000020300720b */ /* 0x000fc80003f0d200 */
[----:B------:R-:W-:Y:S02]  /*2f80*/  FSEL R14, R8, R14, !P0 ;  /* 0x0000000e080e7208 */ /* 0x000fe40004000000 */
[----:B------:R-:W-:Y:S01]  /*2f90*/  FSEL R15, R11, R15, !P0 ;  /* 0x0000000f0b0f7208 */ /* 0x000fe20004000000 */
[----:B------:R-:W-:Y:S06]  /*2fa0*/  BRA `(.L_x_173) ;  /* 0x0000000000547947 */ /* 0x000fec0003800000 */
.L_x_172:
        /* <DEDUP_REMOVED lines=16> */
.L_x_175:
[----:B------:R-:W-:Y:S01]  /*30b0*/  LOP3.LUT R15, R11, 0x80000, RZ, 0xfc, !PT ;  /* 0x000800000b0f7812 */ /* 0x000fe200078efcff */
[----:B------:R-:W-:Y:S01]  /*30c0*/  IMAD.MOV.U32 R14, RZ, RZ, R10 ;  /* 0x000000ffff0e7224 */ /* 0x000fe200078e000a */
[----:B------:R-:W-:Y:S06]  /*30d0*/  BRA `(.L_x_173) ;  /* 0x0000000000087947 */ /* 0x000fec0003800000 */
.L_x_174:
[----:B------:R-:W-:Y:S01]  /*30e0*/  LOP3.LUT R15, R9, 0x80000, RZ, 0xfc, !PT ;  /* 0x00080000090f7812 */ /* 0x000fe200078efcff */
[----:B------:R-:W-:-:S07]  /*30f0*/  IMAD.MOV.U32 R14, RZ, RZ, R8 ;  /* 0x000000ffff0e7224 */ /* 0x000fce00078e0008 */
.L_x_173:
[----:B------:R-:W-:Y:S05]  /*3100*/  BSYNC.RECONVERGENT B2 ;  /* 0x0000000000027941 */ /* 0x000fea0003800200 */
.L_x_171:
[----:B------:R-:W-:Y:S02]  /*3110*/  IMAD.MOV.U32 R2, RZ, RZ, R0 ;  /* 0x000000ffff027224 */ /* 0x000fe400078e0000 */
[----:B------:R-:W-:-:S04]  /*3120*/  IMAD.MOV.U32 R3, RZ, RZ, 0x0 ;  /* 0x00000000ff037424 */ /* 0x000fc800078e00ff */
[----:B------:R-:W-:Y:S05]  /*3130*/  RET.REL.NODEC R2 `(vec_tgamma) ;  /* 0xffffffcc02b07950 */ /* 0x000fea0003c3ffff */
        .type           $vec_tgamma$__internal_accurate_pow,@function
        .size           $vec_tgamma$__internal_accurate_pow,(.L_x_565 - $vec_tgamma$__internal_accurate_pow)
$vec_tgamma$__internal_accurate_pow:
[----:B------:R-:W-:Y:S01]  /*3140*/  ISETP.GT.U32.AND P0, PT, R23, 0xfffff, PT ;  /* 0x000fffff1700780c */ /* 0x000fe20003f04070 */
[----:B------:R-:W-:Y:S01]  /*3150*/  IMAD.MOV.U32 R12, RZ, RZ, R23 ;  /* 0x000000ffff0c7224 */ /* 0x000fe200078e0017 */
[----:B------:R-:W-:Y:S01]  /*3160*/  UMOV UR6, 0x7d2cafe2 ;  /* 0x7d2cafe200067882 */ /* 0x000fe20000000000 */
[----:B------:R-:W-:Y:S01]  /*3170*/  IMAD.MOV.U32 R14, RZ, RZ, R22 ;  /* 0x000000ffff0e7224 */ /* 0x000fe200078e0016 */
[----:B------:R-:W-:Y:S01]  /*3180*/  UMOV UR7, 0x3eb0f5ff ;  /* 0x3eb0f5ff00077882 */ /* 0x000fe20000000000 */
[----:B------:R-:W-:Y:S01]  /*3190*/  IMAD.MOV.U32 R16, RZ, RZ, RZ ;  /* 0x000000ffff107224 */ /* 0x000fe200078e00ff */
[----:B------:R-:W-:Y:S01]  /*31a0*/  UMOV UR8, 0x3b39803f ;  /* 0x3b39803f00087882 */ /* 0x000fe20000000000 */
[----:B------:R-:W-:Y:S01]  /*31b0*/  IMAD.MOV.U32 R20, RZ, RZ, 0x41ad3b5a ;  /* 0x41ad3b5aff147424 */ /* 0x000fe200078e00ff */
[----:B------:R-:W-:Y:S01]  /*31c0*/  UMOV UR9, 0x3c7abc9e ;  /* 0x3c7abc9e00097882 */ /* 0x000fe20000000000 */
[----:B------:R-:W-:-:S04]  /*31d0*/  IMAD.MOV.U32 R21, RZ, RZ, 0x3ed0f5d2 ;  /* 0x3ed0f5d2ff157424 */ /* 0x000fc800078e00ff */
[----:B------:R-:W-:-:S10]  /*31e0*/  @!P0 DMUL R10, R22, 1.80143985094819840000e+16 ;  /* 0x43500000160a8828 */ /* 0x000fd40000000000 */
[----:B------:R-:W-:Y:S02]  /*31f0*/  @!P0 IMAD.MOV.U32 R12, RZ, RZ, R11 ;  /* 0x000000ffff0c8224 */ /* 0x000fe400078e000b */
[----:B------:R-:W-:Y:S01]  /*3200*/  @!P0 IMAD.MOV.U32 R14, RZ, RZ, R10 ;  /* 0x000000ffff0e8224 */ /* 0x000fe200078e000a */
[----:B------:R-:W-:Y:S02]  /*3210*/  SHF.R.U32.HI R10, RZ, 0x14, R23 ;  /* 0x00000014ff0a7819 */ /* 0x000fe40000011617 */
[----:B------:R-:W-:Y:S02]  /*3220*/  LOP3.LUT R12, R12, 0x800fffff, RZ, 0xc0, !PT ;  /* 0x800fffff0c0c7812 */ /* 0x000fe400078ec0ff */
[----:B------:R-:W-:Y:S02]  /*3230*/  @!P0 LEA.HI R10, R11, 0xffffffca, RZ, 0xc ;  /* 0xffffffca0b0a8811 */ /* 0x000fe400078f60ff */
[----:B------:R-:W-:-:S03]  /*3240*/  LOP3.LUT R15, R12, 0x3ff00000, RZ, 0xfc, !PT ;  /* 0x3ff000000c0f7812 */ /* 0x000fc600078efcff */
[----:B------:R-:W-:Y:S01]  /*3250*/  VIADD R11, R10, 0xfffffc01 ;  /* 0xfffffc010a0b7836 */ /* 0x000fe20000000000 */
[----:B------:R-:W-:-:S13]  /*3260*/  ISETP.GE.U32.AND P1, PT, R15, 0x3ff6a09f, PT ;  /* 0x3ff6a09f0f00780c */ /* 0x000fda0003f26070 */
[----:B------:R-:W-:Y:S02]  /*3270*/  @P1 VIADD R13, R15, 0xfff00000 ;  /* 0xfff000000f0d1836 */ /* 0x000fe40000000000 */
[----:B------:R-:W-:Y:S02]  /*3280*/  @P1 VIADD R11, R10, 0xfffffc02 ;  /* 0xfffffc020a0b1836 */ /* 0x000fe40000000000 */
        /* <DEDUP_REMOVED lines=31> */
[----:B------:R-:W-:-:S03]  /*3480*/  DFMA R14, R26, R20, UR6 ;  /* 0x000000061a0e7e2b */ /* 0x000fc60008000014 */
[----:B------:R-:W-:Y:S02]  /*3490*/  DMUL R16, R16, R18 ;  /* 0x0000001210107228 */ /* 0x000fe40000000000 */
[----:B------:R-:W-:-:S03]  /*34a0*/  DMUL R18, R12, R12 ;  /* 0x0000000c0c127228 */ /* 0x000fc60000000000 */
[----:B------:R-:W-:Y:S01]  /*34b0*/  DADD R24, -R14, UR6 ;  /* 0x000000060e187e29 */ /* 0x000fe20008000100 */
[----:B------:R-:W-:Y:S01]  /*34c0*/  UMOV UR6, 0xb9e7b0 ;  /* 0x00b9e7b000067882 */ /* 0x000fe20000000000 */
[----:B------:R-:W-:-:S03]  /*34d0*/  UMOV UR7, 0x3c46a4cb ;  /* 0x3c46a4cb00077882 */ /* 0x000fc60000000000 */
[----:B------:R-:W-:-:S03]  /*34e0*/  DFMA R22, R12, R12, -R18 ;  /* 0x0000000c0c16722b */ /* 0x000fc60000000812 */
[----:B------:R-:W-:Y:S02]  /*34f0*/  DFMA R20, R26, R20, R24 ;  /* 0x000000141a14722b */ /* 0x000fe40000000018 */
[----:B------:R-:W-:Y:S01]  /*3500*/  DMUL R26, R12, R18 ;  /* 0x000000120c1a7228 */ /* 0x000fe20000000000 */
[----:B------:R-:W-:Y:S02]  /*3510*/  VIADD R25, R17, 0x100000 ;  /* 0x0010000011197836 */ /* 0x000fe40000000000 */
[----:B------:R-:W-:-:S03]  /*3520*/  IMAD.MOV.U32 R24, RZ, RZ, R16 ;  /* 0x000000ffff187224 */ /* 0x000fc600078e0010 */
[----:B------:R-:W-:Y:S01]  /*3530*/  DADD R20, R20, -UR6 ;  /* 0x8000000614147e29 */ /* 0x000fe20008000000 */
[----:B------:R-:W-:Y:S01]  /*3540*/  UMOV UR6, 0x80000000 ;  /* 0x8000000000067882 */ /* 0x000fe20000000000 */
[----:B------:R-:W-:Y:S01]  /*3550*/  UMOV UR7, 0x43300000 ;  /* 0x4330000000077882 */ /* 0x000fe20000000000 */
[C---:B------:R-:W-:Y:S02]  /*3560*/  DFMA R24, R12.reuse, R24, R22 ;  /* 0x000000180c18722b */ /* 0x040fe40000000016 */
[----:B------:R-:W-:-:S08]  /*3570*/  DFMA R22, R12, R18, -R26 ;  /* 0x000000120c16722b */ /* 0x000fd0000000081a */
        /* <DEDUP_REMOVED lines=26> */
[----:B------:R-:W-:-:S08]  /*3720*/  DFMA R20, R12, -UR6, R10 ;  /* 0x800000060c147c2b */ /* 0x000fd0000800000a */
[----:B------:R-:W-:Y:S02]  /*3730*/  DADD R20, -R14, R20 ;  /* 0x000000000e147229 */ /* 0x000fe40000000114 */
[----:B------:R-:W-:-:S06]  /*3740*/  DADD R14, -RZ, -R8 ;  /* 0x00000000ff0e7229 */ /* 0x000fcc0000000908 */
[----:B------:R-:W-:-:S04]  /*3750*/  DADD R18, R18, -R20 ;  /* 0x0000000012127229 */ /* 0x000fc80000000814 */
[C---:B------:R-:W-:Y:S01]  /*3760*/  IMAD.SHL.U32 R8, R15.reuse, 0x2, RZ ;  /* 0x000000020f087824 */ /* 0x040fe200078e00ff */
[----:B------:R-:W-:-:S03]  /*3770*/  LOP3.LUT R9, R15, 0xff0fffff, RZ, 0xc0, !PT ;  /* 0xff0fffff0f097812 */ /* 0x000fc600078ec0ff */
[----:B------:R-:W-:Y:S01]  /*3780*/  DFMA R18, R12, UR8, R18 ;  /* 0x000000080c127c2b */ /* 0x000fe20008000012 */
[----:B------:R-:W-:-:S04]  /*3790*/  ISETP.GT.U32.AND P0, PT, R8, -0x2000001, PT ;  /* 0xfdffffff0800780c */ /* 0x000fc80003f04070 */
[----:B------:R-:W-:-:S03]  /*37a0*/  SEL R15, R9, R15, P0 ;  /* 0x0000000f090f7207 */ /* 0x000fc60000000000 */
[----:B------:R-:W-:-:S08]  /*37b0*/  DADD R12, R10, R18 ;  /* 0x000000000a0c7229 */ /* 0x000fd00000000012 */
        /* <DEDUP_REMOVED lines=63> */
.L_x_176:
[----:B------:R-:W-:Y:S02]  /*3bb0*/  DFMA R14, R14, R8, R8 ;  /* 0x000000080e0e722b */ /* 0x000fe40000000008 */
[----:B------:R-:W-:-:S08]  /*3bc0*/  DSETP.NEU.AND P0, PT, |R8|, +INF , PT ;  /* 0x7ff000000800742a */ /* 0x000fd00003f0d200 */
[----:B------:R-:W-:Y:S01]  /*3bd0*/  FSEL R10, R8, R14, !P0 ;  /* 0x0000000e080a7208 */ /* 0x000fe20004000000 */
[----:B------:R-:W-:Y:S01]  /*3be0*/  IMAD.MOV.U32 R8, RZ, RZ, R0 ;  /* 0x000000ffff087224 */ /* 0x000fe200078e0000 */
[----:B------:R-:W-:Y:S01]  /*3bf0*/  FSEL R11, R9, R15, !P0 ;  /* 0x0000000f090b7208 */ /* 0x000fe20004000000 */
[----:B------:R-:W-:-:S04]  /*3c00*/  IMAD.MOV.U32 R9, RZ, RZ, 0x0 ;  /* 0x00000000ff097424 */ /* 0x000fc800078e00ff */
[----:B------:R-:W-:Y:S05]  /*3c10*/  RET.REL.NODEC R8 `(vec_tgamma) ;  /* 0xffffffc008f87950 */ /* 0x000fea0003c3ffff */
.L_x_177:
        /* <DEDUP_REMOVED lines=14> */
.L_x_565:


//--------------------- .text.vec_tanh            --------------------------
	.section	.text.vec_tanh,"ax",@progbits
	.align	128
        .global         vec_tanh
        .type           vec_tanh,@function
        .size           vec_tanh,(.L_x_605 - vec_tanh)
        .other          vec_tanh,@"STO_CUDA_ENTRY STV_DEFAULT"
vec_tanh:
.text.vec_tanh:
        /* <DEDUP_REMOVED lines=20> */
[----:B--2---:R-:W-:Y:S01]  /*0140*/  LOP3.LUT R7, R3, 0x7fffffff, RZ, 0xc0, !PT ;  /* 0x7fffffff03077812 */ /* 0x004fe200078ec0ff */
[----:B------:R-:W-:-:S06]  /*0150*/  IMAD.MOV.U32 R6, RZ, RZ, R2 ;  /* 0x000000ffff067224 */ /* 0x000fcc00078e0002 */
[----:B------:R-:W-:-:S14]  /*0160*/  DSETP.GE.AND P0, PT, R6, UR6, PT ;  /* 0x0000000606007e2a */ /* 0x000fdc000bf06000 */
[----:B------:R-:W-:Y:S05]  /*0170*/  @!P0 BRA `(.L_x_179) ;  /* 0x0000000000e48947 */ /* 0x000fea0003800000 */
[----:B------:R-:W-:Y:S01]  /*0180*/  DADD R10, R6, R6 ;  /* 0x00000000060a7229 */ /* 0x000fe20000000006 */
[----:B------:R-:W-:Y:S01]  /*0190*/  UMOV UR6, 0xfefa39ef ;  /* 0xfefa39ef00067882 */ /* 0x000fe20000000000 */
[----:B------:R-:W-:Y:S01]  /*01a0*/  UMOV UR7, 0x3fe62e42 ;  /* 0x3fe62e4200077882 */ /* 0x000fe20000000000 */
[----:B------:R-:W-:Y:S01]  /*01b0*/  IMAD.MOV.U32 R12, RZ, RZ, -0x7649667 ;  /* 0xf89b6999ff0c7424 */ /* 0x000fe200078e00ff */
[----:B------:R-:W-:Y:S01]  /*01c0*/  ISETP.GT.U32.AND P0, PT, R7, 0x40330fc1, PT ;  /* 0x40330fc10700780c */ /* 0x000fe20003f04070 */
[----:B------:R-:W-:Y:S01]  /*01d0*/  IMAD.MOV.U32 R13, RZ, RZ, 0x3e928a27 ;  /* 0x3e928a27ff0d7424 */ /* 0x000fe200078e00ff */
[----:B------:R-:W0:Y:S02]  /*01e0*/  F2F.F32.F64 R2, R10 ;  /* 0x0000000a00027310 */ /* 0x000e240000301000 */
[----:B0-----:R-:W-:-:S06]  /*01f0*/  FMUL R2, R2, 1.4426950216293334961 ;  /* 0x3fb8aa3b02027820 */ /* 0x001fcc0000400000 */
[----:B------:R-:W0:Y:S08]  /*0200*/  FRND R2, R2 ;  /* 0x0000000200027307 */ /* 0x000e300000201000 */
[----:B0-----:R0:W1:Y:S08]  /*0210*/  F2F.F64.F32 R8, R2 ;  /* 0x0000000200087310 */ /* 0x0010700000201800 */
[----:B0-----:R-:W0:Y:S01]  /*0220*/  MUFU.EX2 R2, R2 ;  /* 0x0000000200027308 */ /* 0x001e220000000800 */
[----:B-1----:R-:W-:Y:S01]  /*0230*/  DFMA R8, R8, -UR6, R10 ;  /* 0x8000000608087c2b */ /* 0x002fe2000800000a */
[----:B------:R-:W-:Y:S01]  /*0240*/  UMOV UR6, 0xa4741b81 ;  /* 0xa4741b8100067882 */ /* 0x000fe20000000000 */
[----:B------:R-:W-:-:S06]  /*0250*/  UMOV UR7, 0x3e5ae904 ;  /* 0x3e5ae90400077882 */ /* 0x000fcc0000000000 */
[C---:B------:R-:W-:Y:S01]  /*0260*/  DFMA R12, R8.reuse, UR6, R12 ;  /* 0x00000006080c7c2b */ /* 0x040fe2000800000c */
[----:B------:R-:W-:Y:S01]  /*0270*/  UMOV UR6, 0x15ff7e07 ;  /* 0x15ff7e0700067882 */ /* 0x000fe20000000000 */
[----:B------:R-:W-:Y:S01]  /*0280*/  UMOV UR7, 0x3ec71de7 ;  /* 0x3ec71de700077882 */ /* 0x000fe20000000000 */
[----:B0-----:R-:W0:Y:S05]  /*0290*/  F2F.F64.F32 R10, R2 ;  /* 0x00000002000a7310 */ /* 0x001e2a0000201800 */
[----:B------:R-:W-:Y:S01]  /*02a0*/  DFMA R12, R8, R12, UR6 ;  /* 0x00000006080c7e2b */ /* 0x000fe2000800000c */
[----:B------:R-:W-:Y:S01]  /*02b0*/  UMOV UR6, 0x6b0ac45a ;  /* 0x6b0ac45a00067882 */ /* 0x000fe20000000000 */
[----:B------:R-:W-:-:S06]  /*02c0*/  UMOV UR7, 0x3efa019a ;  /* 0x3efa019a00077882 */ /* 0x000fcc0000000000 */
[----:B------:R-:W-:Y:S01]  /*02d0*/  DFMA R12, R8, R12, UR6 ;  /* 0x00000006080c7e2b */ /* 0x000fe2000800000c */
[----:B------:R-:W-:Y:S01]  /*02e0*/  UMOV UR6, 0x17eed94f ;  /* 0x17eed94f00067882 */ /* 0x000fe20000000000 */
[----:B------:R-:W-:Y:S01]  /*02f0*/  UMOV UR7, 0x3f2a01a0 ;  /* 0x3f2a01a000077882 */ /* 0x000fe20000000000 */
[----:B0-----:R-:W-:-:S05]  /*0300*/  DADD R14, -R10, 1 ;  /* 0x3ff000000a0e7429 */ /* 0x001fca0000000100 */
        /* <DEDUP_REMOVED lines=16> */
[----:B------:R-:W-:-:S08]  /*0410*/  DMUL R12, R8, R12 ;  /* 0x0000000c080c7228 */ /* 0x000fd00000000000 */
[----:B------:R-:W-:Y:S01]  /*0420*/  DFMA R12, R8, R12, R8 ;  /* 0x0000000c080c722b */ /* 0x000fe20000000008 */
[----:B------:R-:W-:-:S07]  /*0430*/  IMAD.MOV.U32 R8, RZ, RZ, RZ ;  /* 0x000000ffff087224 */ /* 0x000fce00078e00ff */
[----:B------:R-:W-:-:S08]  /*0440*/  DFMA R12, -R12, R10, R14 ;  /* 0x0000000a0c0c722b */ /* 0x000fd0000000010e */
[----:B------:R-:W-:-:S06]  /*0450*/  DADD R12, -R12, 2 ;  /* 0x400000000c0c7429 */ /* 0x000fcc0000000100 */
[----:B------:R-:W0:Y:S02]  /*0460*/  MUFU.RCP64H R9, R13 ;  /* 0x0000000d00097308 */ /* 0x000e240000001800 */
[----:B0-----:R-:W-:-:S08]  /*0470*/  DFMA R10, -R12, R8, 1 ;  /* 0x3ff000000c0a742b */ /* 0x001fd00000000108 */
[----:B------:R-:W-:-:S08]  /*0480*/  DFMA R10, R10, R10, R10 ;  /* 0x0000000a0a0a722b */ /* 0x000fd0000000000a */
[----:B------:R-:W-:Y:S01]  /*0490*/  DFMA R10, R8, R10, R8 ;  /* 0x0000000a080a722b */ /* 0x000fe20000000008 */
[----:B------:R-:W-:Y:S02]  /*04a0*/  IMAD.MOV.U32 R8, RZ, RZ, 0x0 ;  /* 0x00000000ff087424 */ /* 0x000fe400078e00ff */
[----:B------:R-:W-:-:S06]  /*04b0*/  IMAD.MOV.U32 R9, RZ, RZ, 0x40000000 ;  /* 0x40000000ff097424 */ /* 0x000fcc00078e00ff */
[----:B------:R-:W-:-:S10]  /*04c0*/  DFMA R10, R10, -R8, 1 ;  /* 0x3ff000000a0a742b */ /* 0x000fd40000000808 */
[----:B------:R-:W-:Y:S02]  /*04d0*/  FSEL R5, R11, 1.875, !P0 ;  /* 0x3ff000000b057808 */ /* 0x000fe40004000000 */
[----:B------:R-:W-:Y:S02]  /*04e0*/  FSEL R2, R10, RZ, !P0 ;  /* 0x000000ff0a027208 */ /* 0x000fe40004000000 */
[----:B------:R-:W-:Y:S01]  /*04f0*/  LOP3.LUT R3, R5, 0x80000000, R3, 0xb8, !PT ;  /* 0x8000000005037812 */ /* 0x000fe200078eb803 */
[----:B------:R-:W-:Y:S06]  /*0500*/  BRA `(.L_x_180) ;  /* 0x00000000008c7947 */ /* 0x000fec0003800000 */
.L_x_179:
[----:B------:R-:W-:Y:S01]  /*0510*/  DMUL R6, R2, R2 ;  /* 0x0000000202067228 */ /* 0x000fe20000000000 */
[----:B------:R-:W-:Y:S01]  /*0520*/  IMAD.MOV.U32 R8, RZ, RZ, 0x420afc3d ;  /* 0x420afc3dff087424 */ /* 0x000fe200078e00ff */
[----:B------:R-:W-:Y:S01]  /*0530*/  UMOV UR6, 0xe2f5e964 ;  /* 0xe2f5e96400067882 */ /* 0x000fe20000000000 */
[----:B------:R-:W-:Y:S01]  /*0540*/  IMAD.MOV.U32 R9, RZ, RZ, 0x3f14359f ;  /* 0x3f14359fff097424 */ /* 0x000fe200078e00ff */
[----:B------:R-:W-:-:S05]  /*0550*/  UMOV UR7, 0x3ef0bc46 ;  /* 0x3ef0bc4600077882 */ /* 0x000fca0000000000 */
        /* <DEDUP_REMOVED lines=28> */
[----:B------:R-:W-:-:S08]  /*0720*/  DFMA R8, R6, R8, RZ ;  /* 0x000000080608722b */ /* 0x000fd000000000ff */
[----:B------:R-:W-:-:S11]  /*0730*/  DFMA R2, R2, R8, R2 ;  /* 0x000000080202722b */ /* 0x000fd60000000002 */
.L_x_180:
[----:B------:R-:W-:Y:S05]  /*0740*/  BSYNC.RECONVERGENT B0 ;  /* 0x0000000000007941 */ /* 0x000fea0003800200 */
.L_x_178:
[----:B------:R-:W0:Y:S02]  /*0750*/  LDCU.64 UR6, c[0x0][0x388] ;  /* 0x00007100ff0677ac */ /* 0x000e240008000a00 */
[----:B0-----:R-:W-:-:S04]  /*0760*/  IADD3 R6, P0, PT, R0, UR6, RZ ;  /* 0x0000000600067c10 */ /* 0x001fc8000ff1e0ff */
[----:B------:R-:W-:-:S05]  /*0770*/  IADD3.X R7, PT, PT, R4, UR7, RZ, P0, !PT ;  /* 0x0000000704077c10 */ /* 0x000fca00087fe4ff */
[----:B------:R-:W-:Y:S01]  /*0780*/  STG.E.64 desc[UR4][R6.64], R2 ;  /* 0x0000000206007986 */ /* 0x000fe2000c101b04 */
[----:B------:R-:W-:Y:S05]  /*0790*/  EXIT ;  /* 0x000000000000794d */ /* 0x000fea0003800000 */
.L_x_181:
        /* <DEDUP_REMOVED lines=14> */
.L_x_605:


//--------------------- .text.vec_tan             --------------------------
	.section	.text.vec_tan,"ax",@progbits
	.align	128
        .global         vec_tan
        .type           vec_tan,@function
        .size           vec_tan,(.L_x_566 - vec_tan)
        .other          vec_tan,@"STO_CUDA_ENTRY STV_DEFAULT"
vec_tan:
.text.vec_tan:
        /* <DEDUP_REMOVED lines=19> */
[----:B--2---:R-:W-:-:S14]  /*0130*/  DSETP.NEU.AND P1, PT, |R16|, +INF , PT ;  /* 0x7ff000001000742a */ /* 0x004fdc0003f2d200 */
[----:B------:R-:W-:Y:S01]  /*0140*/  @!P1 DMUL R2, RZ, R16 ;  /* 0x00000010ff029228 */ /* 0x000fe20000000000 */
[----:B------:R-:W-:Y:S01]  /*0150*/  @!P1 PLOP3.LUT P0, PT, PT, PT, PT, 0x80, 0x8 ;  /* 0x000000000008981c */ /* 0x000fe20003f0f070 */
[----:B------:R-:W-:-:S12]  /*0160*/  @!P1 BRA `(.L_x_183) ;  /* 0x0000000000589947 */ /* 0x000fd80003800000 */
        /* <DEDUP_REMOVED lines=17> */
[----:B------:R-:W-:-:S07]  /*0280*/  MOV R10, 0x2a0 ;  /* 0x000002a0000a7802 */ /* 0x000fce0000000f00 */
[----:B------:R-:W-:Y:S05]  /*0290*/  CALL.REL.NOINC `($vec_tan$__internal_trig_reduction_slowpathd) ;  /* 0x0000000400147944 */ /* 0x000fea0003c00000 */
.L_x_185:
[----:B------:R-:W-:Y:S05]  /*02a0*/  BSYNC.RECONVERGENT B0 ;  /* 0x0000000000007941 */ /* 0x000fea0003800200 */
.L_x_184:
[----:B------:R-:W-:-:S04]  /*02b0*/  LOP3.LUT R4, R4, 0x1, RZ, 0xc0, !PT ;  /* 0x0000000104047812 */ /* 0x000fc800078ec0ff */
[----:B------:R-:W-:-:S13]  /*02c0*/  ISETP.NE.U32.AND P0, PT, R4, 0x1, PT ;  /* 0x000000010400780c */ /* 0x000fda0003f05070 */
.L_x_183:
[----:B------:R-:W-:Y:S05]  /*02d0*/  BSYNC.RECONVERGENT B1 ;  /* 0x0000000000017941 */ /* 0x000fea0003800200 */
.L_x_182:
[----:B------:R-:W-:Y:S01]  /*02e0*/  DMUL R4, R2, R2 ;  /* 0x0000000202047228 */ /* 0x000fe20000000000 */
[----:B------:R-:W-:Y:S01]  /*02f0*/  IMAD.MOV.U32 R6, RZ, RZ, 0x5b27ebb1 ;  /* 0x5b27ebb1ff067424 */ /* 0x000fe200078e00ff */
[----:B------:R-:W-:Y:S01]  /*0300*/  UMOV UR6, 0x2799bcb9 ;  /* 0x2799bcb900067882 */ /* 0x000fe20000000000 */
[----:B------:R-:W-:Y:S01]  /*0310*/  IMAD.MOV.U32 R7, RZ, RZ, 0x3ef9757c ;  /* 0x3ef9757cff077424 */ /* 0x000fe200078e00ff */
[----:B------:R-:W-:Y:S01]  /*0320*/  UMOV UR7, 0x3ee48dac ;  /* 0x3ee48dac00077882 */ /* 0x000fe20000000000 */
[----:B------:R-:W-:Y:S04]  /*0330*/  BSSY.RECONVERGENT B0, `(.L_x_186) ;  /* 0x0000036000007945 */ /* 0x000fe80003800200 */
        /* <DEDUP_REMOVED lines=42> */
[----:B------:R-:W-:Y:S10]  /*05e0*/  @P0 BRA `(.L_x_187) ;  /* 0x0000000000280947 */ /* 0x000ff40003800000 */
[----:B------:R-:W0:Y:S01]  /*05f0*/  MUFU.RCP64H R9, R5 ;  /* 0x0000000500097308 */ /* 0x000e220000001800 */
[----:B------:R-:W-:-:S06]  /*0600*/  IMAD.MOV.U32 R8, RZ, RZ, RZ ;  /* 0x000000ffff087224 */ /* 0x000fcc00078e00ff */
[----:B0-----:R-:W-:-:S08]  /*0610*/  DFMA R6, -R4, R8, 1 ;  /* 0x3ff000000406742b */ /* 0x001fd00000000108 */
[----:B------:R-:W-:Y:S02]  /*0620*/  DFMA R10, R6, R6, R6 ;  /* 0x00000006060a722b */ /* 0x000fe40000000006 */
[----:B------:R-:W-:-:S06]  /*0630*/  DADD R6, R4, -R2 ;  /* 0x0000000004067229 */ /* 0x000fcc0000000802 */
[----:B------:R-:W-:Y:S02]  /*0640*/  DFMA R10, R8, R10, R8 ;  /* 0x0000000a080a722b */ /* 0x000fe40000000008 */
[----:B------:R-:W-:-:S06]  /*0650*/  DFMA R6, R16, R2, -R6 ;  /* 0x000000021006722b */ /* 0x000fcc0000000806 */
[----:B------:R-:W-:-:S08]  /*0660*/  DFMA R2, R4, -R10, 1 ;  /* 0x3ff000000402742b */ /* 0x000fd0000000080a */
[----:B------:R-:W-:-:S08]  /*0670*/  DFMA R2, R6, -R10, R2 ;  /* 0x8000000a0602722b */ /* 0x000fd00000000002 */
[----:B------:R-:W-:-:S11]  /*0680*/  DFMA R4, -R10, R2, -R10 ;  /* 0x000000020a04722b */ /* 0x000fd6000000090a */
.L_x_187:
[----:B------:R-:W-:Y:S05]  /*0690*/  BSYNC.RECONVERGENT B0 ;  /* 0x0000000000007941 */ /* 0x000fea0003800200 */
.L_x_186:
[----:B------:R-:W0:Y:S02]  /*06a0*/  LDCU.64 UR6, c[0x0][0x388] ;  /* 0x00007100ff0677ac */ /* 0x000e240008000a00 */
[----:B0-----:R-:W-:-:S04]  /*06b0*/  IADD3 R12, P0, PT, R12, UR6, RZ ;  /* 0x000000060c0c7c10 */ /* 0x001fc8000ff1e0ff */
[----:B------:R-:W-:-:S05]  /*06c0*/  IADD3.X R13, PT, PT, R14, UR7, RZ, P0, !PT ;  /* 0x000000070e0d7c10 */ /* 0x000fca00087fe4ff */
[----:B------:R-:W-:Y:S01]  /*06d0*/  STG.E.64 desc[UR4][R12.64], R4 ;  /* 0x000000040c007986 */ /* 0x000fe2000c101b04 */
[----:B------:R-:W-:Y:S05]  /*06e0*/  EXIT ;  /* 0x000000000000794d */ /* 0x000fea0003800000 */
        .type           $vec_tan$__internal_trig_reduction_slowpathd,@function
        .size           $vec_tan$__internal_trig_reduction_slowpathd,(.L_x_566 - $vec_tan$__internal_trig_reduction_slowpathd)
$vec_tan$__internal_trig_reduction_slowpathd:
[--C-:B------:R-:W-:Y:S01]  /*06f0*/  SHF.R.U32.HI R6, RZ, 0x14, R17.reuse ;  /* 0x00000014ff067819 */ /* 0x100fe20000011611 */
[----:B------:R-:W-:Y:S02]  /*0700*/  IMAD.MOV.U32 R2, RZ, RZ, R16 ;  /* 0x000000ffff027224 */ /* 0x000fe400078e0010 */
[----:B------:R-:W-:Y:S01]  /*0710*/  IMAD.MOV.U32 R3, RZ, RZ, R17 ;  /* 0x000000ffff037224 */ /* 0x000fe200078e0011 */
[----:B------:R-:W-:Y:S01]  /*0720*/  LOP3.LUT R0, R6, 0x7ff, RZ, 0xc0, !PT ;  /* 0x000007ff06007812 */ /* 0x000fe200078ec0ff */
[----:B------:R-:W-:-:S03]  /*0730*/  IMAD.MOV.U32 R4, RZ, RZ, RZ ;  /* 0x000000ffff047224 */ /* 0x000fc600078e00ff */
        /* <DEDUP_REMOVED lines=20> */
.L_x_192:
        /* <DEDUP_REMOVED lines=20> */
[----:B------:R-:W-:-:S03]  /*09c0*/  VIADD R4, R4, 0x1 ;  /* 0x0000000104047836 */ /* 0x000fc60000000000 */
[----:B------:R-:W-:Y:S01]  /*09d0*/  IADD3.X R3, P1, PT, R3, R2, RZ, P1, !PT ;  /* 0x0000000203037210 */ /* 0x000fe20000f3e4ff */
[----:B------:R-:W-:Y:S01]  /*09e0*/  IMAD.X R2, RZ, RZ, R16, P0 ;  /* 0x000000ffff027224 */ /* 0x000fe200000e0610 */
[----:B------:R-:W-:-:S03]  /*09f0*/  ISETP.NE.AND P0, PT, R13, -0xf, PT ;  /* 0xfffffff10d00780c */ /* 0x000fc60003f05270 */
[----:B------:R-:W-:Y:S02]  /*0a00*/  IMAD.X R2, RZ, RZ, R2, P1 ;  /* 0x000000ffff027224 */ /* 0x000fe400008e0602 */
[----:B0-----:R-:W-:Y:S02]  /*0a10*/  IMAD.MOV.U32 R18, RZ, RZ, R3 ;  /* 0x000000ffff127224 */ /* 0x001fe400078e0003 */
[----:B------:R-:W-:-:S06]  /*0a20*/  IMAD.MOV.U32 R19, RZ, RZ, R2 ;  /* 0x000000ffff137224 */ /* 0x000fcc00078e0002 */
[----:B------:R-:W-:Y:S05]  /*0a30*/  @P0 BRA `(.L_x_192) ;  /* 0xfffffffc00900947 */ /* 0x000fea000383ffff */
[----:B------:R-:W-:Y:S05]  /*0a40*/  BSYNC.RECONVERGENT B3 ;  /* 0x0000000000037941 */ /* 0x000fea0003800200 */
.L_x_191:
[----:B------:R-:W-:-:S07]  /*0a50*/  IMAD.MOV.U32 R15, RZ, RZ, R0 ;  /* 0x000000ffff0f7224 */ /* 0x000fce00078e0000 */
.L_x_190:
[----:B------:R-:W-:Y:S05]  /*0a60*/  BSYNC.RECONVERGENT B2 ;  /* 0x0000000000027941 */ /* 0x000fea0003800200 */
.L_x_189:
        /* <DEDUP_REMOVED lines=11> */
[CC--:B---3--:R-:W-:Y:S02]  /*0b20*/  @P0 SHF.L.U32 R11, R2.reuse, R21.reuse, RZ ;  /* 0x00000015020b0219 */ /* 0x0c8fe400000006ff */
[----:B------:R-:W-:Y:S02]  /*0b30*/  @P0 SHF.R.U64 R6, R7, R0, R9 ;  /* 0x0000000007060219 */ /* 0x000fe40000001209 */
[--C-:B------:R-:W-:Y:S02]  /*0b40*/  @P0 SHF.R.U32.HI R15, RZ, 0x1, R3.reuse ;  /* 0x00000001ff0f0819 */ /* 0x100fe40000011603 */
[C-C-:B------:R-:W-:Y:S02]  /*0b50*/  @P0 SHF.R.U64 R13, R2.reuse, 0x1, R3.reuse ;  /* 0x00000001020d0819 */ /* 0x140fe40000001203 */
[----:B------:R-:W-:-:S02]  /*0b60*/  @P0 SHF.L.U64.HI R8, R2, R21, R3 ;  /* 0x0000001502080219 */ /* 0x000fc40000010203 */
[----:B------:R-:W-:Y:S02]  /*0b70*/  @P0 SHF.R.U32.HI R7, RZ, R0, R9 ;  /* 0x00000000ff070219 */ /* 0x000fe40000011609 */
[----:B------:R-:W-:Y:S02]  /*0b80*/  @P0 LOP3.LUT R2, R11, R6, RZ, 0xfc, !PT ;  /* 0x000000060b020212 */ /* 0x000fe400078efcff */
[----:B----4-:R-:W-:Y:S02]  /*0b90*/  @P0 SHF.L.U32 R9, R4, R21, RZ ;  /* 0x0000001504090219 */ /* 0x010fe400000006ff */
[----:B------:R-:W-:Y:S02]  /*0ba0*/  @P0 SHF.R.U64 R16, R13, R0, R15 ;  /* 0x000000000d100219 */ /* 0x000fe4000000120f */
[----:B------:R-:W-:Y:S01]  /*0bb0*/  @P0 LOP3.LUT R3, R8, R7, RZ, 0xfc, !PT ;  /* 0x0000000708030212 */ /* 0x000fe200078efcff */
[----:B------:R-:W-:Y:S01]  /*0bc0*/  IMAD.SHL.U32 R8, R2, 0x4, RZ ;  /* 0x0000000402087824 */ /* 0x000fe200078e00ff */
[----:B------:R-:W-:-:S02]  /*0bd0*/  @P0 SHF.L.U64.HI R21, R4, R21, R5 ;  /* 0x0000001504150219 */ /* 0x000fc40000010205 */
[----:B------:R-:W-:Y:S02]  /*0be0*/  @P0 LOP3.LUT R4, R9, R16, RZ, 0xfc, !PT ;  /* 0x0000001009040212 */ /* 0x000fe400078efcff */
[----:B------:R-:W-:Y:S02]  /*0bf0*/  @P0 SHF.R.U32.HI R0, RZ, R0, R15 ;  /* 0x00000000ff000219 */ /* 0x000fe4000001160f */
        /* <DEDUP_REMOVED lines=15> */
[----:B------:R-:W-:Y:S02]  /*0cf0*/  ISETP.NE.U32.AND P1, PT, R2, RZ, PT ;  /* 0x000000ff0200720c */ /* 0x000fe40003f25070 */
[----:B------:R-:W-:Y:S02]  /*0d00*/  SEL R9, R9, R6, P0 ;  /* 0x0000000609097207 */ /* 0x000fe40000000000 */
[----:B------:R-:W-:Y:S01]  /*0d10*/  SEL R3, R13, R2, !P1 ;  /* 0x000000020d037207 */ /* 0x000fe20004800000 */
[----:B------:R-:W-:-:S05]  /*0d20*/  @!P0 IMAD.MOV R8, RZ, RZ, -R8 ;  /* 0x000000ffff088224 */ /* 0x000fca00078e0a08 */
[----:B------:R-:W1:Y:S02]  /*0d30*/  FLO.U32 R3, R3 ;  /* 0x0000000300037300 */ /* 0x000e6400000e0000 */
[C---:B-1----:R-:W-:Y:S02]  /*0d40*/  IADD3 R7, PT, PT, -R3.reuse, 0x1f, RZ ;  /* 0x0000001f03077810 */ /* 0x042fe40007ffe1ff */
[----:B------:R-:W-:-:S03]  /*0d50*/  IADD3 R0, PT, PT, -R3, 0x3f, RZ ;  /* 0x0000003f03007810 */ /* 0x000fc60007ffe1ff */
[----:B------:R-:W-:-:S05]  /*0d60*/  @P1 IMAD.MOV R0, RZ, RZ, R7 ;  /* 0x000000ffff001224 */ /* 0x000fca00078e0207 */
[----:B------:R-:W-:-:S13]  /*0d70*/  ISETP.NE.AND P1, PT, R0, RZ, PT ;  /* 0x000000ff0000720c */ /* 0x000fda0003f25270 */
[----:B0-----:R-:W-:Y:S05]  /*0d80*/  @!P1 BRA `(.L_x_194) ;  /* 0x0000000000289947 */ /* 0x001fea0003800000 */
[--C-:B------:R-:W-:Y:S02]  /*0d90*/  SHF.R.U64 R7, R8, 0x1, R9.reuse ;  /* 0x0000000108077819 */ /* 0x100fe40000001209 */
[C---:B------:R-:W-:Y:S02]  /*0da0*/  LOP3.LUT R3, R0.reuse, 0x3f, RZ, 0xc0, !PT ;  /* 0x0000003f00037812 */ /* 0x040fe400078ec0ff */
        /* <DEDUP_REMOVED lines=8> */
.L_x_194:
[----:B------:R-:W-:Y:S05]  /*0e30*/  BSYNC.RECONVERGENT B2 ;  /* 0x0000000000027941 */ /* 0x000fea0003800200 */
.L_x_193:
        /* <DEDUP_REMOVED lines=36> */
.L_x_188:
[----:B------:R-:W-:-:S04]  /*1080*/  IMAD.MOV.U32 R11, RZ, RZ, 0x0 ;  /* 0x00000000ff0b7424 */ /* 0x000fc800078e00ff */
[----:B------:R-:W-:Y:S05]  /*1090*/  RET.REL.NODEC R10 `(vec_tan) ;  /* 0xffffffec0ad87950 */ /* 0x000fea0003c3ffff */
.L_x_195:
        /* <DEDUP_REMOVED lines=14> */
.L_x_566:


//--------------------- .text.vec_sqrt            --------------------------
	.section	.text.vec_sqrt,"ax",@progbits
	.align	128
        .global         vec_sqrt
        .type           vec_sqrt,@function
        .size           vec_sqrt,(.L_x_567 - vec_sqrt)
        .other          vec_sqrt,@"STO_CUDA_ENTRY STV_DEFAULT"
vec_sqrt:
.text.vec_sqrt:
        /* <DEDUP_REMOVED lines=17> */
[----:B------:R-:W-:Y:S01]  /*0110*/  IMAD.MOV.U32 R10, RZ, RZ, 0x0 ;  /* 0x00000000ff0a7424 */ /* 0x000fe200078e00ff */
[----:B------:R-:W-:Y:S01]  /*0120*/  BSSY.RECONVERGENT B0, `(.L_x_196) ;  /* 0x0000014000007945 */ /* 0x000fe20003800200 */
[----:B------:R-:W-:Y:S01]  /*0130*/  IMAD.MOV.U32 R11, RZ, RZ, 0x3fd80000 ;  /* 0x3fd80000ff0b7424 */ /* 0x000fe200078e00ff */
[----:B--2---:R-:W0:Y:S01]  /*0140*/  MUFU.RSQ64H R9, R7 ;  /* 0x0000000700097308 */ /* 0x004e220000001c00 */
[----:B------:R-:W-:-:S05]  /*0150*/  VIADD R8, R7, 0xfcb00000 ;  /* 0xfcb0000007087836 */ /* 0x000fca0000000000 */
[----:B------:R-:W-:Y:S01]  /*0160*/  ISETP.GE.U32.AND P0, PT, R8, 0x7ca00000, PT ;  /* 0x7ca000000800780c */ /* 0x000fe20003f06070 */
[----:B0-----:R-:W-:-:S08]  /*0170*/  DMUL R4, R8, R8 ;  /* 0x0000000808047228 */ /* 0x001fd00000000000 */
[----:B------:R-:W-:-:S08]  /*0180*/  DFMA R4, R6, -R4, 1 ;  /* 0x3ff000000604742b */ /* 0x000fd00000000804 */
[----:B------:R-:W-:Y:S02]  /*0190*/  DFMA R10, R4, R10, 0.5 ;  /* 0x3fe00000040a742b */ /* 0x000fe4000000000a */
[----:B------:R-:W-:-:S08]  /*01a0*/  DMUL R4, R8, R4 ;  /* 0x0000000408047228 */ /* 0x000fd00000000000 */
[----:B------:R-:W-:-:S08]  /*01b0*/  DFMA R10, R10, R4, R8 ;  /* 0x000000040a0a722b */ /* 0x000fd00000000008 */
[----:B------:R-:W-:Y:S02]  /*01c0*/  DMUL R12, R6, R10 ;  /* 0x0000000a060c7228 */ /* 0x000fe40000000000 */
[----:B------:R-:W-:Y:S02]  /*01d0*/  VIADD R17, R11, 0xfff00000 ;  /* 0xfff000000b117836 */ /* 0x000fe40000000000 */
[----:B------:R-:W-:-:S04]  /*01e0*/  IMAD.MOV.U32 R16, RZ, RZ, R10 ;  /* 0x000000ffff107224 */ /* 0x000fc800078e000a */
[----:B------:R-:W-:-:S08]  /*01f0*/  DFMA R14, R12, -R12, R6 ;  /* 0x8000000c0c0e722b */ /* 0x000fd00000000006 */
[----:B------:R-:W-:Y:S01]  /*0200*/  DFMA R4, R14, R16, R12 ;  /* 0x000000100e04722b */ /* 0x000fe2000000000c */
[----:B------:R-:W-:Y:S10]  /*0210*/  @!P0 BRA `(.L_x_197) ;  /* 0x0000000000108947 */ /* 0x000ff40003800000 */
[----:B------:R-:W-:-:S07]  /*0220*/  MOV R4, 0x240 ;  /* 0x0000024000047802 */ /* 0x000fce0000000f00 */
[----:B------:R-:W-:Y:S05]  /*0230*/  CALL.REL.NOINC `($__internal_7_$__cuda_sm20_dsqrt_rn_f64_mediumpath_v1) ;  /* 0x0000000000207944 */ /* 0x000fea0003c00000 */
[----:B------:R-:W-:Y:S01]  /*0240*/  MOV R4, R8 ;  /* 0x0000000800047202 */ /* 0x000fe20000000f00 */
[----:B------:R-:W-:-:S07]  /*0250*/  IMAD.MOV.U32 R5, RZ, RZ, R9 ;  /* 0x000000ffff057224 */ /* 0x000fce00078e0009 */
.L_x_197:
[----:B------:R-:W-:Y:S05]  /*0260*/  BSYNC.RECONVERGENT B0 ;  /* 0x0000000000007941 */ /* 0x000fea0003800200 */
.L_x_196:
[----:B------:R-:W0:Y:S02]  /*0270*/  LDCU.64 UR6, c[0x0][0x388] ;  /* 0x00007100ff0677ac */ /* 0x000e240008000a00 */
[----:B0-----:R-:W-:-:S04]  /*0280*/  IADD3 R2, P0, PT, R2, UR6, RZ ;  /* 0x0000000602027c10 */ /* 0x001fc8000ff1e0ff */
[----:B------:R-:W-:-:S05]  /*0290*/  IADD3.X R3, PT, PT, R0, UR7, RZ, P0, !PT ;  /* 0x0000000700037c10 */ /* 0x000fca00087fe4ff */
[----:B------:R-:W-:Y:S01]  /*02a0*/  STG.E.64 desc[UR4][R2.64], R4 ;  /* 0x0000000402007986 */ /* 0x000fe2000c101b04 */
[----:B------:R-:W-:Y:S05]  /*02b0*/  EXIT ;  /* 0x000000000000794d */ /* 0x000fea0003800000 */
        .weak           $__internal_7_$__cuda_sm20_dsqrt_rn_f64_mediumpath_v1
        .type           $__internal_7_$__cuda_sm20_dsqrt_rn_f64_mediumpath_v1,@function
        .size           $__internal_7_$__cuda_sm20_dsqrt_rn_f64_mediumpath_v1,(.L_x_567 - $__internal_7_$__cuda_sm20_dsqrt_rn_f64_mediumpath_v1)
$__internal_7_$__cuda_sm20_dsqrt_rn_f64_mediumpath_v1:
[----:B------:R-:W-:Y:S01]  /*02c0*/  ISETP.GE.U32.AND P0, PT, R8, -0x3400000, PT ;  /* 0xfcc000000800780c */ /* 0x000fe20003f06070 */
[----:B------:R-:W-:Y:S01]  /*02d0*/  BSSY.RECONVERGENT B1, `(.L_x_198) ;  /* 0x0000024000017945 */ /* 0x000fe20003800200 */
[----:B------:R-:W-:-:S11]  /*02e0*/  IMAD.MOV.U32 R11, RZ, RZ, R17 ;  /* 0x000000ffff0b7224 */ /* 0x000fd600078e0011 */
[----:B------:R-:W-:Y:S05]  /*02f0*/  @!P0 BRA `(.L_x_199) ;  /* 0x0000000000208947 */ /* 0x000fea0003800000 */
[----:B------:R-:W-:-:S10]  /*0300*/  DFMA.RM R10, R14, R10, R12 ;  /* 0x0000000a0e0a722b */ /* 0x000fd4000000400c */
[----:B------:R-:W-:-:S05]  /*0310*/  IADD3 R8, P0, PT, R10, 0x1, RZ ;  /* 0x000000010a087810 */ /* 0x000fca0007f1e0ff */
[----:B------:R-:W-:-:S06]  /*0320*/  IMAD.X R9, RZ, RZ, R11, P0 ;  /* 0x000000ffff097224 */ /* 0x000fcc00000e060b */
[----:B------:R-:W-:-:S08]  /*0330*/  DFMA.RP R6, -R10, R8, R6 ;  /* 0x000000080a06722b */ /* 0x000fd00000008106 */
[----:B------:R-:W-:-:S06]  /*0340*/  DSETP.GT.AND P0, PT, R6, RZ, PT ;  /* 0x000000ff0600722a */ /* 0x000fcc0003f04000 */
[----:B------:R-:W-:Y:S02]  /*0350*/  FSEL R8, R8, R10, P0 ;  /* 0x0000000a08087208 */ /* 0x000fe40000000000 */
[----:B------:R-:W-:Y:S01]  /*0360*/  FSEL R9, R9, R11, P0 ;  /* 0x0000000b09097208 */ /* 0x000fe20000000000 */
[----:B------:R-:W-:Y:S06]  /*0370*/  BRA `(.L_x_200) ;  /* 0x0000000000647947 */ /* 0x000fec0003800000 */
.L_x_199:
[----:B------:R-:W-:-:S14]  /*0380*/  DSETP.NE.AND P0, PT, R6, RZ, PT ;  /* 0x000000ff0600722a */ /* 0x000fdc0003f05000 */
[----:B------:R-:W-:Y:S05]  /*0390*/  @!P0 BRA `(.L_x_201) ;  /* 0x0000000000588947 */ /* 0x000fea0003800000 */
[----:B------:R-:W-:-:S13]  /*03a0*/  ISETP.GE.AND P0, PT, R7, RZ, PT ;  /* 0x000000ff0700720c */ /* 0x000fda0003f06270 */
[----:B------:R-:W-:Y:S01]  /*03b0*/  @!P0 IMAD.MOV.U32 R8, RZ, RZ, 0x0 ;  /* 0x00000000ff088424 */ /* 0x000fe200078e00ff */
[----:B------:R-:W-:Y:S01]  /*03c0*/  @!P0 MOV R9, 0xfff80000 ;  /* 0xfff8000000098802 */ /* 0x000fe20000000f00 */
[----:B------:R-:W-:Y:S06]  /*03d0*/  @!P0 BRA `(.L_x_200) ;  /* 0x00000000004c8947 */ /* 0x000fec0003800000 */
[----:B------:R-:W-:-:S13]  /*03e0*/  ISETP.GT.AND P0, PT, R7, 0x7fefffff, PT ;  /* 0x7fefffff0700780c */ /* 0x000fda0003f04270 */
[----:B------:R-:W-:Y:S05]  /*03f0*/  @P0 BRA `(.L_x_201) ;  /* 0x0000000000400947 */ /* 0x000fea0003800000 */
[----:B------:R-:W-:Y:S01]  /*0400*/  DMUL R6, R6, 8.11296384146066816958e+31 ;  /* 0x4690000006067828 */ /* 0x000fe20000000000 */
        /* <DEDUP_REMOVED lines=9> */
[----:B------:R-:W-:Y:S02]  /*04a0*/  DMUL R8, R6, R10 ;  /* 0x0000000a06087228 */ /* 0x000fe40000000000 */
[----:B------:R-:W-:-:S06]  /*04b0*/  IADD3 R11, PT, PT, R11, -0x100000, RZ ;  /* 0xfff000000b0b7810 */ /* 0x000fcc0007ffe0ff */
[----:B------:R-:W-:-:S08]  /*04c0*/  DFMA R12, R8, -R8, R6 ;  /* 0x80000008080c722b */ /* 0x000fd00000000006 */
[----:B------:R-:W-:-:S10]  /*04d0*/  DFMA R8, R10, R12, R8 ;  /* 0x0000000c0a08722b */ /* 0x000fd40000000008 */
[----:B------:R-:W-:Y:S01]  /*04e0*/  VIADD R9, R9, 0xfcb00000 ;  /* 0xfcb0000009097836 */ /* 0x000fe20000000000 */
[----:B------:R-:W-:Y:S06]  /*04f0*/  BRA `(.L_x_200) ;  /* 0x0000000000047947 */ /* 0x000fec0003800000 */
.L_x_201:
[----:B------:R-:W-:-:S11]  /*0500*/  DADD R8, R6, R6 ;  /* 0x0000000006087229 */ /* 0x000fd60000000006 */
.L_x_200:
[----:B------:R-:W-:Y:S05]  /*0510*/  BSYNC.RECONVERGENT B1 ;  /* 0x0000000000017941 */ /* 0x000fea0003800200 */
.L_x_198:
[----:B------:R-:W-:-:S04]  /*0520*/  IMAD.MOV.U32 R5, RZ, RZ, 0x0 ;  /* 0x00000000ff057424 */ /* 0x000fc800078e00ff */
[----:B------:R-:W-:Y:S05]  /*0530*/  RET.REL.NODEC R4 `(vec_sqrt) ;  /* 0xfffffff804b07950 */ /* 0x000fea0003c3ffff */
.L_x_202:
        /* <DEDUP_REMOVED lines=12> */
.L_x_567:


//--------------------- .text.vec_sinpi           --------------------------
	.section	.text.vec_sinpi,"ax",@progbits
	.align	128
        .global         vec_sinpi
        .type           vec_sinpi,@function
        .size           vec_sinpi,(.L_x_608 - vec_sinpi)
        .other          vec_sinpi,@"STO_CUDA_ENTRY STV_DEFAULT"
vec_sinpi:
.text.vec_sinpi:
        /* <DEDUP_REMOVED lines=16> */
[----:B------:R-:W0:Y:S05]  /*0100*/  LDCU.64 UR6, c[0x4][0x8] ;  /* 0x01000100ff0677ac */ /* 0x000e2a0008000a00 */
[----:B-1----:R-:W2:Y:S02]  /*0110*/  LDG.E.64 R16, desc[UR4][R16.64] ;  /* 0x0000000410107981 */ /* 0x002ea4000c1e1b00 */
[----:B--2---:R-:W-:Y:S02]  /*0120*/  VIADD R23, R17, 0x100000 ;  /* 0x0010000011177836 */ /* 0x004fe40000000000 */
        /* <DEDUP_REMOVED lines=12> */
[----:B------:R-:W-:-:S04]  /*01f0*/  LOP3.LUT R3, R2, 0x1, RZ, 0xc0, !PT ;  /* 0x0000000102037812 */ /* 0x000fc800078ec0ff */
[----:B------:R-:W-:Y:S01]  /*0200*/  ISETP.NE.U32.AND P0, PT, R3, 0x1, PT ;  /* 0x000000010300780c */ /* 0x000fe20003f05070 */
[----:B------:R-:W-:-:S03]  /*0210*/  IMAD.MOV.U32 R3, RZ, RZ, 0x3da8ff83 ;  /* 0x3da8ff83ff037424 */ /* 0x000fc600078e00ff */
[----:B------:R-:W-:Y:S01]  /*0220*/  ISETP.NE.U32.AND.EX P0, PT, RZ, RZ, PT, P0 ;  /* 0x000000ffff00720c */ /* 0x000fe20003f05100 */
[----:B0-----:R-:W-:-:S08]  /*0230*/  DFMA R20, R20, -0.5, R16 ;  /* 0xbfe000001414782b */ /* 0x001fd00000000010 */
[----:B------:R-:W-:Y:S01]  /*0240*/  DMUL R24, R20, UR6 ;  /* 0x0000000614187c28 */ /* 0x000fe20008000000 */
[----:B------:R-:W-:Y:S01]  /*0250*/  UMOV UR6, 0x54442d18 ;  /* 0x54442d1800067882 */ /* 0x000fe20000000000 */
[----:B------:R-:W-:-:S06]  /*0260*/  UMOV UR7, 0x400921fb ;  /* 0x400921fb00077882 */ /* 0x000fcc0000000000 */
[----:B------:R-:W-:Y:S01]  /*0270*/  DFMA R20, R20, UR6, R24 ;  /* 0x0000000614147c2b */ /* 0x000fe20008000018 */
[----:B------:R-:W0:Y:S01]  /*0280*/  LDCU.64 UR6, c[0x0][0x388] ;  /* 0x00007100ff0677ac */ /* 0x000e220008000a00 */
[----:B------:R-:W-:Y:S01]  /*0290*/  IMAD.MOV.U32 R24, RZ, RZ, 0x20fd8164 ;  /* 0x20fd8164ff187424 */ /* 0x000fe200078e00ff */
[----:B------:R-:W-:-:S04]  /*02a0*/  FSEL R25, -R3, 0.11223486810922622681, !P0 ;  /* 0x3de5db6503197808 */ /* 0x000fc80004000100 */
[----:B------:R-:W-:Y:S01]  /*02b0*/  FSEL R24, R24, -8.06006814911005101289e+34, !P0 ;  /* 0xf9785eba18187808 */ /* 0x000fe20004000000 */
[----:B------:R-:W-:Y:S01]  /*02c0*/  DMUL R22, R20, R20 ;  /* 0x0000001414167228 */ /* 0x000fe20000000000 */
[----:B0-----:R-:W-:-:S04]  /*02d0*/  IADD3 R18, P2, PT, R18, UR6, RZ ;  /* 0x0000000612127c10 */ /* 0x001fc8000ff5e0ff */
[----:B------:R-:W-:-:S03]  /*02e0*/  IADD3.X R19, PT, PT, R0, UR7, RZ, P2, !PT ;  /* 0x0000000700137c10 */ /* 0x000fc600097fe4ff */
[----:B--2---:R-:W-:-:S08]  /*02f0*/  DFMA R4, R22, R24, R4 ;  /* 0x000000181604722b */ /* 0x004fd00000000004 */
[C---:B------:R-:W-:Y:S01]  /*0300*/  DFMA R4, R22.reuse, R4, R6 ;  /* 0x000000041604722b */ /* 0x040fe20000000006 */
[----:B------:R-:W0:Y:S07]  /*0310*/  FRND.F64.TRUNC R6, R16 ;  /* 0x0000001000067313 */ /* 0x000e2e000030d800 */
[----:B---3--:R-:W-:Y:S02]  /*0320*/  DFMA R4, R22, R4, R8 ;  /* 0x000000041604722b */ /* 0x008fe40000000008 */
[----:B------:R-:W-:-:S06]  /*0330*/  DMUL R8, RZ, R16 ;  /* 0x00000010ff087228 */ /* 0x000fcc0000000000 */
[----:B------:R-:W-:Y:S02]  /*0340*/  DFMA R4, R22, R4, R10 ;  /* 0x000000041604722b */ /* 0x000fe4000000000a */
[----:B0-----:R-:W-:-:S06]  /*0350*/  DSETP.NEU.AND P1, PT, R16, R6, PT ;  /* 0x000000061000722a */ /* 0x001fcc0003f2d000 */
[----:B----4-:R-:W-:-:S08]  /*0360*/  DFMA R4, R22, R4, R12 ;  /* 0x000000041604722b */ /* 0x010fd0000000000c */
[----:B------:R-:W-:-:S08]  /*0370*/  DFMA R4, R22, R4, R14 ;  /* 0x000000041604722b */ /* 0x000fd0000000000e */
[-C--:B------:R-:W-:Y:S02]  /*0380*/  DFMA R20, R20, R4.reuse, R20 ;  /* 0x000000041414722b */ /* 0x080fe40000000014 */
[----:B------:R-:W-:-:S10]  /*0390*/  DFMA R4, R22, R4, 1 ;  /* 0x3ff000001604742b */ /* 0x000fd40000000004 */
[----:B------:R-:W-:Y:S02]  /*03a0*/  FSEL R10, R4, R20, !P0 ;  /* 0x00000014040a7208 */ /* 0x000fe40004000000 */
[----:B------:R-:W-:Y:S02]  /*03b0*/  FSEL R11, R5, R21, !P0 ;  /* 0x00000015050b7208 */ /* 0x000fe40004000000 */
[----:B------:R-:W-:-:S04]  /*03c0*/  LOP3.LUT P0, RZ, R2, 0x2, RZ, 0xc0, !PT ;  /* 0x0000000202ff7812 */ /* 0x000fc8000780c0ff */
[----:B------:R-:W-:-:S10]  /*03d0*/  DADD R4, RZ, -R10 ;  /* 0x00000000ff047229 */ /* 0x000fd4000000080a */
[----:B------:R-:W-:Y:S02]  /*03e0*/  FSEL R3, R10, R4, !P0 ;  /* 0x000000040a037208 */ /* 0x000fe40004000000 */
[----:B------:R-:W-:Y:S02]  /*03f0*/  FSEL R5, R11, R5, !P0 ;  /* 0x000000050b057208 */ /* 0x000fe40004000000 */
[----:B------:R-:W-:Y:S02]  /*0400*/  FSEL R2, R8, R3, !P1 ;  /* 0x0000000308027208 */ /* 0x000fe40004800000 */
[----:B------:R-:W-:-:S05]  /*0410*/  FSEL R3, R9, R5, !P1 ;  /* 0x0000000509037208 */ /* 0x000fca0004800000 */
[----:B------:R-:W-:Y:S01]  /*0420*/  STG.E.64 desc[UR4][R18.64], R2 ;  /* 0x0000000212007986 */ /* 0x000fe2000c101b04 */
[----:B------:R-:W-:Y:S05]  /*0430*/  EXIT ;  /* 0x000000000000794d */ /* 0x000fea0003800000 */
.L_x_203:
        /* <DEDUP_REMOVED lines=12> */
.L_x_608:


//--------------------- .text.vec_sinh            --------------------------
	.section	.text.vec_sinh,"ax",@progbits
	.align	128
        .global         vec_sinh
        .type           vec_sinh,@function
        .size           vec_sinh,(.L_x_568 - vec_sinh)
        .other          vec_sinh,@"STO_CUDA_ENTRY STV_DEFAULT"
vec_sinh:
.text.vec_sinh:
        /* <DEDUP_REMOVED lines=18> */
[----:B--2---:R-:W-:Y:S01]  /*0120*/  LOP3.LUT R7, R17, 0x7fffffff, RZ, 0xc0, !PT ;  /* 0x7fffffff11077812 */ /* 0x004fe200078ec0ff */
[----:B------:R-:W-:-:S03]  /*0130*/  IMAD.MOV.U32 R14, RZ, RZ, R16 ;  /* 0x000000ffff0e7224 */ /* 0x000fc600078e0010 */
[----:B------:R-:W-:Y:S01]  /*0140*/  ISETP.GT.U32.AND P0, PT, R7, 0x3fefffff, PT ;  /* 0x3fefffff0700780c */ /* 0x000fe20003f04070 */
[----:B------:R-:W-:-:S12]  /*0150*/  IMAD.MOV.U32 R15, RZ, RZ, R7 ;  /* 0x000000ffff0f7224 */ /* 0x000fd800078e0007 */
[----:B------:R-:W-:Y:S05]  /*0160*/  @P0 BRA `(.L_x_205) ;  /* 0x0000000000600947 */ /* 0x000fea0003800000 */
[----:B------:R-:W-:Y:S01]  /*0170*/  DMUL R4, R14, R14 ;  /* 0x0000000e0e047228 */ /* 0x000fe20000000000 */
[----:B------:R-:W-:Y:S01]  /*0180*/  IMAD.MOV.U32 R6, RZ, RZ, 0x61d87def ;  /* 0x61d87defff067424 */ /* 0x000fe200078e00ff */
[----:B------:R-:W-:Y:S01]  /*0190*/  UMOV UR6, 0xab274c53 ;  /* 0xab274c5300067882 */ /* 0x000fe20000000000 */
[----:B------:R-:W-:Y:S01]  /*01a0*/  IMAD.MOV.U32 R7, RZ, RZ, 0x3de611a5 ;  /* 0x3de611a5ff077424 */ /* 0x000fe200078e00ff */
[----:B------:R-:W-:-:S05]  /*01b0*/  UMOV UR7, 0x3d6b4c75 ;  /* 0x3d6b4c7500077882 */ /* 0x000fca0000000000 */
        /* <DEDUP_REMOVED lines=18> */
[----:B------:R-:W-:Y:S10]  /*02e0*/  BRA `(.L_x_206) ;  /* 0x0000000400647947 */ /* 0x000ff40003800000 */
.L_x_205:
[----:B------:R-:W-:Y:S01]  /*02f0*/  IMAD.MOV.U32 R4, RZ, RZ, 0x652b82fe ;  /* 0x652b82feff047424 */ /* 0x000fe200078e00ff */
[----:B------:R-:W-:Y:S01]  /*0300*/  UMOV UR6, 0xfefa39ef ;  /* 0xfefa39ef00067882 */ /* 0x000fe20000000000 */
[----:B------:R-:W-:Y:S01]  /*0310*/  IMAD.MOV.U32 R5, RZ, RZ, 0x3ff71547 ;  /* 0x3ff71547ff057424 */ /* 0x000fe200078e00ff */
[----:B------:R-:W-:Y:S01]  /*0320*/  UMOV UR7, 0x3fe62e42 ;  /* 0x3fe62e4200077882 */ /* 0x000fe20000000000 */
[----:B------:R-:W-:Y:S01]  /*0330*/  IMAD.SHL.U32 R0, R7, 0x2, RZ ;  /* 0x0000000207007824 */ /* 0x000fe200078e00ff */
[----:B------:R-:W-:Y:S01]  /*0340*/  BSSY.RECONVERGENT B1, `(.L_x_207) ;  /* 0x000004d000017945 */ /* 0x000fe20003800200 */
[----:B------:R-:W-:Y:S02]  /*0350*/  IMAD.MOV.U32 R12, RZ, RZ, -0x7142ec33 ;  /* 0x8ebd13cdff0c7424 */ /* 0x000fe400078e00ff */
[----:B------:R-:W-:Y:S01]  /*0360*/  DFMA R4, R14, R4, 6.75539944105574400000e+15 ;  /* 0x433800000e04742b */ /* 0x000fe20000000004 */
[C---:B------:R-:W-:Y:S01]  /*0370*/  ISETP.GE.U32.AND P0, PT, R0.reuse, 0x7fb3e647, PT ;  /* 0x7fb3e6470000780c */ /* 0x040fe20003f06070 */
[----:B------:R-:W-:Y:S01]  /*0380*/  IMAD.MOV.U32 R13, RZ, RZ, 0x3e5af86d ;  /* 0x3e5af86dff0d7424 */ /* 0x000fe200078e00ff */
[----:B------:R-:W-:-:S05]  /*0390*/  ISETP.NE.AND P1, PT, R0, RZ, PT ;  /* 0x000000ff0000720c */ /* 0x000fca0003f25270 */
[----:B------:R-:W-:Y:S02]  /*03a0*/  DADD R8, R4, -6.75539944105574400000e+15 ;  /* 0xc338000004087429 */ /* 0x000fe40000000000 */
[----:B------:R-:W-:-:S05]  /*03b0*/  VIADD R4, R4, 0xffffffff ;  /* 0xffffffff04047836 */ /* 0x000fca0000000000 */
[----:B------:R-:W-:Y:S01]  /*03c0*/  SEL R4, R4, RZ, P0 ;  /* 0x000000ff04047207 */ /* 0x000fe20000000000 */
[----:B------:R-:W-:Y:S01]  /*03d0*/  DFMA R10, R8, -UR6, R14 ;  /* 0x80000006080a7c2b */ /* 0x000fe2000800000e */
[----:B------:R-:W-:Y:S01]  /*03e0*/  UMOV UR6, 0x3b39803f ;  /* 0x3b39803f00067882 */ /* 0x000fe20000000000 */
[----:B------:R-:W-:-:S06]  /*03f0*/  UMOV UR7, 0x3c7abc9e ;  /* 0x3c7abc9e00077882 */ /* 0x000fcc0000000000 */
[----:B------:R-:W-:Y:S01]  /*0400*/  DFMA R10, R8, -UR6, R10 ;  /* 0x80000006080a7c2b */ /* 0x000fe2000800000a */
[----:B------:R-:W-:Y:S01]  /*0410*/  UMOV UR6, 0x6acd15b6 ;  /* 0x6acd15b600067882 */ /* 0x000fe20000000000 */
[----:B------:R-:W-:-:S08]  /*0420*/  UMOV UR7, 0x3e21f407 ;  /* 0x3e21f40700077882 */ /* 0x000fd00000000000 */
[----:B------:R-:W-:Y:S02]  /*0430*/  FSEL R8, R16, R10, !P0 ;  /* 0x0000000a10087208 */ /* 0x000fe40004000000 */
[----:B------:R-:W-:Y:S02]  /*0440*/  FSEL R9, R7, R11, !P0 ;  /* 0x0000000b07097208 */ /* 0x000fe40004000000 */
[C---:B------:R-:W-:Y:S02]  /*0450*/  ISETP.NE.AND P0, PT, R4.reuse, 0x400, PT ;  /* 0x000004000400780c */ /* 0x040fe40003f05270 */
[----:B------:R-:W-:Y:S02]  /*0460*/  LEA R4, R4, 0x3ff00000, 0x14 ;  /* 0x3ff0000004047811 */ /* 0x000fe400078ea0ff */
[----:B------:R-:W-:Y:S01]  /*0470*/  DFMA R10, R8, UR6, R12 ;  /* 0x00000006080a7c2b */ /* 0x000fe2000800000c */
[----:B------:R-:W-:Y:S01]  /*0480*/  UMOV UR6, 0x92ba033d ;  /* 0x92ba033d00067882 */ /* 0x000fe20000000000 */
[----:B------:R-:W-:Y:S01]  /*0490*/  UMOV UR7, 0x3e927e50 ;  /* 0x3e927e5000077882 */ /* 0x000fe20000000000 */
[----:B------:R-:W-:Y:S01]  /*04a0*/  SEL R5, R4, 0x7fe00000, P0 ;  /* 0x7fe0000004057807 */ /* 0x000fe20000000000 */
[----:B------:R-:W-:-:S04]  /*04b0*/  IMAD.MOV.U32 R4, RZ, RZ, RZ ;  /* 0x000000ffff047224 */ /* 0x000fc800078e00ff */
[----:B------:R-:W-:Y:S01]  /*04c0*/  DFMA R10, R8, R10, UR6 ;  /* 0x00000006080a7e2b */ /* 0x000fe2000800000a */
[----:B------:R-:W-:Y:S01]  /*04d0*/  UMOV UR6, 0x6c5f9da1 ;  /* 0x6c5f9da100067882 */ /* 0x000fe20000000000 */
[----:B------:R-:W-:Y:S01]  /*04e0*/  UMOV UR7, 0x3ec71dde ;  /* 0x3ec71dde00077882 */ /* 0x000fe20000000000 */
[----:B------:R-:W-:-:S05]  /*04f0*/  DADD R12, R4, -0.5 ;  /* 0xbfe00000040c7429 */ /* 0x000fca0000000000 */
        /* <DEDUP_REMOVED lines=19> */
[----:B------:R-:W-:-:S08]  /*0630*/  DFMA R10, R8, R10, 0.5 ;  /* 0x3fe00000080a742b */ /* 0x000fd0000000000a */
[----:B------:R-:W-:-:S08]  /*0640*/  DMUL R10, R8, R10 ;  /* 0x0000000a080a7228 */ /* 0x000fd00000000000 */
[----:B------:R-:W-:Y:S01]  /*0650*/  DFMA R10, R8, R10, R8 ;  /* 0x0000000a080a722b */ /* 0x000fe20000000008 */
[----:B------:R-:W-:Y:S02]  /*0660*/  IMAD.MOV.U32 R8, RZ, RZ, 0x0 ;  /* 0x00000000ff087424 */ /* 0x000fe400078e00ff */
[----:B------:R-:W-:-:S05]  /*0670*/  IMAD.MOV.U32 R9, RZ, RZ, 0x3ff00000 ;  /* 0x3ff00000ff097424 */ /* 0x000fca00078e00ff */
[----:B------:R-:W-:-:S08]  /*0680*/  DFMA R10, R10, R4, R12 ;  /* 0x000000040a0a722b */ /* 0x000fd0000000000c */
[----:B------:R-:W-:-:S10]  /*0690*/  DADD R4, R10, R10 ;  /* 0x000000000a047229 */ /* 0x000fd4000000000a */
[----:B------:R-:W-:Y:S01]  /*06a0*/  FSEL R13, R4, R10, !P0 ;  /* 0x0000000a040d7208 */ /* 0x000fe20004000000 */
[----:B------:R-:W-:Y:S01]  /*06b0*/  IMAD.MOV.U32 R4, RZ, RZ, 0x1 ;  /* 0x00000001ff047424 */ /* 0x000fe200078e00ff */
[----:B------:R-:W-:Y:S02]  /*06c0*/  @P1 FSEL R7, R5, R11, !P0 ;  /* 0x0000000b05071208 */ /* 0x000fe40004000000 */
[----:B------:R-:W-:Y:S02]  /*06d0*/  FSEL R12, R16, R13, !P1 ;  /* 0x0000000d100c7208 */ /* 0x000fe40004800000 */
[----:B------:R-:W-:Y:S01]  /*06e0*/  FSETP.GEU.AND P0, PT, |R7|, 6.5827683646048100446e-37, PT ;  /* 0x036000000700780b */ /* 0x000fe20003f0e200 */
[----:B------:R-:W-:-:S06]  /*06f0*/  IMAD.MOV.U32 R13, RZ, RZ, R7 ;  /* 0x000000ffff0d7224 */ /* 0x000fcc00078e0007 */
[----:B------:R-:W-:-:S06]  /*0700*/  DFMA R8, R12, 2, R8 ;  /* 0x400000000c08782b */ /* 0x000fcc0000000008 */
[----:B------:R-:W0:Y:S02]  /*0710*/  MUFU.RCP64H R5, R9 ;  /* 0x0000000900057308 */ /* 0x000e240000001800 */
        /* <DEDUP_REMOVED lines=12> */
[----:B------:R-:W-:Y:S05]  /*07e0*/  CALL.REL.NOINC `($__internal_8_$__cuda_sm20_div_rn_f64_full) ;  /* 0x0000000000407944 */ /* 0x000fea0003c00000 */
[----:B------:R-:W-:Y:S02]  /*07f0*/  IMAD.MOV.U32 R4, RZ, RZ, R6 ;  /* 0x000000ffff047224 */ /* 0x000fe400078e0006 */
[----:B------:R-:W-:-:S07]  /*0800*/  IMAD.MOV.U32 R5, RZ, RZ, R7 ;  /* 0x000000ffff057224 */ /* 0x000fce00078e0007 */
.L_x_208:
[----:B------:R-:W-:Y:S05]  /*0810*/  BSYNC.RECONVERGENT B1 ;  /* 0x0000000000017941 */ /* 0x000fea0003800200 */
.L_x_207:
[----:B------:R-:W-:Y:S01]  /*0820*/  DADD R4, R12, R4 ;  /* 0x000000000c047229 */ /* 0x000fe20000000004 */
[----:B------:R-:W-:Y:S01]  /*0830*/  UMOV UR6, 0x8fb9f87e ;  /* 0x8fb9f87e00067882 */ /* 0x000fe20000000000 */
[----:B------:R-:W-:Y:S02]  /*0840*/  UMOV UR7, 0x408633ce ;  /* 0x408633ce00077882 */ /* 0x000fe40000000000 */
[----:B------:R-:W-:-:S06]  /*0850*/  DSETP.GE.AND P0, PT, R14, UR6, PT ;  /* 0x000000060e007e2a */ /* 0x000fcc000bf06000 */
[----:B------:R-:W-:Y:S02]  /*0860*/  FSEL R6, R4, RZ, !P0 ;  /* 0x000000ff04067208 */ /* 0x000fe40004000000 */
[----:B------:R-:W-:-:S07]  /*0870*/  FSEL R7, R5, +QNAN , !P0 ;  /* 0x7ff0000005077808 */ /* 0x000fce0004000000 */
.L_x_206:
[----:B------:R-:W-:Y:S05]  /*0880*/  BSYNC.RECONVERGENT B0 ;  /* 0x0000000000007941 */ /* 0x000fea0003800200 */
.L_x_204:
[----:B------:R-:W0:Y:S01]  /*0890*/  LDCU.64 UR6, c[0x0][0x388] ;  /* 0x00007100ff0677ac */ /* 0x000e220008000a00 */
[----:B------:R-:W-:Y:S02]  /*08a0*/  LOP3.LUT R7, R7, 0x80000000, R17, 0xb8, !PT ;  /* 0x8000000007077812 */ /* 0x000fe400078eb811 */
[----:B0-----:R-:W-:-:S04]  /*08b0*/  IADD3 R2, P0, PT, R2, UR6, RZ ;  /* 0x0000000602027c10 */ /* 0x001fc8000ff1e0ff */
[----:B------:R-:W-:-:S05]  /*08c0*/  IADD3.X R3, PT, PT, R3, UR7, RZ, P0, !PT ;  /* 0x0000000703037c10 */ /* 0x000fca00087fe4ff */
[----:B------:R-:W-:Y:S01]  /*08d0*/  STG.E.64 desc[UR4][R2.64], R6 ;  /* 0x0000000602007986 */ /* 0x000fe2000c101b04 */
[----:B------:R-:W-:Y:S05]  /*08e0*/  EXIT ;  /* 0x000000000000794d */ /* 0x000fea0003800000 */
        .weak           $__internal_8_$__cuda_sm20_div_rn_f64_full
        .type           $__internal_8_$__cuda_sm20_div_rn_f64_full,@function
        .size           $__internal_8_$__cuda_sm20_div_rn_f64_full,(.L_x_568 - $__internal_8_$__cuda_sm20_div_rn_f64_full)
$__internal_8_$__cuda_sm20_div_rn_f64_full:
[C---:B------:R-:W-:Y:S01]  /*08f0*/  FSETP.GEU.AND P0, PT, |R9|.reuse, 1.469367938527859385e-39, PT ;  /* 0x001000000900780b */ /* 0x040fe20003f0e200 */
[----:B------:R-:W-:Y:S01]  /*0900*/  IMAD.MOV.U32 R22, RZ, RZ, 0x1 ;  /* 0x00000001ff167424 */ /* 0x000fe200078e00ff */
[----:B------:R-:W-:Y:S01]  /*0910*/  LOP3.LUT R10, R9, 0x800fffff, RZ, 0xc0, !PT ;  /* 0x800fffff090a7812 */ /* 0x000fe200078ec0ff */
[----:B------:R-:W-:Y:S01]  /*0920*/  IMAD.MOV.U32 R6, RZ, RZ, R12 ;  /* 0x000000ffff067224 */ /* 0x000fe200078e000c */
[C---:B------:R-:W-:Y:S01]  /*0930*/  FSETP.GEU.AND P2, PT, |R7|.reuse, 1.469367938527859385e-39, PT ;  /* 0x001000000700780b */ /* 0x040fe20003f4e200 */
[----:B------:R-:W-:Y:S01]  /*0940*/  BSSY.RECONVERGENT B2, `(.L_x_209) ;  /* 0x0000053000027945 */ /* 0x000fe20003800200 */
        /* <DEDUP_REMOVED lines=9> */
[----:B------:R-:W-:Y:S01]  /*09e0*/  IMAD.MOV.U32 R5, RZ, RZ, 0x1ca00000 ;  /* 0x1ca00000ff057424 */ /* 0x000fe200078e00ff */
[----:B------:R-:W-:-:S04]  /*09f0*/  @!P0 LOP3.LUT R27, R11, 0x7ff00000, RZ, 0xc0, !PT ;  /* 0x7ff000000b1b8812 */ /* 0x000fc800078ec0ff */
        /* <DEDUP_REMOVED lines=11> */
[----:B------:R-:W-:-:S05]  /*0ab0*/  @!P2 DFMA R18, R18, 2, -R24 ;  /* 0x400000001212a82b */ /* 0x000fca0000000818 */
[----:B------:R-:W-:-:S08]  /*0ac0*/  DFMA R20, R22, R20, R22 ;  /* 0x000000141614722b */ /* 0x000fd00000000016 */
[----:B------:R-:W-:-:S08]  /*0ad0*/  DMUL R22, R20, R18 ;  /* 0x0000001214167228 */ /* 0x000fd00000000000 */
[----:B------:R-:W-:-:S08]  /*0ae0*/  DFMA R24, R22, -R10, R18 ;  /* 0x8000000a1618722b */ /* 0x000fd00000000012 */
[----:B------:R-:W-:Y:S01]  /*0af0*/  DFMA R24, R20, R24, R22 ;  /* 0x000000181418722b */ /* 0x000fe20000000016 */
[----:B------:R-:W-:Y:S01]  /*0b00*/  IMAD.MOV.U32 R20, RZ, RZ, R4 ;  /* 0x000000ffff147224 */ /* 0x000fe200078e0004 */
[----:B------:R-:W-:Y:S01]  /*0b10*/  @!P2 LOP3.LUT R20, R19, 0x7ff00000, RZ, 0xc0, !PT ;  /* 0x7ff000001314a812 */ /* 0x000fe200078ec0ff */
[----:B------:R-:W-:-:S04]  /*0b20*/  VIADD R22, R27, 0xffffffff ;  /* 0xffffffff1b167836 */ /* 0x000fc80000000000 */
[----:B------:R-:W-:-:S05]  /*0b30*/  VIADD R21, R20, 0xffffffff ;  /* 0xffffffff14157836 */ /* 0x000fca0000000000 */
[----:B------:R-:W-:-:S04]  /*0b40*/  ISETP.GT.U32.AND P0, PT, R21, 0x7feffffe, PT ;  /* 0x7feffffe1500780c */ /* 0x000fc80003f04070 */
[----:B------:R-:W-:-:S13]  /*0b50*/  ISETP.GT.U32.OR P0, PT, R22, 0x7feffffe, P0 ;  /* 0x7feffffe1600780c */ /* 0x000fda0000704470 */
[----:B------:R-:W-:Y:S05]  /*0b60*/  @P0 BRA `(.L_x_210) ;  /* 0x00000000006c0947 */ /* 0x000fea0003800000 */
[----:B------:R-:W-:Y:S01]  /*0b70*/  LOP3.LUT R7, R9, 0x7ff00000, RZ, 0xc0, !PT ;  /* 0x7ff0000009077812 */ /* 0x000fe200078ec0ff */
[----:B------:R-:W-:-:S03]  /*0b80*/  IMAD.MOV.U32 R20, RZ, RZ, RZ ;  /* 0x000000ffff147224 */ /* 0x000fc600078e00ff */
[CC--:B------:R-:W-:Y:S02]  /*0b90*/  VIADDMNMX R6, R4.reuse, -R7.reuse, 0xb9600000, !PT ;  /* 0xb960000004067446 */ /* 0x0c0fe40007800907 */
[----:B------:R-:W-:Y:S02]  /*0ba0*/  ISETP.GE.U32.AND P0, PT, R4, R7, PT ;  /* 0x000000070400720c */ /* 0x000fe40003f06070 */
[----:B------:R-:W-:Y:S02]  /*0bb0*/  VIMNMX R6, PT, PT, R6, 0x46a00000, PT ;  /* 0x46a0000006067848 */ /* 0x000fe40003fe0100 */
[----:B------:R-:W-:-:S05]  /*0bc0*/  SEL R5, R5, 0x63400000, !P0 ;  /* 0x6340000005057807 */ /* 0x000fca0004000000 */
        /* <DEDUP_REMOVED lines=21> */
.L_x_210:
        /* <DEDUP_REMOVED lines=16> */
.L_x_213:
[----:B------:R-:W-:Y:S01]  /*0e20*/  LOP3.LUT R5, R9, 0x80000, RZ, 0xfc, !PT ;  /* 0x0008000009057812 */ /* 0x000fe200078efcff */
[----:B------:R-:W-:Y:S01]  /*0e30*/  IMAD.MOV.U32 R4, RZ, RZ, R8 ;  /* 0x000000ffff047224 */ /* 0x000fe200078e0008 */
[----:B------:R-:W-:Y:S06]  /*0e40*/  BRA `(.L_x_211) ;  /* 0x0000000000087947 */ /* 0x000fec0003800000 */
.L_x_212:
[----:B------:R-:W-:Y:S01]  /*0e50*/  LOP3.LUT R5, R7, 0x80000, RZ, 0xfc, !PT ;  /* 0x0008000007057812 */ /* 0x000fe200078efcff */
[----:B------:R-:W-:-:S07]  /*0e60*/  IMAD.MOV.U32 R4, RZ, RZ, R6 ;  /* 0x000000ffff047224 */ /* 0x000fce00078e0006 */
.L_x_211:
[----:B------:R-:W-:Y:S05]  /*0e70*/  BSYNC.RECONVERGENT B2 ;  /* 0x0000000000027941 */ /* 0x000fea0003800200 */
.L_x_209:
[----:B------:R-:W-:Y:S02]  /*0e80*/  IMAD.MOV.U32 R6, RZ, RZ, R4 ;  /* 0x000000ffff067224 */ /* 0x000fe400078e0004 */
[----:B------:R-:W-:Y:S02]  /*0e90*/  IMAD.MOV.U32 R7, RZ, RZ, R5 ;  /* 0x000000ffff077224 */ /* 0x000fe400078e0005 */
[----:B------:R-:W-:Y:S02]  /*0ea0*/  IMAD.MOV.U32 R4, RZ, RZ, R0 ;  /* 0x000000ffff047224 */ /* 0x000fe400078e0000 */
[----:B------:R-:W-:-:S04]  /*0eb0*/  IMAD.MOV.U32 R5, RZ, RZ, 0x0 ;  /* 0x00000000ff057424 */ /* 0x000fc800078e00ff */
[----:B------:R-:W-:Y:S05]  /*0ec0*/  RET.REL.NODEC R4 `(vec_sinh) ;  /* 0xfffffff0044c7950 */ /* 0x000fea0003c3ffff */
.L_x_214:
        /* <DEDUP_REMOVED lines=11> */
.L_x_568:


//--------------------- .text.vec_sin             --------------------------
	.section	.text.vec_sin,"ax",@progbits
	.align	128
        .global         vec_sin
        .type           vec_sin,@function
        .size           vec_sin,(.L_x_569 - vec_sin)
        .other          vec_sin,@"STO_CUDA_ENTRY STV_DEFAULT"
vec_sin:
.text.vec_sin:
        /* <DEDUP_REMOVED lines=21> */
[----:B------:R-:W-:Y:S01]  /*0150*/  @!P0 IMAD.MOV.U32 R0, RZ, RZ, RZ ;  /* 0x000000ffff008224 */ /* 0x000fe200078e00ff */
[----:B------:R-:W-:Y:S09]  /*0160*/  @!P0 BRA `(.L_x_216) ;  /* 0x0000000000488947 */ /* 0x000ff20003800000 */
[----:B------:R-:W-:Y:S01]  /*0170*/  UMOV UR6, 0x6dc9c883 ;  /* 0x6dc9c88300067882 */ /* 0x000fe20000000000 */
[----:B------:R-:W-:Y:S01]  /*0180*/  UMOV UR7, 0x3fe45f30 ;  /* 0x3fe45f3000077882 */ /* 0x000fe20000000000 */
[C---:B------:R-:W-:Y:S02]  /*0190*/  DSETP.GE.AND P0, PT, |R16|.reuse, 2.14748364800000000000e+09, PT ;  /* 0x41e000001000742a */ /* 0x040fe40003f06200 */
        /* <DEDUP_REMOVED lines=14> */
[----:B------:R-:W-:Y:S05]  /*0280*/  CALL.REL.NOINC `($vec_sin$__internal_trig_reduction_slowpathd) ;  /* 0x00000000008c7944 */ /* 0x000fea0003c00000 */
.L_x_216:
[----:B------:R-:W-:Y:S05]  /*0290*/  BSYNC.RECONVERGENT B0 ;  /* 0x0000000000007941 */ /* 0x000fea0003800200 */
.L_x_215:
[----:B------:R-:W0:Y:S01]  /*02a0*/  LDCU.64 UR6, c[0x4][0x8] ;  /* 0x01000100ff0677ac */ /* 0x000e220008000a00 */
[----:B------:R-:W-:-:S05]  /*02b0*/  IMAD.SHL.U32 R4, R0, 0x40, RZ ;  /* 0x0000004000047824 */ /* 0x000fca00078e00ff */
[----:B------:R-:W-:-:S04]  /*02c0*/  LOP3.LUT R4, R4, 0x40, RZ, 0xc0, !PT ;  /* 0x0000004004047812 */ /* 0x000fc800078ec0ff */
[----:B0-----:R-:W-:-:S05]  /*02d0*/  IADD3 R14, P0, PT, R4, UR6, RZ ;  /* 0x00000006040e7c10 */ /* 0x001fca000ff1e0ff */
[----:B------:R-:W-:Y:S01]  /*02e0*/  IMAD.X R15, RZ, RZ, UR7, P0 ;  /* 0x00000007ff0f7e24 */ /* 0x000fe200080e06ff */
[----:B------:R-:W-:Y:S01]  /*02f0*/  LOP3.LUT R8, R0, 0x1, RZ, 0xc0, !PT ;  /* 0x0000000100087812 */ /* 0x000fe200078ec0ff */
[----:B------:R-:W-:Y:S01]  /*0300*/  IMAD.MOV.U32 R24, RZ, RZ, 0x20fd8164 ;  /* 0x20fd8164ff187424 */ /* 0x000fe200078e00ff */
[----:B------:R-:W0:Y:S02]  /*0310*/  LDCU.64 UR6, c[0x0][0x388] ;  /* 0x00007100ff0677ac */ /* 0x000e240008000a00 */
[----:B------:R-:W2:Y:S04]  /*0320*/  LDG.E.128.CONSTANT R4, desc[UR4][R14.64] ;  /* 0x000000040e047981 */ /* 0x000ea8000c1e9d00 */
[----:B------:R-:W3:Y:S04]  /*0330*/  LDG.E.128.CONSTANT R16, desc[UR4][R14.64+0x10] ;  /* 0x000010040e107981 */ /* 0x000ee8000c1e9d00 */
[----:B------:R-:W4:Y:S01]  /*0340*/  LDG.E.128.CONSTANT R20, desc[UR4][R14.64+0x20] ;  /* 0x000020040e147981 */ /* 0x000f22000c1e9d00 */
[----:B------:R-:W-:Y:S01]  /*0350*/  IMAD.MOV.U32 R11, RZ, RZ, 0x3da8ff83 ;  /* 0x3da8ff83ff0b7424 */ /* 0x000fe200078e00ff */
[----:B------:R-:W-:Y:S01]  /*0360*/  ISETP.NE.U32.AND P0, PT, R8, 0x1, PT ;  /* 0x000000010800780c */ /* 0x000fe20003f05070 */
[----:B------:R-:W-:-:S03]  /*0370*/  DMUL R8, R2, R2 ;  /* 0x0000000202087228 */ /* 0x000fc60000000000 */
[----:B------:R-:W-:Y:S02]  /*0380*/  FSEL R24, R24, -8.06006814911005101289e+34, !P0 ;  /* 0xf9785eba18187808 */ /* 0x000fe40004000000 */
[----:B------:R-:W-:Y:S02]  /*0390*/  FSEL R25, -R11, 0.11223486810922622681, !P0 ;  /* 0x3de5db650b197808 */ /* 0x000fe40004000100 */
[----:B0-----:R-:W-:-:S04]  /*03a0*/  IADD3 R10, P1, PT, R10, UR6, RZ ;  /* 0x000000060a0a7c10 */ /* 0x001fc8000ff3e0ff */
[----:B------:R-:W-:Y:S01]  /*03b0*/  IADD3.X R11, PT, PT, R12, UR7, RZ, P1, !PT ;  /* 0x000000070c0b7c10 */ /* 0x000fe20008ffe4ff */
        /* <DEDUP_REMOVED lines=13> */
[----:B------:R-:W-:-:S05]  /*0490*/  FSEL R3, R5, R3, !P0 ;  /* 0x0000000305037208 */ /* 0x000fca0004000000 */
[----:B------:R-:W-:Y:S01]  /*04a0*/  STG.E.64 desc[UR4][R10.64], R2 ;  /* 0x000000020a007986 */ /* 0x000fe2000c101b04 */
[----:B------:R-:W-:Y:S05]  /*04b0*/  EXIT ;  /* 0x000000000000794d */ /* 0x000fea0003800000 */
        .type           $vec_sin$__internal_trig_reduction_slowpathd,@function
        .size           $vec_sin$__internal_trig_reduction_slowpathd,(.L_x_569 - $vec_sin$__internal_trig_reduction_slowpathd)
$vec_sin$__internal_trig_reduction_slowpathd:
        /* <DEDUP_REMOVED lines=25> */
.L_x_221:
        /* <DEDUP_REMOVED lines=29> */
.L_x_220:
[----:B------:R-:W-:-:S07]  /*0820*/  IMAD.MOV.U32 R15, RZ, RZ, R0 ;  /* 0x000000ffff0f7224 */ /* 0x000fce00078e0000 */
.L_x_219:
[----:B------:R-:W-:Y:S05]  /*0830*/  BSYNC.RECONVERGENT B1 ;  /* 0x0000000000017941 */ /* 0x000fea0003800200 */
.L_x_218:
        /* <DEDUP_REMOVED lines=60> */
.L_x_223:
[----:B------:R-:W-:Y:S05]  /*0c00*/  BSYNC.RECONVERGENT B1 ;  /* 0x0000000000017941 */ /* 0x000fea0003800200 */
.L_x_222:
        /* <DEDUP_REMOVED lines=36> */
.L_x_217:
[----:B------:R-:W-:Y:S02]  /*0e50*/  IMAD.MOV.U32 R15, RZ, RZ, 0x0 ;  /* 0x00000000ff0f7424 */ /* 0x000fe400078e00ff */
[----:B------:R-:W-:Y:S02]  /*0e60*/  IMAD.MOV.U32 R0, RZ, RZ, R4 ;  /* 0x000000ffff007224 */ /* 0x000fe400078e0004 */
[----:B------:R-:W-:Y:S05]  /*0e70*/  RET.REL.NODEC R14 `(vec_sin) ;  /* 0xfffffff00e607950 */ /* 0x000fea0003c3ffff */
.L_x_224:
        /* <DEDUP_REMOVED lines=16> */
.L_x_569:


//--------------------- .text.vec_rsqrt           --------------------------
	.section	.text.vec_rsqrt,"ax",@progbits
	.align	128
        .global         vec_rsqrt
        .type           vec_rsqrt,@function
        .size           vec_rsqrt,(.L_x_570 - vec_rsqrt)
        .other          vec_rsqrt,@"STO_CUDA_ENTRY STV_DEFAULT"
vec_rsqrt:
.text.vec_rsqrt:
        /* <DEDUP_REMOVED lines=17> */
[----:B------:R-:W-:Y:S01]  /*0110*/  IMAD.MOV.U32 R6, RZ, RZ, RZ ;  /* 0x000000ffff067224 */ /* 0x000fe200078e00ff */
[----:B------:R-:W-:Y:S01]  /*0120*/  BSSY.RECONVERGENT B0, `(.L_x_225) ;  /* 0x000000e000007945 */ /* 0x000fe20003800200 */
[----:B------:R-:W-:Y:S02]  /*0130*/  IMAD.MOV.U32 R10, RZ, RZ, 0x0 ;  /* 0x00000000ff0a7424 */ /* 0x000fe400078e00ff */
        /* <DEDUP_REMOVED lines=8> */
[----:B------:R-:W-:Y:S01]  /*01c0*/  DFMA R6, R10, R8, R6 ;  /* 0x000000080a06722b */ /* 0x000fe20000000006 */
[----:B------:R-:W-:Y:S10]  /*01d0*/  @!P0 BRA `(.L_x_226) ;  /* 0x0000000000088947 */ /* 0x000ff40003800000 */
[----:B------:R-:W-:-:S07]  /*01e0*/  MOV R3, 0x200 ;  /* 0x0000020000037802 */ /* 0x000fce0000000f00 */
[----:B------:R-:W-:Y:S05]  /*01f0*/  CALL.REL.NOINC `($__internal_9_$__cuda_sm20_drsqrt_f64_slowpath_v2) ;  /* 0x0000000000187944 */ /* 0x000fea0003c00000 */
.L_x_226:
[----:B------:R-:W-:Y:S05]  /*0200*/  BSYNC.RECONVERGENT B0 ;  /* 0x0000000000007941 */ /* 0x000fea0003800200 */
.L_x_225:
[----:B------:R-:W0:Y:S02]  /*0210*/  LDCU.64 UR6, c[0x0][0x388] ;  /* 0x00007100ff0677ac */ /* 0x000e240008000a00 */
[----:B0-----:R-:W-:-:S04]  /*0220*/  IADD3 R4, P0, PT, R0, UR6, RZ ;  /* 0x0000000600047c10 */ /* 0x001fc8000ff1e0ff */
[----:B------:R-:W-:-:S05]  /*0230*/  IADD3.X R5, PT, PT, R2, UR7, RZ, P0, !PT ;  /* 0x0000000702057c10 */ /* 0x000fca00087fe4ff */
[----:B------:R-:W-:Y:S01]  /*0240*/  STG.E.64 desc[UR4][R4.64], R6 ;  /* 0x0000000604007986 */ /* 0x000fe2000c101b04 */
[----:B------:R-:W-:Y:S05]  /*0250*/  EXIT ;  /* 0x000000000000794d */ /* 0x000fea0003800000 */
        .weak           $__internal_9_$__cuda_sm20_drsqrt_f64_slowpath_v2
        .type           $__internal_9_$__cuda_sm20_drsqrt_f64_slowpath_v2,@function
        .size           $__internal_9_$__cuda_sm20_drsqrt_f64_slowpath_v2,(.L_x_570 - $__internal_9_$__cuda_sm20_drsqrt_f64_slowpath_v2)
$__internal_9_$__cuda_sm20_drsqrt_f64_slowpath_v2:
        /* <DEDUP_REMOVED lines=25> */
.L_x_229:
[----:B------:R-:W-:Y:S01]  /*03f0*/  DADD R6, R4, R4 ;  /* 0x0000000004067229 */ /* 0x000fe20000000004 */
[----:B------:R-:W-:Y:S10]  /*0400*/  BRA `(.L_x_230) ;  /* 0x0000000000087947 */ /* 0x000ff40003800000 */
.L_x_228:
[----:B------:R-:W-:Y:S01]  /*0410*/  LOP3.LUT R7, R6, 0x7ff00000, RZ, 0xfc, !PT ;  /* 0x7ff0000006077812 */ /* 0x000fe200078efcff */
[----:B------:R-:W-:-:S07]  /*0420*/  IMAD.MOV.U32 R6, RZ, RZ, RZ ;  /* 0x000000ffff067224 */ /* 0x000fce00078e00ff */
.L_x_230:
[----:B------:R-:W-:Y:S05]  /*0430*/  BSYNC.RECONVERGENT B1 ;  /* 0x0000000000017941 */ /* 0x000fea0003800200 */
.L_x_227:
[----:B------:R-:W-:Y:S02]  /*0440*/  IMAD.MOV.U32 R4, RZ, RZ, R3 ;  /* 0x000000ffff047224 */ /* 0x000fe400078e0003 */
[----:B------:R-:W-:-:S04]  /*0450*/  IMAD.MOV.U32 R5, RZ, RZ, 0x0 ;  /* 0x00000000ff057424 */ /* 0x000fc800078e00ff */
[----:B------:R-:W-:Y:S05]  /*0460*/  RET.REL.NODEC R4 `(vec_rsqrt) ;  /* 0xfffffff804e47950 */ /* 0x000fea0003c3ffff */
.L_x_231:
        /* <DEDUP_REMOVED lines=9> */
.L_x_570:


//--------------------- .text.vec_round           --------------------------
	.section	.text.vec_round,"ax",@progbits
	.align	128
        .global         vec_round
        .type           vec_round,@function
        .size           vec_round,(.L_x_612 - vec_round)
        .other          vec_round,@"STO_CUDA_ENTRY STV_DEFAULT"
vec_round:
.text.vec_round:
        /* <DEDUP_REMOVED lines=16> */
[----:B------:R-:W-:Y:S01]  /*0100*/  IMAD.MOV.U32 R5, RZ, RZ, 0x3fe00000 ;  /* 0x3fe00000ff057424 */ /* 0x000fe200078e00ff */
[----:B------:R-:W0:Y:S03]  /*0110*/  LDCU.64 UR6, c[0x0][0x388] ;  /* 0x00007100ff0677ac */ /* 0x000e260008000a00 */
[----:B-1----:R-:W2:Y:S01]  /*0120*/  LDG.E.64 R2, desc[UR4][R6.64] ;  /* 0x0000000406027981 */ /* 0x002ea2000c1e1b00 */
[----:B------:R-:W-:Y:S01]  /*0130*/  IMAD.MOV.U32 R4, RZ, RZ, RZ ;  /* 0x000000ffff047224 */ /* 0x000fe200078e00ff */
[----:B--2---:R-:W-:-:S06]  /*0140*/  LOP3.LUT R5, R5, 0x80000000, R3, 0xb8, !PT ;  /* 0x8000000005057812 */ /* 0x004fcc00078eb803 */
[----:B------:R-:W-:Y:S01]  /*0150*/  DADD.RZ R2, R2, R4 ;  /* 0x0000000002027229 */ /* 0x000fe2000000c004 */
[----:B0-----:R-:W-:-:S04]  /*0160*/  IADD3 R4, P0, PT, R8, UR6, RZ ;  /* 0x0000000608047c10 */ /* 0x001fc8000ff1e0ff */
[----:B------:R-:W-:-:S05]  /*0170*/  IADD3.X R5, PT, PT, R0, UR7, RZ, P0, !PT ;  /* 0x0000000700057c10 */ /* 0x000fca00087fe4ff */
[----:B------:R-:W0:Y:S02]  /*0180*/  FRND.F64.TRUNC R2, R2 ;  /* 0x0000000200027313 */ /* 0x000e24000030d800 */
[----:B0-----:R-:W-:Y:S01]  /*0190*/  STG.E.64 desc[UR4][R4.64], R2 ;  /* 0x0000000204007986 */ /* 0x001fe2000c101b04 */
[----:B------:R-:W-:Y:S05]  /*01a0*/  EXIT ;  /* 0x000000000000794d */ /* 0x000fea0003800000 */
.L_x_232:
        /* <DEDUP_REMOVED lines=13> */
.L_x_612:


//--------------------- .text.vec_rint            --------------------------
	.section	.text.vec_rint,"ax",@progbits
	.align	128
        .global         vec_rint
        .type           vec_rint,@function
        .size           vec_rint,(.L_x_613 - vec_rint)
        .other          vec_rint,@"STO_CUDA_ENTRY STV_DEFAULT"
vec_rint:
.text.vec_rint:
        /* <DEDUP_REMOVED lines=20> */
[----:B--2---:R-:W0:Y:S04]  /*0140*/  FRND.F64 R2, R2 ;  /* 0x0000000200027313 */ /* 0x004e280000301800 */
[----:B0-----:R-:W-:Y:S01]  /*0150*/  STG.E.64 desc[UR4][R6.64], R2 ;  /* 0x0000000206007986 */ /* 0x001fe2000c101b04 */
[----:B------:R-:W-:Y:S05]  /*0160*/  EXIT ;  /* 0x000000000000794d */ /* 0x000fea0003800000 */
.L_x_233:
        /* <DEDUP_REMOVED lines=9> */
.L_x_613:


//--------------------- .text.vec_rcbrt           --------------------------
	.section	.text.vec_rcbrt,"ax",@progbits
	.align	128
        .global         vec_rcbrt
        .type           vec_rcbrt,@function
        .size           vec_rcbrt,(.L_x_614 - vec_rcbrt)
        .other          vec_rcbrt,@"STO_CUDA_ENTRY STV_DEFAULT"
vec_rcbrt:
.text.vec_rcbrt:
        /* <DEDUP_REMOVED lines=19> */
[----:B--2---:R-:W-:Y:S01]  /*0130*/  LOP3.LUT R7, R3, 0x7fffffff, RZ, 0xc0, !PT ;  /* 0x7fffffff03077812 */ /* 0x004fe200078ec0ff */
[----:B------:R-:W-:-:S03]  /*0140*/  IMAD.MOV.U32 R6, RZ, RZ, R2 ;  /* 0x000000ffff067224 */ /* 0x000fc600078e0002 */
[----:B------:R-:W-:-:S03]  /*0150*/  ISETP.GE.U32.AND P1, PT, R7, 0x100000, PT ;  /* 0x001000000700780c */ /* 0x000fc60003f26070 */
[----:B------:R-:W-:-:S10]  /*0160*/  DMUL R8, R6, 1.80143985094819840000e+16 ;  /* 0x4350000006087828 */ /* 0x000fd40000000000 */
[----:B------:R-:W-:Y:S02]  /*0170*/  SEL R6, R9, R7, !P1 ;  /* 0x0000000709067207 */ /* 0x000fe40004800000 */
[----:B------:R-:W-:Y:S02]  /*0180*/  SEL R8, R8, R2, !P1 ;  /* 0x0000000208087207 */ /* 0x000fe40004800000 */
[----:B------:R-:W-:-:S04]  /*0190*/  LEA.HI R5, R6, 0xfffffc02, RZ, 0xc ;  /* 0xfffffc0206057811 */ /* 0x000fc800078f60ff */
[----:B------:R-:W-:-:S05]  /*01a0*/  I2FP.F32.S32 R5, R5 ;  /* 0x0000000500057245 */ /* 0x000fca0000201400 */
[----:B------:R-:W-:-:S06]  /*01b0*/  FMUL R5, R5, 0.3333333432674407959 ;  /* 0x3eaaaaab05057820 */ /* 0x000fcc0000400000 */
[----:B------:R-:W0:Y:S02]  /*01c0*/  F2I.NTZ R5, R5 ;  /* 0x0000000500057305 */ /* 0x000e240000203100 */
[----:B0-----:R-:W-:-:S06]  /*01d0*/  IMAD R9, R5, -0x300000, R6 ;  /* 0xffd0000005097824 */ /* 0x001fcc00078e0206 */
[----:B------:R-:W0:Y:S08]  /*01e0*/  F2F.F32.F64 R20, R8 ;  /* 0x0000000800147310 */ /* 0x000e300000301000 */
[----:B0-----:R-:W0:Y:S02]  /*01f0*/  MUFU.LG2 R20, R20 ;  /* 0x0000001400147308 */ /* 0x001e240000000c00 */
[----:B0-----:R-:W-:-:S06]  /*0200*/  FMUL R21, R20, -0.3333333432674407959 ;  /* 0xbeaaaaab14157820 */ /* 0x001fcc0000400000 */
[----:B------:R-:W0:Y:S08]  /*0210*/  MUFU.EX2 R6, R21 ;  /* 0x0000001500067308 */ /* 0x000e300000000800 */
[----:B0-----:R-:W0:Y:S02]  /*0220*/  F2F.F64.F32 R6, R6 ;  /* 0x0000000600067310 */ /* 0x001e240000201800 */
[----:B0-----:R-:W-:-:S02]  /*0230*/  DMUL R12, R8, R6 ;  /* 0x00000006080c7228 */ /* 0x001fc40000000000 */
[----:B------:R-:W-:-:S06]  /*0240*/  DMUL R10, R6, R6 ;  /* 0x00000006060a7228 */ /* 0x000fcc0000000000 */
[----:B------:R-:W-:Y:S02]  /*0250*/  DFMA R16, R8, R6, -R12 ;  /* 0x000000060810722b */ /* 0x000fe4000000080c */
[----:B------:R-:W-:Y:S02]  /*0260*/  DFMA R14, R10, -R12, 1 ;  /* 0x3ff000000a0e742b */ /* 0x000fe4000000080c */
[----:B------:R-:W-:Y:S02]  /*0270*/  DFMA R18, R6, R6, -R10 ;  /* 0x000000060612722b */ /* 0x000fe4000000080a */
[----:B------:R-:W-:-:S04]  /*0280*/  DADD R8, R2, R2 ;  /* 0x0000000002087229 */ /* 0x000fc80000000002 */
[----:B------:R-:W-:Y:S01]  /*0290*/  DFMA R14, R10, -R16, R14 ;  /* 0x800000100a0e722b */ /* 0x000fe2000000000e */
[----:B------:R-:W-:Y:S02]  /*02a0*/  IMAD.MOV.U32 R10, RZ, RZ, 0x55555555 ;  /* 0x55555555ff0a7424 */ /* 0x000fe400078e00ff */
[----:B------:R-:W-:Y:S01]  /*02b0*/  IMAD.MOV.U32 R11, RZ, RZ, 0x3fd55555 ;  /* 0x3fd55555ff0b7424 */ /* 0x000fe200078e00ff */
[----:B------:R-:W-:-:S04]  /*02c0*/  DSETP.NEU.AND P0, PT, R8, R2, PT ;  /* 0x000000020800722a */ /* 0x000fc80003f0d000 */
[----:B------:R-:W-:Y:S01]  /*02d0*/  DFMA R14, R12, -R18, R14 ;  /* 0x800000120c0e722b */ /* 0x000fe2000000000e */
[----:B------:R-:W-:-:S07]  /*02e0*/  LOP3.LUT R13, R3, 0x7ff00000, RZ, 0x3c, !PT ;  /* 0x7ff00000030d7812 */ /* 0x000fce00078e3cff */
[----:B------:R-:W-:Y:S01]  /*02f0*/  DFMA R10, R14, UR6, R10 ;  /* 0x000000060e0a7c2b */ /* 0x000fe2000800000a */
[----:B------:R-:W0:Y:S01]  /*0300*/  LDCU.64 UR6, c[0x0][0x388] ;  /* 0x00007100ff0677ac */ /* 0x000e220008000a00 */
[----:B------:R-:W-:-:S08]  /*0310*/  DMUL R14, R6, R14 ;  /* 0x0000000e060e7228 */ /* 0x000fd00000000000 */
[----:B------:R-:W-:Y:S01]  /*0320*/  DFMA R10, R10, R14, R6 ;  /* 0x0000000e0a0a722b */ /* 0x000fe20000000006 */
[C---:B------:R-:W-:Y:S02]  /*0330*/  IADD3 R7, PT, PT, -R5.reuse, 0x12, RZ ;  /* 0x0000001205077810 */ /* 0x040fe40007ffe1ff */
[----:B------:R-:W-:Y:S01]  /*0340*/  @P1 IADD3 R7, PT, PT, -R5, 0x100000, RZ ;  /* 0x0010000005071810 */ /* 0x000fe20007ffe1ff */
[----:B------:R-:W-:Y:S01]  /*0350*/  DSETP.NAN.AND P1, PT, R2, R2, PT ;  /* 0x000000020200722a */ /* 0x000fe20003f28000 */
[----:B0-----:R-:W-:-:S05]  /*0360*/  IADD3 R6, P2, PT, R0, UR6, RZ ;  /* 0x0000000600067c10 */ /* 0x001fca000ff5e0ff */
[----:B------:R-:W-:Y:S01]  /*0370*/  IMAD R5, R7, 0x100000, R11 ;  /* 0x0010000007057824 */ /* 0x000fe200078e020b */
[----:B------:R-:W-:Y:S02]  /*0380*/  FSEL R2, R8, R10, P1 ;  /* 0x0000000a08027208 */ /* 0x000fe40000800000 */
[----:B------:R-:W-:Y:S02]  /*0390*/  IADD3.X R7, PT, PT, R4, UR7, RZ, P2, !PT ;  /* 0x0000000704077c10 */ /* 0x000fe400097fe4ff */
[----:B------:R-:W-:Y:S02]  /*03a0*/  @P0 FSEL R13, R9, R5, P1 ;  /* 0x00000005090d0208 */ /* 0x000fe40000800000 */
[----:B------:R-:W-:Y:S02]  /*03b0*/  FSEL R2, R2, RZ, P0 ;  /* 0x000000ff02027208 */ /* 0x000fe40000000000 */
[----:B------:R-:W-:-:S05]  /*03c0*/  LOP3.LUT R3, R13, 0x80000000, R3, 0xb8, !PT ;  /* 0x800000000d037812 */ /* 0x000fca00078eb803 */
[----:B------:R-:W-:Y:S01]  /*03d0*/  STG.E.64 desc[UR4][R6.64], R2 ;  /* 0x0000000206007986 */ /* 0x000fe2000c101b04 */
[----:B------:R-:W-:Y:S05]  /*03e0*/  EXIT ;  /* 0x000000000000794d */ /* 0x000fea0003800000 */
.L_x_234:
        /* <DEDUP_REMOVED lines=9> */
.L_x_614:


//--------------------- .text.vec_normcdfinv      --------------------------
	.section	.text.vec_normcdfinv,"ax",@progbits
	.align	128
        .global         vec_normcdfinv
        .type           vec_normcdfinv,@function
        .size           vec_normcdfinv,(.L_x_572 - vec_normcdfinv)
        .other          vec_normcdfinv,@"STO_CUDA_ENTRY STV_DEFAULT"
vec_normcdfinv:
.text.vec_normcdfinv:
        /* <DEDUP_REMOVED lines=15> */
[----:B------:R-:W-:-:S05]  /*00f0*/  IADD3.X R9, PT, PT, R6, UR7, RZ, P0, !PT ;  /* 0x0000000706097c10 */ /* 0x000fca00087fe4ff */
[----:B-1----:R-:W2:Y:S01]  /*0100*/  LDG.E.64 R4, desc[UR4][R8.64] ;  /* 0x0000000408047981 */ /* 0x002ea2000c1e1b00 */
[----:B------:R-:W-:Y:S01]  /*0110*/  UMOV UR6, 0x65aa4e0e ;  /* 0x65aa4e0e00067882 */ /* 0x000fe20000000000 */
[----:B------:R-:W-:Y:S01]  /*0120*/  UMOV UR7, 0x3ffffc0b ;  /* 0x3ffffc0b00077882 */ /* 0x000fe20000000000 */
[----:B------:R-:W-:Y:S01]  /*0130*/  BSSY.RECONVERGENT B1, `(.L_x_235) ;  /* 0x00001b4000017945 */ /* 0x000fe20003800200 */
[----:B--2---:R-:W-:-:S08]  /*0140*/  DADD R4, R4, R4 ;  /* 0x0000000004047229 */ /* 0x004fd00000000004 */
[C---:B------:R-:W-:Y:S01]  /*0150*/  DSETP.GTU.AND P0, PT, R4.reuse, UR6, PT ;  /* 0x0000000604007e2a */ /* 0x040fe2000bf0c000 */
[----:B------:R-:W-:Y:S01]  /*0160*/  UMOV UR6, 0xad8f904d ;  /* 0xad8f904d00067882 */ /* 0x000fe20000000000 */
[----:B------:R-:W-:Y:S01]  /*0170*/  UMOV UR7, 0x3f4fa4d2 ;  /* 0x3f4fa4d200077882 */ /* 0x000fe20000000000 */
[----:B------:R-:W-:-:S03]  /*0180*/  DADD R2, -R4, 2 ;  /* 0x4000000004027429 */ /* 0x000fc60000000100 */
[----:B------:R-:W-:-:S14]  /*0190*/  DSETP.LTU.OR P0, PT, R4, UR6, P0 ;  /* 0x0000000604007e2a */ /* 0x000fdc0008709400 */
[----:B------:R-:W-:Y:S05]  /*01a0*/  @P0 BRA `(.L_x_236) ;  /* 0x0000000800040947 */ /* 0x000fea0003800000 */
[----:B------:R-:W-:Y:S01]  /*01b0*/  DMUL R2, R4, R2 ;  /* 0x0000000204027228 */ /* 0x000fe20000000000 */
[----:B------:R-:W-:Y:S01]  /*01c0*/  IMAD.MOV.U32 R10, RZ, RZ, RZ ;  /* 0x000000ffff0a7224 */ /* 0x000fe200078e00ff */
[----:B------:R-:W-:Y:S01]  /*01d0*/  UMOV UR6, 0x18c775c9 ;  /* 0x18c775c900067882 */ /* 0x000fe20000000000 */
[----:B------:R-:W-:-:S07]  /*01e0*/  UMOV UR7, 0x3fb5c5c2 ;  /* 0x3fb5c5c200077882 */ /* 0x000fce0000000000 */
[----:B------:R-:W-:-:S04]  /*01f0*/  LOP3.LUT R8, R3, 0x801fffff, RZ, 0xc0, !PT ;  /* 0x801fffff03087812 */ /* 0x000fc800078ec0ff */
[----:B------:R-:W-:Y:S01]  /*0200*/  LOP3.LUT R9, R8, 0x3fe00000, RZ, 0xfc, !PT ;  /* 0x3fe0000008097812 */ /* 0x000fe200078efcff */
[----:B------:R-:W-:Y:S01]  /*0210*/  IMAD.MOV.U32 R8, RZ, RZ, R2 ;  /* 0x000000ffff087224 */ /* 0x000fe200078e0002 */
[----:B------:R-:W-:Y:S01]  /*0220*/  SHF.R.U32.HI R2, RZ, 0x14, R3 ;  /* 0x00000014ff027819 */ /* 0x000fe20000011603 */
[----:B------:R-:W-:-:S03]  /*0230*/  IMAD.MOV.U32 R3, RZ, RZ, 0x43300000 ;  /* 0x43300000ff037424 */ /* 0x000fc600078e00ff */
[----:B------:R-:W-:Y:S01]  /*0240*/  LOP3.LUT R2, R2, 0x7fe, RZ, 0xc0, !PT ;  /* 0x000007fe02027812 */ /* 0x000fe200078ec0ff */
[C---:B------:R-:W-:Y:S02]  /*0250*/  DADD R12, R8.reuse, 1 ;  /* 0x3ff00000080c7429 */ /* 0x040fe40000000000 */
[----:B------:R-:W-:Y:S02]  /*0260*/  DADD R8, R8, -1 ;  /* 0xbff0000008087429 */ /* 0x000fe40000000000 */
[----:B------:R-:W-:Y:S02]  /*0270*/  VIADD R2, R2, 0x7ffffc02 ;  /* 0x7ffffc0202027836 */ /* 0x000fe40000000000 */
[----:B------:R-:W0:Y:S02]  /*0280*/  MUFU.RCP64H R11, R13 ;  /* 0x0000000d000b7308 */ /* 0x000e240000001800 */
[----:B0-----:R-:W-:Y:S01]  /*0290*/  DFMA R14, -R12, R10, 1 ;  /* 0x3ff000000c0e742b */ /* 0x001fe2000000010a */
[----:B------:R-:W-:-:S02]  /*02a0*/  IMAD.MOV.U32 R12, RZ, RZ, -0x6323a277 ;  /* 0x9cdc5d89ff0c7424 */ /* 0x000fc400078e00ff */
[----:B------:R-:W-:-:S05]  /*02b0*/  IMAD.MOV.U32 R13, RZ, RZ, 0x3fa55cf5 ;  /* 0x3fa55cf5ff0d7424 */ /* 0x000fca00078e00ff */
[----:B------:R-:W-:-:S08]  /*02c0*/  DFMA R14, R14, R14, R14 ;  /* 0x0000000e0e0e722b */ /* 0x000fd0000000000e */
[----:B------:R-:W-:-:S08]  /*02d0*/  DFMA R14, R10, R14, R10 ;  /* 0x0000000e0a0e722b */ /* 0x000fd0000000000a */
[----:B------:R-:W-:-:S08]  /*02e0*/  DMUL R10, R8, R14 ;  /* 0x0000000e080a7228 */ /* 0x000fd00000000000 */
[----:B------:R-:W-:-:S08]  /*02f0*/  DFMA R16, R10, -2, R8 ;  /* 0xc00000000a10782b */ /* 0x000fd00000000008 */
[----:B------:R-:W-:-:S08]  /*0300*/  DFMA R8, R8, -R10, R16 ;  /* 0x8000000a0808722b */ /* 0x000fd00000000010 */
        /* <DEDUP_REMOVED lines=29> */
[----:B------:R-:W-:Y:S01]  /*04e0*/  DADD R2, R2, -UR6 ;  /* 0x8000000602027e29 */ /* 0x000fe20008000000 */
[----:B------:R-:W-:Y:S01]  /*04f0*/  UMOV UR6, 0xfefa39ef ;  /* 0xfefa39ef00067882 */ /* 0x000fe20000000000 */
[----:B------:R-:W-:Y:S02]  /*0500*/  UMOV UR7, 0x3fe62e42 ;  /* 0x3fe62e4200077882 */ /* 0x000fe40000000000 */
[----:B------:R-:W-:-:S08]  /*0510*/  DMUL R12, R10, R12 ;  /* 0x0000000c0a0c7228 */ /* 0x000fd00000000000 */
[----:B------:R-:W-:Y:S01]  /*0520*/  DFMA R12, R8, R12, R8 ;  /* 0x0000000c080c722b */ /* 0x000fe20000000008 */
[----:B------:R-:W-:Y:S02]  /*0530*/  IMAD.MOV.U32 R8, RZ, RZ, 0x3324d327 ;  /* 0x3324d327ff087424 */ /* 0x000fe400078e00ff */
[----:B------:R-:W-:-:S05]  /*0540*/  IMAD.MOV.U32 R9, RZ, RZ, 0x3c08ddf9 ;  /* 0x3c08ddf9ff097424 */ /* 0x000fca00078e00ff */
[----:B------:R-:W-:-:S08]  /*0550*/  DADD R12, R12, R12 ;  /* 0x000000000c0c7229 */ /* 0x000fd0000000000c */
[----:B------:R-:W-:Y:S01]  /*0560*/  DFMA R2, R2, UR6, R12 ;  /* 0x0000000602027c2b */ /* 0x000fe2000800000c */
[----:B------:R-:W-:Y:S01]  /*0570*/  UMOV UR6, 0xe746e627 ;  /* 0xe746e62700067882 */ /* 0x000fe20000000000 */
[----:B------:R-:W-:-:S06]  /*0580*/  UMOV UR7, 0x3bb135d2 ;  /* 0x3bb135d200077882 */ /* 0x000fcc0000000000 */
[----:B------:R-:W-:-:S08]  /*0590*/  DADD R2, -R2, -3.125 ;  /* 0xc009000002027429 */ /* 0x000fd00000000100 */
        /* <DEDUP_REMOVED lines=63> */
[----:B------:R-:W-:-:S08]  /*0990*/  DFMA R8, R2, R8, UR6 ;  /* 0x0000000602087e2b */ /* 0x000fd00008000008 */
[----:B------:R-:W-:Y:S01]  /*09a0*/  DFMA R4, -R4, R8, R8 ;  /* 0x000000080404722b */ /* 0x000fe20000000108 */
[----:B------:R-:W-:Y:S10]  /*09b0*/  BRA `(.L_x_237) ;  /* 0x0000001000ac7947 */ /* 0x000ff40003800000 */
.L_x_236:
[----:B------:R-:W-:Y:S01]  /*09c0*/  ISETP.GT.AND P0, PT, R5, 0x3fefffff, PT ;  /* 0x3fefffff0500780c */ /* 0x000fe20003f04270 */
[----:B------:R-:W-:Y:S03]  /*09d0*/  BSSY.RECONVERGENT B0, `(.L_x_238) ;  /* 0x0000125000007945 */ /* 0x000fe60003800200 */
[----:B------:R-:W-:Y:S02]  /*09e0*/  FSEL R3, R3, R5, P0 ;  /* 0x0000000503037208 */ /* 0x000fe40000000000 */
[----:B------:R-:W-:Y:S02]  /*09f0*/  FSEL R8, R2, R4, P0 ;  /* 0x0000000402087208 */ /* 0x000fe40000000000 */
[----:B------:R-:W-:Y:S01]  /*0a00*/  FSETP.GE.AND P1, PT, R3, 6.1105542284098368633e-13, PT ;  /* 0x2b2bff2f0300780b */ /* 0x000fe20003f26000 */
[----:B------:R-:W-:-:S12]  /*0a10*/  IMAD.MOV.U32 R9, RZ, RZ, R3 ;  /* 0x000000ffff097224 */ /* 0x000fd800078e0003 */
[----:B------:R-:W-:Y:S05]  /*0a20*/  @!P1 BRA `(.L_x_239) ;  /* 0x00000008001c9947 */ /* 0x000fea0003800000 */
[----:B------:R-:W-:Y:S01]  /*0a30*/  LOP3.LUT R9, R3, 0x801fffff, RZ, 0xc0, !PT ;  /* 0x801fffff03097812 */ /* 0x000fe200078ec0ff */
[----:B------:R-:W-:Y:S01]  /*0a40*/  IMAD.MOV.U32 R10, RZ, RZ, RZ ;  /* 0x000000ffff0a7224 */ /* 0x000fe200078e00ff */
[----:B------:R-:W-:Y:S01]  /*0a50*/  UMOV UR6, 0x18c775c9 ;  /* 0x18c775c900067882 */ /* 0x000fe20000000000 */
[----:B------:R-:W-:Y:S01]  /*0a60*/  UMOV UR7, 0x3fb5c5c2 ;  /* 0x3fb5c5c200077882 */ /* 0x000fe20000000000 */
[----:B------:R-:W-:Y:S01]  /*0a70*/  LOP3.LUT R9, R9, 0x3fe00000, RZ, 0xfc, !PT ;  /* 0x3fe0000009097812 */ /* 0x000fe200078efcff */
[----:B------:R-:W-:Y:S01]  /*0a80*/  BSSY.RECONVERGENT B2, `(.L_x_240) ;  /* 0x0000080000027945 */ /* 0x000fe20003800200 */
[----:B------:R-:W-:-:S04]  /*0a90*/  SHF.R.U32.HI R3, RZ, 0x14, R3 ;  /* 0x00000014ff037819 */ /* 0x000fc80000011603 */
[C---:B------:R-:W-:Y:S01]  /*0aa0*/  DADD R12, R8.reuse, 1 ;  /* 0x3ff00000080c7429 */ /* 0x040fe20000000000 */
[----:B------:R-:W-:Y:S01]  /*0ab0*/  LOP3.LUT R3, R3, 0x7fe, RZ, 0xc0, !PT ;  /* 0x000007fe03037812 */ /* 0x000fe200078ec0ff */
[----:B------:R-:W-:-:S04]  /*0ac0*/  DADD R8, R8, -1 ;  /* 0xbff0000008087429 */ /* 0x000fc80000000000 */
[----:B------:R-:W0:Y:S01]  /*0ad0*/  MUFU.RCP64H R11, R13 ;  /* 0x0000000d000b7308 */ /* 0x000e220000001800 */
[----:B------:R-:W-:Y:S02]  /*0ae0*/  VIADD R2, R3, 0x7ffffc02 ;  /* 0x7ffffc0203027836 */ /* 0x000fe40000000000 */
[----:B------:R-:W-:Y:S01]  /*0af0*/  IMAD.MOV.U32 R3, RZ, RZ, 0x43300000 ;  /* 0x43300000ff037424 */ /* 0x000fe200078e00ff */
[----:B0-----:R-:W-:Y:S01]  /*0b00*/  DFMA R14, -R12, R10, 1 ;  /* 0x3ff000000c0e742b */ /* 0x001fe2000000010a */
[----:B------:R-:W-:Y:S02]  /*0b10*/  IMAD.MOV.U32 R12, RZ, RZ, -0x6323a277 ;  /* 0x9cdc5d89ff0c7424 */ /* 0x000fe400078e00ff */
        /* <DEDUP_REMOVED lines=40> */
[----:B------:R-:W-:-:S07]  /*0da0*/  IMAD.MOV.U32 R8, RZ, RZ, RZ ;  /* 0x000000ffff087224 */ /* 0x000fce00078e00ff */
[----:B------:R-:W-:-:S08]  /*0db0*/  DADD R12, R12, R12 ;  /* 0x000000000c0c7229 */ /* 0x000fd0000000000c */
[----:B------:R-:W-:Y:S01]  /*0dc0*/  DFMA R2, R2, UR6, R12 ;  /* 0x0000000602027c2b */ /* 0x000fe2000800000c */
[----:B------:R-:W-:Y:S01]  /*0dd0*/  UMOV UR6, 0xf51c2197 ;  /* 0xf51c219700067882 */ /* 0x000fe20000000000 */
[----:B------:R-:W-:-:S06]  /*0de0*/  UMOV UR7, 0x4001e90f ;  /* 0x4001e90f00077882 */ /* 0x000fcc0000000000 */
[----:B------:R-:W-:-:S06]  /*0df0*/  DADD R12, -RZ, -R2 ;  /* 0x00000000ff0c7229 */ /* 0x000fcc0000000902 */
[----:B------:R-:W0:Y:S01]  /*0e00*/  MUFU.RSQ64H R9, R13 ;  /* 0x0000000d00097308 */ /* 0x000e220000001c00 */
[----:B------:R-:W-:Y:S01]  /*0e10*/  IMAD.MOV.U32 R12, RZ, RZ, 0x1 ;  /* 0x00000001ff0c7424 */ /* 0x000fe200078e00ff */
[----:B0-----:R-:W-:-:S08]  /*0e20*/  DMUL R10, R8, R8 ;  /* 0x00000008080a7228 */ /* 0x001fd00000000000 */
[----:B------:R-:W-:Y:S01]  /*0e30*/  DFMA R10, R2, R10, 1 ;  /* 0x3ff00000020a742b */ /* 0x000fe2000000000a */
[----:B------:R-:W-:Y:S02]  /*0e40*/  IMAD.MOV.U32 R2, RZ, RZ, 0x0 ;  /* 0x00000000ff027424 */ /* 0x000fe400078e00ff */
[----:B------:R-:W-:-:S06]  /*0e50*/  IMAD.MOV.U32 R3, RZ, RZ, 0x3fd80000 ;  /* 0x3fd80000ff037424 */ /* 0x000fcc00078e00ff */
[----:B------:R-:W-:Y:S02]  /*0e60*/  DFMA R2, R10, R2, 0.5 ;  /* 0x3fe000000a02742b */ /* 0x000fe40000000002 */
[----:B------:R-:W-:-:S08]  /*0e70*/  DMUL R10, R8, R10 ;  /* 0x0000000a080a7228 */ /* 0x000fd00000000000 */
[----:B------:R-:W-:Y:S01]  /*0e80*/  DFMA R2, R2, R10, R8 ;  /* 0x0000000a0202722b */ /* 0x000fe20000000008 */
[----:B------:R-:W-:Y:S02]  /*0e90*/  IMAD.MOV.U32 R10, RZ, RZ, 0x333839aa ;  /* 0x333839aaff0a7424 */ /* 0x000fe400078e00ff */
[----:B------:R-:W-:-:S05]  /*0ea0*/  IMAD.MOV.U32 R11, RZ, RZ, 0x4000a0e7 ;  /* 0x4000a0e7ff0b7424 */ /* 0x000fca00078e00ff */
[----:B------:R-:W-:Y:S01]  /*0eb0*/  DADD R8, R2, UR6 ;  /* 0x0000000602087e29 */ /* 0x000fe20008000000 */
        /* <DEDUP_REMOVED lines=20> */
[C---:B------:R-:W-:Y:S01]  /*1000*/  DFMA R8, R2.reuse, R8, UR6 ;  /* 0x0000000602087e2b */ /* 0x040fe20008000008 */
[----:B------:R-:W-:Y:S01]  /*1010*/  UMOV UR6, 0x2591afab ;  /* 0x2591afab00067882 */ /* 0x000fe20000000000 */
[----:B------:R-:W-:Y:S02]  /*1020*/  UMOV UR7, 0x3febe922 ;  /* 0x3febe92200077882 */ /* 0x000fe40000000000 */
[C---:B------:R-:W-:Y:S01]  /*1030*/  DFMA R10, R2.reuse, UR6, R10 ;  /* 0x00000006020a7c2b */ /* 0x040fe2000800000a */
[----:B------:R-:W-:Y:S01]  /*1040*/  UMOV UR6, 0xf7e57d5c ;  /* 0xf7e57d5c00067882 */ /* 0x000fe20000000000 */
[----:B------:R-:W-:Y:S02]  /*1050*/  UMOV UR7, 0x4008768c ;  /* 0x4008768c00077882 */ /* 0x000fe40000000000 */
[----:B------:R-:W-:-:S04]  /*1060*/  DMUL R8, R2, R8 ;  /* 0x0000000802087228 */ /* 0x000fc80000000000 */
[----:B------:R-:W-:Y:S01]  /*1070*/  DFMA R10, R2, R10, UR6 ;  /* 0x00000006020a7e2b */ /* 0x000fe2000800000a */
[----:B------:R-:W-:Y:S01]  /*1080*/  UMOV UR6, 0xe28da583 ;  /* 0xe28da58300067882 */ /* 0x000fe20000000000 */
[----:B------:R-:W0:Y:S01]  /*1090*/  MUFU.RCP64H R13, R9 ;  /* 0x00000009000d7308 */ /* 0x000e220000001800 */
[----:B------:R-:W-:-:S05]  /*10a0*/  UMOV UR7, 0x400b77e7 ;  /* 0x400b77e700077882 */ /* 0x000fca0000000000 */
[----:B------:R-:W-:Y:S01]  /*10b0*/  DFMA R10, R2, R10, UR6 ;  /* 0x00000006020a7e2b */ /* 0x000fe2000800000a */
[----:B------:R-:W-:Y:S01]  /*10c0*/  UMOV UR6, 0xa4f99cf9 ;  /* 0xa4f99cf900067882 */ /* 0x000fe20000000000 */
[----:B------:R-:W-:-:S06]  /*10d0*/  UMOV UR7, 0x3ff34f26 ;  /* 0x3ff34f2600077882 */ /* 0x000fcc0000000000 */
[----:B------:R-:W-:Y:S01]  /*10e0*/  DFMA R10, R2, R10, UR6 ;  /* 0x00000006020a7e2b */ /* 0x000fe2000800000a */
[----:B------:R-:W-:Y:S01]  /*10f0*/  UMOV UR6, 0xadb019ed ;  /* 0xadb019ed00067882 */ /* 0x000fe20000000000 */
[----:B------:R-:W-:Y:S01]  /*1100*/  UMOV UR7, 0x3fc1f674 ;  /* 0x3fc1f67400077882 */ /* 0x000fe20000000000 */
[----:B0-----:R-:W-:-:S05]  /*1110*/  DFMA R14, -R8, R12, 1 ;  /* 0x3ff00000080e742b */ /* 0x001fca000000010c */
[----:B------:R-:W-:Y:S01]  /*1120*/  DFMA R10, R2, R10, UR6 ;  /* 0x00000006020a7e2b */ /* 0x000fe2000800000a */
[----:B------:R-:W-:Y:S01]  /*1130*/  UMOV UR6, 0x9506431d ;  /* 0x9506431d00067882 */ /* 0x000fe20000000000 */
[----:B------:R-:W-:Y:S01]  /*1140*/  UMOV UR7, 0x3f75ddae ;  /* 0x3f75ddae00077882 */ /* 0x000fe20000000000 */
[----:B------:R-:W-:-:S05]  /*1150*/  DFMA R14, R14, R14, R14 ;  /* 0x0000000e0e0e722b */ /* 0x000fca000000000e */
[----:B------:R-:W-:Y:S01]  /*1160*/  DFMA R10, R2, R10, UR6 ;  /* 0x00000006020a7e2b */ /* 0x000fe2000800000a */
[----:B------:R-:W-:Y:S01]  /*1170*/  UMOV UR6, 0xaa32489c ;  /* 0xaa32489c00067882 */ /* 0x000fe20000000000 */
[----:B------:R-:W-:Y:S01]  /*1180*/  UMOV UR7, 0x3f0ada49 ;  /* 0x3f0ada4900077882 */ /* 0x000fe20000000000 */
[----:B------:R-:W-:-:S05]  /*1190*/  DFMA R14, R12, R14, R12 ;  /* 0x0000000e0c0e722b */ /* 0x000fca000000000c */
[----:B------:R-:W-:-:S03]  /*11a0*/  DFMA R16, R2, R10, UR6 ;  /* 0x0000000602107e2b */ /* 0x000fc6000800000a */
[----:B------:R-:W-:-:S07]  /*11b0*/  DFMA R12, -R8, R14, 1 ;  /* 0x3ff00000080c742b */ /* 0x000fce000000010e */
[----:B------:R-:W-:Y:S01]  /*11c0*/  FSETP.GEU.AND P1, PT, |R17|, 6.5827683646048100446e-37, PT ;  /* 0x036000001100780b */ /* 0x000fe20003f2e200 */
        /* <DEDUP_REMOVED lines=10> */
[----:B------:R-:W-:Y:S05]  /*1270*/  CALL.REL.NOINC `($__internal_10_$__cuda_sm20_div_rn_f64_full) ;  /* 0x0000000800b07944 */ /* 0x000fea0003c00000 */
.L_x_241:
[----:B------:R-:W-:Y:S05]  /*1280*/  BSYNC.RECONVERGENT B2 ;  /* 0x0000000000027941 */ /* 0x000fea0003800200 */
.L_x_240:
[----:B------:R-:W-:Y:S05]  /*1290*/  BRA `(.L_x_242) ;  /* 0x0000000800607947 */ /* 0x000fea0003800000 */
.L_x_239:
[----:B------:R-:W-:Y:S01]  /*12a0*/  ISETP.GT.AND P0, PT, R3, 0xfffff, PT ;  /* 0x000fffff0300780c */ /* 0x000fe20003f04270 */
[----:B------:R-:W-:Y:S01]  /*12b0*/  IMAD.MOV.U32 R7, RZ, RZ, R8 ;  /* 0x000000ffff077224 */ /* 0x000fe200078e0008 */
[----:B------:R-:W-:Y:S11]  /*12c0*/  BSSY.RECONVERGENT B2, `(.L_x_243) ;  /* 0x0000050000027945 */ /* 0x000ff60003800200 */
[----:B------:R-:W-:-:S10]  /*12d0*/  @!P0 DMUL R8, R8, 1.80143985094819840000e+16 ;  /* 0x4350000008088828 */ /* 0x000fd40000000000 */
[----:B------:R-:W-:Y:S01]  /*12e0*/  @!P0 IMAD.MOV.U32 R3, RZ, RZ, R9 ;  /* 0x000000ffff038224 */ /* 0x000fe200078e0009 */
[----:B------:R-:W-:-:S03]  /*12f0*/  @!P0 MOV R7, R8 ;  /* 0x0000000800078202 */ /* 0x000fc60000000f00 */
        /* <DEDUP_REMOVED lines=70> */
.L_x_244:
[----:B------:R-:W-:Y:S01]  /*1760*/  IMAD.MOV.U32 R2, RZ, RZ, 0x0 ;  /* 0x00000000ff027424 */ /* 0x000fe200078e00ff */
[----:B------:R-:W-:Y:S01]  /*1770*/  LOP3.LUT P0, RZ, R9, 0x7fffffff, RZ, 0xc0, !PT ;  /* 0x7fffffff09ff7812 */ /* 0x000fe2000780c0ff */
[----:B------:R-:W-:-:S06]  /*1780*/  IMAD.MOV.U32 R3, RZ, RZ, 0x7ff00000 ;  /* 0x7ff00000ff037424 */ /* 0x000fcc00078e00ff */
[----:B------:R-:W-:-:S10]  /*1790*/  DFMA R2, R8, R2, +INF ;  /* 0x7ff000000802742b */ /* 0x000fd40000000002 */
[----:B------:R-:W-:Y:S02]  /*17a0*/  FSEL R16, R2, RZ, P0 ;  /* 0x000000ff02107208 */ /* 0x000fe40000000000 */
[----:B------:R-:W-:-:S07]  /*17b0*/  FSEL R17, R3, -QNAN , P0 ;  /* 0xfff0000003117808 */ /* 0x000fce0000000000 */
.L_x_245:
[----:B------:R-:W-:Y:S05]  /*17c0*/  BSYNC.RECONVERGENT B2 ;  /* 0x0000000000027941 */ /* 0x000fea0003800200 */
.L_x_243:
[----:B------:R-:W-:Y:S01]  /*17d0*/  DADD R8, -RZ, -R16 ;  /* 0x00000000ff087229 */ /* 0x000fe20000000910 */
[----:B------:R-:W-:Y:S01]  /*17e0*/  IMAD.MOV.U32 R2, RZ, RZ, RZ ;  /* 0x000000ffff027224 */ /* 0x000fe200078e00ff */
[----:B------:R-:W-:Y:S01]  /*17f0*/  BSSY.RECONVERGENT B2, `(.L_x_246) ;  /* 0x0000010000027945 */ /* 0x000fe20003800200 */
[----:B------:R-:W-:Y:S02]  /*1800*/  IMAD.MOV.U32 R12, RZ, RZ, 0x0 ;  /* 0x00000000ff0c7424 */ /* 0x000fe400078e00ff */
[----:B------:R-:W-:Y:S01]  /*1810*/  IMAD.MOV.U32 R13, RZ, RZ, 0x3fd80000 ;  /* 0x3fd80000ff0d7424 */ /* 0x000fe200078e00ff */
[----:B------:R-:W0:Y:S04]  /*1820*/  MUFU.RSQ64H R3, R9 ;  /* 0x0000000900037308 */ /* 0x000e280000001c00 */
[----:B------:R-:W-:-:S05]  /*1830*/  VIADD R7, R9, 0xfff00000 ;  /* 0xfff0000009077836 */ /* 0x000fca0000000000 */
[----:B------:R-:W-:Y:S01]  /*1840*/  ISETP.GE.U32.AND P0, PT, R7, 0x7fe00000, PT ;  /* 0x7fe000000700780c */ /* 0x000fe20003f06070 */
[----:B0-----:R-:W-:-:S08]  /*1850*/  DMUL R10, R2, R2 ;  /* 0x00000002020a7228 */ /* 0x001fd00000000000 */
[----:B------:R-:W-:-:S08]  /*1860*/  DFMA R10, -R10, -R16, 1 ;  /* 0x3ff000000a0a742b */ /* 0x000fd00000000910 */
[----:B------:R-:W-:Y:S02]  /*1870*/  DFMA R12, R10, R12, 0.5 ;  /* 0x3fe000000a0c742b */ /* 0x000fe4000000000c */
[----:B------:R-:W-:-:S08]  /*1880*/  DMUL R10, R2, R10 ;  /* 0x0000000a020a7228 */ /* 0x000fd00000000000 */
[----:B------:R-:W-:Y:S01]  /*1890*/  DFMA R2, R12, R10, R2 ;  /* 0x0000000a0c02722b */ /* 0x000fe20000000002 */
[----:B------:R-:W-:Y:S10]  /*18a0*/  @!P0 BRA `(.L_x_247) ;  /* 0x0000000000108947 */ /* 0x000ff40003800000 */
[----:B------:R-:W-:-:S07]  /*18b0*/  MOV R2, 0x18d0 ;  /* 0x000018d000027802 */ /* 0x000fce0000000f00 */
[----:B------:R-:W-:Y:S05]  /*18c0*/  CALL.REL.NOINC `($__internal_11_$__cuda_sm20_drsqrt_f64_slowpath_v2) ;  /* 0x00000008009c7944 */ /* 0x000fea0003c00000 */
[----:B------:R-:W-:Y:S02]  /*18d0*/  IMAD.MOV.U32 R2, RZ, RZ, R10 ;  /* 0x000000ffff027224 */ /* 0x000fe400078e000a */
[----:B------:R-:W-:-:S07]  /*18e0*/  IMAD.MOV.U32 R3, RZ, RZ, R11 ;  /* 0x000000ffff037224 */ /* 0x000fce00078e000b */
.L_x_247:
[----:B------:R-:W-:Y:S05]  /*18f0*/  BSYNC.RECONVERGENT B2 ;  /* 0x0000000000027941 */ /* 0x000fea0003800200 */
.L_x_246:
[----:B------:R-:W-:Y:S01]  /*1900*/  UMOV UR6, 0xc30baa54 ;  /* 0xc30baa5400067882 */ /* 0x000fe20000000000 */
[----:B------:R-:W-:Y:S01]  /*1910*/  UMOV UR7, 0x3ff59895 ;  /* 0x3ff5989500077882 */ /* 0x000fe20000000000 */
[----:B------:R-:W-:Y:S01]  /*1920*/  IMAD.MOV.U32 R12, RZ, RZ, 0x1 ;  /* 0x00000001ff0c7424 */ /* 0x000fe200078e00ff */
[----:B------:R-:W-:Y:S01]  /*1930*/  DADD R8, R2, UR6 ;  /* 0x0000000602087e29 */ /* 0x000fe20008000000 */
[----:B------:R-:W-:Y:S01]  /*1940*/  UMOV UR6, 0x956a143f ;  /* 0x956a143f00067882 */ /* 0x000fe20000000000 */
[----:B------:R-:W-:Y:S01]  /*1950*/  UMOV UR7, 0x3ffae8e5 ;  /* 0x3ffae8e500077882 */ /* 0x000fe20000000000 */
[----:B------:R-:W-:Y:S01]  /*1960*/  IMAD.MOV.U32 R10, RZ, RZ, -0x69b1da64 ;  /* 0x964e259cff0a7424 */ /* 0x000fe200078e00ff */
[----:B------:R-:W-:Y:S01]  /*1970*/  BSSY.RECONVERGENT B2, `(.L_x_242) ;  /* 0x000002a000027945 */ /* 0x000fe20003800200 */
[----:B------:R-:W-:-:S03]  /*1980*/  IMAD.MOV.U32 R11, RZ, RZ, 0x3ffa2013 ;  /* 0x3ffa2013ff0b7424 */ /* 0x000fc600078e00ff */
        /* <DEDUP_REMOVED lines=9> */
[-C--:B------:R-:W-:Y:S01]  /*1a20*/  DFMA R8, R8, R2.reuse, UR6 ;  /* 0x0000000608087e2b */ /* 0x080fe20008000002 */
[----:B------:R-:W-:Y:S01]  /*1a30*/  UMOV UR6, 0x1c71b0bf ;  /* 0x1c71b0bf00067882 */ /* 0x000fe20000000000 */
[----:B------:R-:W-:Y:S02]  /*1a40*/  UMOV UR7, 0x3fe8e210 ;  /* 0x3fe8e21000077882 */ /* 0x000fe40000000000 */
[----:B------:R-:W-:Y:S01]  /*1a50*/  DFMA R10, R2, UR6, R10 ;  /* 0x00000006020a7c2b */ /* 0x000fe2000800000a */
        /* <DEDUP_REMOVED lines=10> */
[----:B------:R-:W-:Y:S02]  /*1b00*/  DFMA R16, R10, R2, UR6 ;  /* 0x000000060a107e2b */ /* 0x000fe40008000002 */
[----:B0-----:R-:W-:-:S08]  /*1b10*/  DFMA R14, -R8, R12, 1 ;  /* 0x3ff00000080e742b */ /* 0x001fd0000000010c */
[----:B------:R-:W-:Y:S01]  /*1b20*/  FSETP.GEU.AND P1, PT, |R17|, 6.5827683646048100446e-37, PT ;  /* 0x036000001100780b */ /* 0x000fe20003f2e200 */
        /* <DEDUP_REMOVED lines=10> */
[----:B------:R-:W-:Y:S01]  /*1bd0*/  MOV R3, R17 ;  /* 0x0000001100037202 */ /* 0x000fe20000000f00 */
[----:B------:R-:W-:Y:S01]  /*1be0*/  IMAD.MOV.U32 R11, RZ, RZ, R9 ;  /* 0x000000ffff0b7224 */ /* 0x000fe200078e0009 */
[----:B------:R-:W-:-:S07]  /*1bf0*/  MOV R14, 0x1c10 ;  /* 0x00001c10000e7802 */ /* 0x000fce0000000f00 */
[----:B------:R-:W-:Y:S05]  /*1c00*/  CALL.REL.NOINC `($__internal_10_$__cuda_sm20_div_rn_f64_full) ;  /* 0x00000000004c7944 */ /* 0x000fea0003c00000 */
.L_x_248:
[----:B------:R-:W-:Y:S05]  /*1c10*/  BSYNC.RECONVERGENT B2 ;  /* 0x0000000000027941 */ /* 0x000fea0003800200 */
.L_x_242:
[----:B------:R-:W-:Y:S05]  /*1c20*/  BSYNC.RECONVERGENT B0 ;  /* 0x0000000000007941 */ /* 0x000fea0003800200 */
.L_x_238:
[----:B------:R-:W-:Y:S01]  /*1c30*/  DADD R8, -RZ, -R2 ;  /* 0x00000000ff087229 */ /* 0x000fe20000000902 */
[----:B------:R-:W-:-:S09]  /*1c40*/  ISETP.GT.AND P0, PT, R5, 0x3fefffff, PT ;  /* 0x3fefffff0500780c */ /* 0x000fd20003f04270 */
[----:B------:R-:W-:Y:S02]  /*1c50*/  FSEL R4, R8, R2, P0 ;  /* 0x0000000208047208 */ /* 0x000fe40000000000 */
[----:B------:R-:W-:-:S07]  /*1c60*/  FSEL R5, R9, R3, P0 ;  /* 0x0000000309057208 */ /* 0x000fce0000000000 */
.L_x_237:
[----:B------:R-:W-:Y:S05]  /*1c70*/  BSYNC.RECONVERGENT B1 ;  /* 0x0000000000017941 */ /* 0x000fea0003800200 */
.L_x_235:
[----:B------:R-:W0:Y:S01]  /*1c80*/  LDCU.64 UR8, c[0x0][0x388] ;  /* 0x00007100ff0877ac */ /* 0x000e220008000a00 */
[----:B------:R-:W-:Y:S01]  /*1c90*/  UMOV UR6, 0xf626cdd5 ;  /* 0xf626cdd500067882 */ /* 0x000fe20000000000 */
[----:B------:R-:W-:Y:S02]  /*1ca0*/  UMOV UR7, 0x3ca21165 ;  /* 0x3ca2116500077882 */ /* 0x000fe40000000000 */
[----:B------:R-:W-:Y:S01]  /*1cb0*/  DMUL R2, R4, -UR6 ;  /* 0x8000000604027c28 */ /* 0x000fe20008000000 */
[----:B------:R-:W-:Y:S01]  /*1cc0*/  UMOV UR6, 0x667f3bcc ;  /* 0x667f3bcc00067882 */ /* 0x000fe20000000000 */
[----:B------:R-:W-:-:S06]  /*1cd0*/  UMOV UR7, 0x3ff6a09e ;  /* 0x3ff6a09e00077882 */ /* 0x000fcc0000000000 */
[----:B------:R-:W-:Y:S01]  /*1ce0*/  DFMA R2, R4, -UR6, R2 ;  /* 0x8000000604027c2b */ /* 0x000fe20008000002 */
[----:B0-----:R-:W-:-:S04]  /*1cf0*/  IADD3 R4, P0, PT, R0, UR8, RZ ;  /* 0x0000000800047c10 */ /* 0x001fc8000ff1e0ff */
[----:B------:R-:W-:-:S03]  /*1d00*/  IADD3.X R5, PT, PT, R6, UR9, RZ, P0, !PT ;  /* 0x0000000906057c10 */ /* 0x000fc600087fe4ff */
[----:B------:R-:W-:-:S07]  /*1d10*/  DADD R2, RZ, R2 ;  /* 0x00000000ff027229 */ /* 0x000fce0000000002 */
[----:B------:R-:W-:Y:S01]  /*1d20*/  STG.E.64 desc[UR4][R4.64], R2 ;  /* 0x0000000204007986 */ /* 0x000fe2000c101b04 */
[----:B------:R-:W-:Y:S05]  /*1d30*/  EXIT ;  /* 0x000000000000794d */ /* 0x000fea0003800000 */
        .weak           $__internal_10_$__cuda_sm20_div_rn_f64_full
        .type           $__internal_10_$__cuda_sm20_div_rn_f64_full,@function
        .size           $__internal_10_$__cuda_sm20_div_rn_f64_full,($__internal_11_$__cuda_sm20_drsqrt_f64_slowpath_v2 - $__internal_10_$__cuda_sm20_div_rn_f64_full)
$__internal_10_$__cuda_sm20_div_rn_f64_full:
[C---:B------:R-:W-:Y:S01]  /*1d40*/  FSETP.GEU.AND P0, PT, |R11|.reuse, 1.469367938527859385e-39, PT ;  /* 0x001000000b00780b */ /* 0x040fe20003f0e200 */
[--C-:B------:R-:W-:Y:S01]  /*1d50*/  IMAD.MOV.U32 R10, RZ, RZ, R8.reuse ;  /* 0x000000ffff0a7224 */ /* 0x100fe200078e0008 */
[C---:B------:R-:W-:Y:S01]  /*1d60*/  LOP3.LUT R12, R11.reuse, 0x800fffff, RZ, 0xc0, !PT ;  /* 0x800fffff0b0c7812 */ /* 0x040fe200078ec0ff */
[----:B------:R-:W-:Y:S01]  /*1d70*/  IMAD.MOV.U32 R9, RZ, RZ, R3 ;  /* 0x000000ffff097224 */ /* 0x000fe200078e0003 */
[----:B------:R-:W-:Y:S01]  /*1d80*/  LOP3.LUT R20, R11, 0x7ff00000, RZ, 0xc0, !PT ;  /* 0x7ff000000b147812 */ /* 0x000fe200078ec0ff */
[----:B------:R-:W-:Y:S01]  /*1d90*/  IMAD.MOV.U32 R7, RZ, RZ, 0x1ca00000 ;  /* 0x1ca00000ff077424 */ /* 0x000fe200078e00ff */
[----:B------:R-:W-:Y:S01]  /*1da0*/  LOP3.LUT R13, R12, 0x3ff00000, RZ, 0xfc, !PT ;  /* 0x3ff000000c0d7812 */ /* 0x000fe200078efcff */
[----:B------:R-:W-:Y:S01]  /*1db0*/  IMAD.MOV.U32 R12, RZ, RZ, R8 ;  /* 0x000000ffff0c7224 */ /* 0x000fe200078e0008 */
[C---:B------:R-:W-:Y:S01]  /*1dc0*/  FSETP.GEU.AND P2, PT, |R9|.reuse, 1.469367938527859385e-39, PT ;  /* 0x001000000900780b */ /* 0x040fe20003f4e200 */
[----:B------:R-:W-:Y:S01]  /*1dd0*/  IMAD.MOV.U32 R8, RZ, RZ, R16 ;  /* 0x000000ffff087224 */ /* 0x000fe200078e0010 */
[----:B------:R-:W-:Y:S01]  /*1de0*/  LOP3.LUT R15, R9, 0x7ff00000, RZ, 0xc0, !PT ;  /* 0x7ff00000090f7812 */ /* 0x000fe200078ec0ff */
[----:B------:R-:W-:Y:S01]  /*1df0*/  IMAD.MOV.U32 R16, RZ, RZ, 0x1 ;  /* 0x00000001ff107424 */ /* 0x000fe200078e00ff */
[----:B------:R-:W-:Y:S01]  /*1e00*/  BSSY.RECONVERGENT B3, `(.L_x_249) ;  /* 0x000004f000037945 */ /* 0x000fe20003800200 */
[----:B------:R-:W-:Y:S01]  /*1e10*/  @!P0 DMUL R12, R10, 8.98846567431157953865e+307 ;  /* 0x7fe000000a0c8828 */ /* 0x000fe20000000000 */
[----:B------:R-:W-:-:S05]  /*1e20*/  ISETP.GE.U32.AND P1, PT, R15, R20, PT ;  /* 0x000000140f00720c */ /* 0x000fca0003f26070 */
[----:B------:R-:W0:Y:S02]  /*1e30*/  MUFU.RCP64H R17, R13 ;  /* 0x0000000d00117308 */ /* 0x000e240000001800 */
[----:B------:R-:W-:-:S04]  /*1e40*/  @!P2 LOP3.LUT R18, R11, 0x7ff00000, RZ, 0xc0, !PT ;  /* 0x7ff000000b12a812 */ /* 0x000fc800078ec0ff */
[----:B------:R-:W-:-:S04]  /*1e50*/  @!P2 ISETP.GE.U32.AND P3, PT, R15, R18, PT ;  /* 0x000000120f00a20c */ /* 0x000fc80003f66070 */
[----:B------:R-:W-:-:S04]  /*1e60*/  @!P2 SEL R19, R7, 0x63400000, !P3 ;  /* 0x634000000713a807 */ /* 0x000fc80005800000 */
[----:B------:R-:W-:Y:S01]  /*1e70*/  @!P2 LOP3.LUT R22, R19, 0x80000000, R9, 0xf8, !PT ;  /* 0x800000001316a812 */ /* 0x000fe200078ef809 */
[----:B0-----:R-:W-:-:S03]  /*1e80*/  DFMA R2, R16, -R12, 1 ;  /* 0x3ff000001002742b */ /* 0x001fc6000000080c */
[----:B------:R-:W-:Y:S01]  /*1e90*/  @!P2 LOP3.LUT R23, R22, 0x100000, RZ, 0xfc, !PT ;  /* 0x001000001617a812 */ /* 0x000fe200078efcff */
[----:B------:R-:W-:-:S04]  /*1ea0*/  @!P2 IMAD.MOV.U32 R22, RZ, RZ, RZ ;  /* 0x000000ffff16a224 */ /* 0x000fc800078e00ff */
        /* <DEDUP_REMOVED lines=38> */
[----:B------:R-:W-:Y:S01]  /*2110*/  MOV R2, RZ ;  /* 0x000000ff00027202 */ /* 0x000fe20000000f00 */
[----:B------:R-:W-:-:S05]  /*2120*/  DMUL.RP R8, R16, R8 ;  /* 0x0000000810087228 */ /* 0x000fca0000008000 */
[----:B------:R-:W-:-:S05]  /*2130*/  DFMA R2, R18, -R2, R16 ;  /* 0x800000021202722b */ /* 0x000fca0000000010 */
[----:B------:R-:W-:Y:S02]  /*2140*/  LOP3.LUT R11, R9, R11, RZ, 0x3c, !PT ;  /* 0x0000000b090b7212 */ /* 0x000fe400078e3cff */
[----:B------:R-:W-:-:S04]  /*2150*/  IADD3 R2, PT, PT, -R7, -0x43300000, RZ ;  /* 0xbcd0000007027810 */ /* 0x000fc80007ffe1ff */
[----:B------:R-:W-:-:S04]  /*2160*/  FSETP.NEU.AND P0, PT, |R3|, R2, PT ;  /* 0x000000020300720b */ /* 0x000fc80003f0d200 */
[----:B------:R-:W-:Y:S02]  /*2170*/  FSEL R18, R8, R18, !P0 ;  /* 0x0000001208127208 */ /* 0x000fe40004000000 */
[----:B------:R-:W-:Y:S01]  /*2180*/  FSEL R19, R11, R19, !P0 ;  /* 0x000000130b137208 */ /* 0x000fe20004000000 */
[----:B------:R-:W-:Y:S06]  /*2190*/  BRA `(.L_x_251) ;  /* 0x0000000000547947 */ /* 0x000fec0003800000 */
.L_x_250:
        /* <DEDUP_REMOVED lines=16> */
.L_x_253:
[----:B------:R-:W-:Y:S01]  /*22a0*/  LOP3.LUT R19, R11, 0x80000, RZ, 0xfc, !PT ;  /* 0x000800000b137812 */ /* 0x000fe200078efcff */
[----:B------:R-:W-:Y:S01]  /*22b0*/  IMAD.MOV.U32 R18, RZ, RZ, R10 ;  /* 0x000000ffff127224 */ /* 0x000fe200078e000a */
[----:B------:R-:W-:Y:S06]  /*22c0*/  BRA `(.L_x_251) ;  /* 0x0000000000087947 */ /* 0x000fec0003800000 */
.L_x_252:
[----:B------:R-:W-:Y:S01]  /*22d0*/  LOP3.LUT R19, R9, 0x80000, RZ, 0xfc, !PT ;  /* 0x0008000009137812 */ /* 0x000fe200078efcff */
[----:B------:R-:W-:-:S07]  /*22e0*/  IMAD.MOV.U32 R18, RZ, RZ, R8 ;  /* 0x000000ffff127224 */ /* 0x000fce00078e0008 */
.L_x_251:
[----:B------:R-:W-:Y:S05]  /*22f0*/  BSYNC.RECONVERGENT B3 ;  /* 0x0000000000037941 */ /* 0x000fea0003800200 */
.L_x_249:
[----:B------:R-:W-:Y:S02]  /*2300*/  IMAD.MOV.U32 R15, RZ, RZ, 0x0 ;  /* 0x00000000ff0f7424 */ /* 0x000fe400078e00ff */
[----:B------:R-:W-:Y:S02]  /*2310*/  IMAD.MOV.U32 R2, RZ, RZ, R18 ;  /* 0x000000ffff027224 */ /* 0x000fe400078e0012 */
[----:B------:R-:W-:Y:S01]  /*2320*/  IMAD.MOV.U32 R3, RZ, RZ, R19 ;  /* 0x000000ffff037224 */ /* 0x000fe200078e0013 */
[----:B------:R-:W-:Y:S06]  /*2330*/  RET.REL.NODEC R14 `(vec_normcdfinv) ;  /* 0xffffffdc0e307950 */ /* 0x000fec0003c3ffff */
        .weak           $__internal_11_$__cuda_sm20_drsqrt_f64_slowpath_v2
        .type           $__internal_11_$__cuda_sm20_drsqrt_f64_slowpath_v2,@function
        .size           $__internal_11_$__cuda_sm20_drsqrt_f64_slowpath_v2,(.L_x_572 - $__internal_11_$__cuda_sm20_drsqrt_f64_slowpath_v2)
$__internal_11_$__cuda_sm20_drsqrt_f64_slowpath_v2:
        /* <DEDUP_REMOVED lines=25> */
.L_x_256:
[----:B------:R-:W-:Y:S01]  /*24d0*/  DADD R10, R8, R8 ;  /* 0x00000000080a7229 */ /* 0x000fe20000000008 */
[----:B------:R-:W-:Y:S10]  /*24e0*/  BRA `(.L_x_257) ;  /* 0x0000000000087947 */ /* 0x000ff40003800000 */
.L_x_255:
[----:B------:R-:W-:Y:S01]  /*24f0*/  LOP3.LUT R11, R10, 0x7ff00000, RZ, 0xfc, !PT ;  /* 0x7ff000000a0b7812 */ /* 0x000fe200078efcff */
[----:B------:R-:W-:-:S07]  /*2500*/  IMAD.MOV.U32 R10, RZ, RZ, RZ ;  /* 0x000000ffff0a7224 */ /* 0x000fce00078e00ff */
.L_x_257:
[----:B------:R-:W-:Y:S05]  /*2510*/  BSYNC.RECONVERGENT B3 ;  /* 0x0000000000037941 */ /* 0x000fea0003800200 */
.L_x_254:
[----:B------:R-:W-:-:S04]  /*2520*/  IMAD.MOV.U32 R3, RZ, RZ, 0x0 ;  /* 0x00000000ff037424 */ /* 0x000fc800078e00ff */
[----:B------:R-:W-:Y:S05]  /*2530*/  RET.REL.NODEC R2 `(vec_normcdfinv) ;  /* 0xffffffd802b07950 */ /* 0x000fea0003c3ffff */
.L_x_258:
        /* <DEDUP_REMOVED lines=12> */
.L_x_572:


//--------------------- .text.vec_normcdf         --------------------------
	.section	.text.vec_normcdf,"ax",@progbits
	.align	128
        .global         vec_normcdf
        .type           vec_normcdf,@function
        .size           vec_normcdf,(.L_x_616 - vec_normcdf)
        .other          vec_normcdf,@"STO_CUDA_ENTRY STV_DEFAULT"
vec_normcdf:
.text.vec_normcdf:
        /* <DEDUP_REMOVED lines=17> */
[----:B------:R-:W-:Y:S01]  /*0110*/  IMAD.MOV.U32 R5, RZ, RZ, 0x40434000 ;  /* 0x40434000ff057424 */ /* 0x000fe200078e00ff */
[----:B------:R-:W-:Y:S01]  /*0120*/  UMOV UR6, 0x667f3bcd ;  /* 0x667f3bcd00067882 */ /* 0x000fe20000000000 */
[----:B------:R-:W-:Y:S01]  /*0130*/  UMOV UR7, 0x3fe6a09e ;  /* 0x3fe6a09e00077882 */ /* 0x000fe20000000000 */
[----:B------:R-:W-:Y:S01]  /*0140*/  BSSY.RECONVERGENT B0, `(.L_x_259) ;  /* 0x00000b1000007945 */ /* 0x000fe20003800200 */
[----:B--2---:R-:W-:Y:S01]  /*0150*/  DSETP.GT.AND P0, PT, |R2|, 38.5, PT ;  /* 0x404340000200742a */ /* 0x004fe20003f04200 */
[----:B------:R-:W-:-:S05]  /*0160*/  LOP3.LUT R5, R5, 0x80000000, R3, 0xb8, !PT ;  /* 0x8000000005057812 */ /* 0x000fca00078eb803 */
[----:B------:R-:W-:Y:S02]  /*0170*/  FSEL R3, R5, R3, P0 ;  /* 0x0000000305037208 */ /* 0x000fe40000000000 */
[----:B------:R-:W-:-:S06]  /*0180*/  FSEL R2, R2, RZ, !P0 ;  /* 0x000000ff02027208 */ /* 0x000fcc0004000000 */
[----:B------:R-:W-:-:S08]  /*0190*/  DMUL R4, R2, -UR6 ;  /* 0x8000000602047c28 */ /* 0x000fd00008000000 */
[----:B------:R-:W-:Y:S01]  /*01a0*/  DFMA R6, R2, -UR6, -R4 ;  /* 0x8000000602067c2b */ /* 0x000fe20008000804 */
[----:B------:R-:W-:Y:S01]  /*01b0*/  UMOV UR6, 0x13b26456 ;  /* 0x13b2645600067882 */ /* 0x000fe20000000000 */
[----:B------:R-:W-:-:S06]  /*01c0*/  UMOV UR7, 0x3c8bdd34 ;  /* 0x3c8bdd3400077882 */ /* 0x000fcc0000000000 */
[----:B------:R-:W-:-:S08]  /*01d0*/  DFMA R6, R2, UR6, R6 ;  /* 0x0000000602067c2b */ /* 0x000fd00008000006 */
[----:B------:R-:W-:-:S10]  /*01e0*/  DADD R8, R4, R6 ;  /* 0x0000000004087229 */ /* 0x000fd40000000006 */
[----:B------:R-:W-:-:S04]  /*01f0*/  LOP3.LUT R11, R9, 0x7fffffff, RZ, 0xc0, !PT ;  /* 0x7fffffff090b7812 */ /* 0x000fc800078ec0ff */
[----:B------:R-:W-:-:S13]  /*0200*/  ISETP.GT.U32.AND P0, PT, R11, 0x7fefffff, PT ;  /* 0x7fefffff0b00780c */ /* 0x000fda0003f04070 */
[----:B------:R-:W-:Y:S05]  /*0210*/  @P0 BRA `(.L_x_260) ;  /* 0x0000000800680947 */ /* 0x000fea0003800000 */
[----:B------:R-:W-:Y:S01]  /*0220*/  IMAD.MOV.U32 R10, RZ, RZ, R8 ;  /* 0x000000ffff0a7224 */ /* 0x000fe200078e0008 */
[----:B------:R-:W-:Y:S01]  /*0230*/  UMOV UR6, 0xd4e0bfd7 ;  /* 0xd4e0bfd700067882 */ /* 0x000fe20000000000 */
[----:B------:R-:W-:Y:S01]  /*0240*/  IMAD.MOV.U32 R16, RZ, RZ, RZ ;  /* 0x000000ffff107224 */ /* 0x000fe200078e00ff */
[----:B------:R-:W-:Y:S01]  /*0250*/  UMOV UR7, 0x3df8774a ;  /* 0x3df8774a00077882 */ /* 0x000fe20000000000 */
[----:B------:R-:W-:Y:S02]  /*0260*/  ISETP.GT.U32.AND P0, PT, R11, 0x403b4000, PT ;  /* 0x403b40000b00780c */ /* 0x000fe40003f04070 */
[----:B------:R-:W-:-:S06]  /*0270*/  DADD R18, R10, 4 ;  /* 0x401000000a127429 */ /* 0x000fcc0000000000 */
[----:B------:R-:W0:Y:S02]  /*0280*/  MUFU.RCP64H R17, R19 ;  /* 0x0000001300117308 */ /* 0x000e240000001800 */
[----:B0-----:R-:W-:-:S08]  /*0290*/  DFMA R14, -R18, R16, 1 ;  /* 0x3ff00000120e742b */ /* 0x001fd00000000110 */
[----:B------:R-:W-:Y:S02]  /*02a0*/  DFMA R20, R14, R14, R14 ;  /* 0x0000000e0e14722b */ /* 0x000fe4000000000e */
[----:B------:R-:W-:-:S06]  /*02b0*/  DADD R14, R10, -4 ;  /* 0xc01000000a0e7429 */ /* 0x000fcc0000000000 */
[----:B------:R-:W-:-:S08]  /*02c0*/  DFMA R16, R16, R20, R16 ;  /* 0x000000141010722b */ /* 0x000fd00000000010 */
[----:B------:R-:W-:-:S08]  /*02d0*/  DMUL R14, R14, R16 ;  /* 0x000000100e0e7228 */ /* 0x000fd00000000000 */
[----:B------:R-:W-:-:S08]  /*02e0*/  DADD R20, R14, 1 ;  /* 0x3ff000000e147429 */ /* 0x000fd00000000000 */
[----:B------:R-:W-:-:S08]  /*02f0*/  DFMA R20, R20, -4, R10 ;  /* 0xc01000001414782b */ /* 0x000fd0000000000a */
[----:B------:R-:W-:-:S08]  /*0300*/  DFMA R20, R10, -R14, R20 ;  /* 0x8000000e0a14722b */ /* 0x000fd00000000014 */
[----:B------:R-:W-:Y:S01]  /*0310*/  DFMA R16, R16, R20, R14 ;  /* 0x000000141010722b */ /* 0x000fe2000000000e */
[----:B------:R-:W-:Y:S02]  /*0320*/  IMAD.MOV.U32 R14, RZ, RZ, -0x2fc2cd8 ;  /* 0xfd03d328ff0e7424 */ /* 0x000fe400078e00ff */
[----:B------:R-:W-:Y:S02]  /*0330*/  IMAD.MOV.U32 R15, RZ, RZ, 0x3e44e1c6 ;  /* 0x3e44e1c6ff0f7424 */ /* 0x000fe400078e00ff */
[----:B------:R-:W-:Y:S02]  /*0340*/  IMAD.MOV.U32 R20, RZ, RZ, 0x0 ;  /* 0x00000000ff147424 */ /* 0x000fe400078e00ff */
[----:B------:R-:W-:Y:S02]  /*0350*/  IMAD.MOV.U32 R21, RZ, RZ, 0x3ff00000 ;  /* 0x3ff00000ff157424 */ /* 0x000fe400078e00ff */
[----:B------:R-:W-:Y:S01]  /*0360*/  DFMA R14, R16, -UR6, -R14 ;  /* 0x80000006100e7c2b */ /* 0x000fe2000800080e */
[----:B------:R-:W-:Y:S01]  /*0370*/  UMOV UR6, 0x9f7a56b6 ;  /* 0x9f7a56b600067882 */ /* 0x000fe20000000000 */
[----:B------:R-:W-:-:S02]  /*0380*/  UMOV UR7, 0x3e433014 ;  /* 0x3e43301400077882 */ /* 0x000fc40000000000 */
[----:B------:R-:W-:-:S04]  /*0390*/  DFMA R20, R10, 2, R20 ;  /* 0x400000000a14782b */ /* 0x000fc80000000014 */
        /* <DEDUP_REMOVED lines=47> */
[----:B------:R-:W-:Y:S01]  /*0690*/  UMOV UR7, 0x3fb9ddb2 ;  /* 0x3fb9ddb200077882 */ /* 0x000fe20000000000 */
[----:B------:R-:W0:Y:S01]  /*06a0*/  MUFU.RCP64H R15, R21 ;  /* 0x00000015000f7308 */ /* 0x000e220000001800 */
[----:B------:R-:W-:-:S04]  /*06b0*/  IMAD.MOV.U32 R14, RZ, RZ, RZ ;  /* 0x000000ffff0e7224 */ /* 0x000fc800078e00ff */
[----:B------:R-:W-:Y:S01]  /*06c0*/  DFMA R18, R16, R18, -UR6 ;  /* 0x8000000610127e2b */ /* 0x000fe20008000012 */
[----:B------:R-:W-:Y:S01]  /*06d0*/  UMOV UR6, 0xfcfa5fda ;  /* 0xfcfa5fda00067882 */ /* 0x000fe20000000000 */
[----:B------:R-:W-:-:S06]  /*06e0*/  UMOV UR7, 0x3fb16ece ;  /* 0x3fb16ece00077882 */ /* 0x000fcc0000000000 */
[----:B------:R-:W-:Y:S01]  /*06f0*/  DFMA R18, R16, R18, UR6 ;  /* 0x0000000610127e2b */ /* 0x000fe20008000012 */
[----:B------:R-:W-:Y:S01]  /*0700*/  UMOV UR6, 0xf66fb6d6 ;  /* 0xf66fb6d600067882 */ /* 0x000fe20000000000 */
[----:B------:R-:W-:Y:S01]  /*0710*/  UMOV UR7, 0x3f8f7f5d ;  /* 0x3f8f7f5d00077882 */ /* 0x000fe20000000000 */
[----:B0-----:R-:W-:Y:S02]  /*0720*/  DFMA R22, -R20, R14, 1 ;  /* 0x3ff000001416742b */ /* 0x001fe4000000010e */
[----:B------:R-:W-:-:S03]  /*0730*/  DMUL R20, R10, -R10 ;  /* 0x8000000a0a147228 */ /* 0x000fc60000000000 */
[----:B------:R-:W-:Y:S01]  /*0740*/  DFMA R18, R16, R18, UR6 ;  /* 0x0000000610127e2b */ /* 0x000fe20008000012 */
[----:B------:R-:W-:Y:S01]  /*0750*/  UMOV UR6, 0xd154a29d ;  /* 0xd154a29d00067882 */ /* 0x000fe20000000000 */
[----:B------:R-:W-:Y:S01]  /*0760*/  UMOV UR7, 0x3fc1df1a ;  /* 0x3fc1df1a00077882 */ /* 0x000fe20000000000 */
[----:B------:R-:W-:-:S05]  /*0770*/  DFMA R22, R22, R22, R22 ;  /* 0x000000161616722b */ /* 0x000fca0000000016 */
[----:B------:R-:W-:Y:S01]  /*0780*/  DFMA R18, R16, R18, -UR6 ;  /* 0x8000000610127e2b */ /* 0x000fe20008000012 */
[----:B------:R-:W-:Y:S01]  /*0790*/  UMOV UR6, 0x16e9fd7f ;  /* 0x16e9fd7f00067882 */ /* 0x000fe20000000000 */
[----:B------:R-:W-:Y:S01]  /*07a0*/  UMOV UR7, 0x3ff3ba59 ;  /* 0x3ff3ba5900077882 */ /* 0x000fe20000000000 */
[----:B------:R-:W-:Y:S01]  /*07b0*/  DFMA R14, R14, R22, R14 ;  /* 0x000000160e0e722b */ /* 0x000fe2000000000e */
[----:B------:R-:W-:-:S04]  /*07c0*/  IMAD.MOV.U32 R22, RZ, RZ, 0x652b82fe ;  /* 0x652b82feff167424 */ /* 0x000fc800078e00ff */
[----:B------:R-:W-:Y:S01]  /*07d0*/  DFMA R18, R16, R18, UR6 ;  /* 0x0000000610127e2b */ /* 0x000fe20008000012 */
[----:B------:R-:W-:Y:S01]  /*07e0*/  IMAD.MOV.U32 R23, RZ, RZ, 0x3ff71547 ;  /* 0x3ff71547ff177424 */ /* 0x000fe200078e00ff */
[----:B------:R-:W-:Y:S01]  /*07f0*/  UMOV UR6, 0xfefa39ef ;  /* 0xfefa39ef00067882 */ /* 0x000fe20000000000 */
[----:B------:R-:W-:-:S04]  /*0800*/  UMOV UR7, 0x3fe62e42 ;  /* 0x3fe62e4200077882 */ /* 0x000fc80000000000 */
[----:B------:R-:W-:Y:S02]  /*0810*/  DFMA R22, R20, R22, 6.75539944105574400000e+15 ;  /* 0x433800001416742b */ /* 0x000fe40000000016 */
[----:B------:R-:W-:-:S06]  /*0820*/  DMUL R16, R18, R14 ;  /* 0x0000000e12107228 */ /* 0x000fcc0000000000 */
[----:B------:R-:W-:Y:S02]  /*0830*/  DADD R24, R22, -6.75539944105574400000e+15 ;  /* 0xc338000016187429 */ /* 0x000fe40000000000 */
[----:B------:R-:W-:Y:S01]  /*0840*/  DMUL R26, R16, -2 ;  /* 0xc0000000101a7828 */ /* 0x000fe20000000000 */
[----:B------:R-:W-:-:S04]  /*0850*/  LEA.HI R13, R22, R22, RZ, 0x1 ;  /* 0x00000016160d7211 */ /* 0x000fc800078f08ff */
[----:B------:R-:W-:-:S03]  /*0860*/  SHF.R.S32.HI R13, RZ, 0x1, R13 ;  /* 0x00000001ff0d7819 */ /* 0x000fc6000001140d */
[----:B------:R-:W-:Y:S02]  /*0870*/  DFMA R18, R10, R26, R18 ;  /* 0x0000001a0a12722b */ /* 0x000fe40000000012 */
[--C-:B------:R-:W-:Y:S01]  /*0880*/  DFMA R26, R24, -UR6, R20.reuse ;  /* 0x80000006181a7c2b */ /* 0x100fe20008000014 */
[----:B------:R-:W-:Y:S01]  /*0890*/  UMOV UR6, 0x3b39803f ;  /* 0x3b39803f00067882 */ /* 0x000fe20000000000 */
[----:B------:R-:W-:Y:S01]  /*08a0*/  UMOV UR7, 0x3c7abc9e ;  /* 0x3c7abc9e00077882 */ /* 0x000fe20000000000 */
[----:B------:R-:W-:Y:S01]  /*08b0*/  IMAD.IADD R22, R22, 0x1, -R13 ;  /* 0x0000000116167824 */ /* 0x000fe200078e0a0d */
[----:B------:R-:W-:Y:S02]  /*08c0*/  DFMA R20, -R10, R10, -R20 ;  /* 0x0000000a0a14722b */ /* 0x000fe40000000914 */
[----:B------:R-:W-:Y:S02]  /*08d0*/  DADD R18, -R16, R18 ;  /* 0x0000000010127229 */ /* 0x000fe40000000112 */
[----:B------:R-:W-:Y:S01]  /*08e0*/  DFMA R24, R24, -UR6, R26 ;  /* 0x8000000618187c2b */ /* 0x000fe2000800001a */
[----:B------:R-:W-:Y:S01]  /*08f0*/  UMOV UR6, 0x69ce2bdf ;  /* 0x69ce2bdf00067882 */ /* 0x000fe20000000000 */
[----:B------:R-:W-:Y:S01]  /*0900*/  IMAD.MOV.U32 R26, RZ, RZ, -0x35dec16 ;  /* 0xfca213eaff1a7424 */ /* 0x000fe200078e00ff */
[----:B------:R-:W-:Y:S01]  /*0910*/  UMOV UR7, 0x3e5ade15 ;  /* 0x3e5ade1500077882 */ /* 0x000fe20000000000 */
[----:B------:R-:W-:Y:S01]  /*0920*/  IMAD.MOV.U32 R27, RZ, RZ, 0x3e928af3 ;  /* 0x3e928af3ff1b7424 */ /* 0x000fe200078e00ff */
[----:B------:R-:W-:Y:S01]  /*0930*/  LEA R23, R22, 0x3ff00000, 0x14 ;  /* 0x3ff0000016177811 */ /* 0x000fe200078ea0ff */
[----:B------:R-:W-:Y:S01]  /*0940*/  IMAD.MOV.U32 R22, RZ, RZ, RZ ;  /* 0x000000ffff167224 */ /* 0x000fe200078e00ff */
[----:B------:R-:W-:-:S03]  /*0950*/  DFMA R18, R14, R18, R16 ;  /* 0x000000120e12722b */ /* 0x000fc60000000010 */
        /* <DEDUP_REMOVED lines=27> */
[----:B------:R-:W-:-:S06]  /*0b10*/  IMAD R25, R13, 0x100000, R25 ;  /* 0x001000000d197824 */ /* 0x000fcc00078e0219 */
[----:B------:R-:W-:-:S08]  /*0b20*/  DMUL R22, R24, R22 ;  /* 0x0000001618167228 */ /* 0x000fd00000000000 */
[----:B------:R-:W-:-:S08]  /*0b30*/  DFMA R20, R22, R20, R22 ;  /* 0x000000141614722b */ /* 0x000fd00000000016 */
[----:B------:R-:W-:-:S10]  /*0b40*/  DMUL R18, R18, R20 ;  /* 0x0000001412127228 */ /* 0x000fd40000000000 */
[----:B------:R-:W-:Y:S02]  /*0b50*/  FSEL R14, R18, RZ, !P0 ;  /* 0x000000ff120e7208 */ /* 0x000fe40004000000 */
[----:B------:R-:W-:Y:S02]  /*0b60*/  FSEL R15, R19, RZ, !P0 ;  /* 0x000000ff130f7208 */ /* 0x000fe40004000000 */
[----:B------:R-:W-:-:S04]  /*0b70*/  ISETP.GE.AND P0, PT, R9, RZ, PT ;  /* 0x000000ff0900720c */ /* 0x000fc80003f06270 */
[----:B------:R-:W-:-:S10]  /*0b80*/  DADD R10, -R14, 2 ;  /* 0x400000000e0a7429 */ /* 0x000fd40000000100 */
[----:B------:R-:W-:Y:S02]  /*0b90*/  FSEL R10, R10, R14, !P0 ;  /* 0x0000000e0a0a7208 */ /* 0x000fe40004000000 */
[----:B------:R-:W-:Y:S01]  /*0ba0*/  FSEL R11, R11, R15, !P0 ;  /* 0x0000000f0b0b7208 */ /* 0x000fe20004000000 */
[----:B------:R-:W-:Y:S06]  /*0bb0*/  BRA `(.L_x_261) ;  /* 0x0000000000247947 */ /* 0x000fec0003800000 */
.L_x_260:
[----:B------:R-:W-:Y:S01]  /*0bc0*/  DADD R14, R8, R8 ;  /* 0x00000000080e7229 */ /* 0x000fe20000000008 */
[----:B------:R-:W-:Y:S02]  /*0bd0*/  ISETP.GE.AND P1, PT, R9, RZ, PT ;  /* 0x000000ff0900720c */ /* 0x000fe40003f26270 */
[----:B------:R-:W-:Y:S02]  /*0be0*/  ISETP.NE.AND P0, PT, R8, RZ, PT ;  /* 0x000000ff0800720c */ /* 0x000fe40003f05270 */
[----:B------:R-:W-:Y:S02]  /*0bf0*/  FSEL R13, RZ, 2, P1 ;  /* 0x40000000ff0d7808 */ /* 0x000fe40000800000 */
[----:B------:R-:W-:-:S03]  /*0c00*/  ISETP.NE.AND P1, PT, R11, 0x7ff00000, PT ;  /* 0x7ff000000b00780c */ /* 0x000fc60003f25270 */
[----:B------:R-:W-:Y:S02]  /*0c10*/  FSEL R11, R14, RZ, P0 ;  /* 0x000000ff0e0b7208 */ /* 0x000fe40000000000 */
[-C--:B------:R-:W-:Y:S02]  /*0c20*/  FSEL R13, R13, R15.reuse, !P0 ;  /* 0x0000000f0d0d7208 */ /* 0x080fe40004000000 */
[----:B------:R-:W-:Y:S02]  /*0c30*/  FSEL R10, R11, R14, !P1 ;  /* 0x0000000e0b0a7208 */ /* 0x000fe40004800000 */
[----:B------:R-:W-:-:S07]  /*0c40*/  FSEL R11, R13, R15, !P1 ;  /* 0x0000000f0d0b7208 */ /* 0x000fce0004800000 */
.L_x_261:
[----:B------:R-:W-:Y:S05]  /*0c50*/  BSYNC.RECONVERGENT B0 ;  /* 0x0000000000007941 */ /* 0x000fea0003800200 */
.L_x_259:
[----:B------:R-:W-:Y:S01]  /*0c60*/  ISETP.GE.U32.AND P0, PT, R3, -0x400fffff, PT ;  /* 0xbff000010300780c */ /* 0x000fe20003f06070 */
[----:B------:R-:W0:-:S12]  /*0c70*/  LDCU.64 UR6, c[0x0][0x388] ;  /* 0x00007100ff0677ac */ /* 0x000e180008000a00 */
[----:B------:R-:W-:Y:S02]  /*0c80*/  @P0 DADD R4, R4, -R8 ;  /* 0x0000000004040229 */ /* 0x000fe40000000808 */
[----:B------:R-:W-:-:S06]  /*0c90*/  @P0 DMUL R8, R8, -2 ;  /* 0xc000000008080828 */ /* 0x000fcc0000000000 */
[----:B------:R-:W-:Y:S02]  /*0ca0*/  @P0 DADD R4, R6, R4 ;  /* 0x0000000006040229 */ /* 0x000fe40000000004 */
[----:B------:R-:W-:-:S08]  /*0cb0*/  @P0 DMUL R8, R10, R8 ;  /* 0x000000080a080228 */ /* 0x000fd00000000000 */
[----:B------:R-:W-:Y:S01]  /*0cc0*/  @P0 DFMA R10, R4, R8, R10 ;  /* 0x00000008040a022b */ /* 0x000fe2000000000a */
[----:B0-----:R-:W-:-:S04]  /*0cd0*/  IADD3 R2, P0, PT, R0, UR6, RZ ;  /* 0x0000000600027c10 */ /* 0x001fc8000ff1e0ff */
[----:B------:R-:W-:-:S03]  /*0ce0*/  IADD3.X R3, PT, PT, R12, UR7, RZ, P0, !PT ;  /* 0x000000070c037c10 */ /* 0x000fc600087fe4ff */
[----:B------:R-:W-:-:S07]  /*0cf0*/  DMUL R10, R10, 0.5 ;  /* 0x3fe000000a0a7828 */ /* 0x000fce0000000000 */
[----:B------:R-:W-:Y:S01]  /*0d00*/  STG.E.64 desc[UR4][R2.64], R10 ;  /* 0x0000000a02007986 */ /* 0x000fe2000c101b04 */
[----:B------:R-:W-:Y:S05]  /*0d10*/  EXIT ;  /* 0x000000000000794d */ /* 0x000fea0003800000 */
.L_x_262:
        /* <DEDUP_REMOVED lines=14> */
.L_x_616:


//--------------------- .text.vec_log             --------------------------
	.section	.text.vec_log,"ax",@progbits
	.align	128
        .global         vec_log
        .type           vec_log,@function
        .size           vec_log,(.L_x_617 - vec_log)
        .other          vec_log,@"STO_CUDA_ENTRY STV_DEFAULT"
vec_log:
.text.vec_log:
        /* <DEDUP_REMOVED lines=18> */
[----:B--2---:R-:W-:Y:S01]  /*0120*/  ISETP.GT.AND P0, PT, R7, 0xfffff, PT ;  /* 0x000fffff0700780c */ /* 0x004fe20003f04270 */
[----:B------:R-:W-:Y:S02]  /*0130*/  IMAD.MOV.U32 R8, RZ, RZ, R6 ;  /* 0x000000ffff087224 */ /* 0x000fe400078e0006 */
[--C-:B------:R-:W-:Y:S02]  /*0140*/  IMAD.MOV.U32 R9, RZ, RZ, R7.reuse ;  /* 0x000000ffff097224 */ /* 0x100fe400078e0007 */
[----:B------:R-:W-:-:S08]  /*0150*/  IMAD.MOV.U32 R4, RZ, RZ, R7 ;  /* 0x000000ffff047224 */ /* 0x000fd000078e0007 */
[----:B------:R-:W-:-:S10]  /*0160*/  @!P0 DMUL R8, R8, 1.80143985094819840000e+16 ;  /* 0x4350000008088828 */ /* 0x000fd40000000000 */
[----:B------:R-:W-:Y:S02]  /*0170*/  @!P0 IMAD.MOV.U32 R4, RZ, RZ, R9 ;  /* 0x000000ffff048224 */ /* 0x000fe400078e0009 */
[----:B------:R-:W-:Y:S02]  /*0180*/  @!P0 IMAD.MOV.U32 R6, RZ, RZ, R8 ;  /* 0x000000ffff068224 */ /* 0x000fe400078e0008 */
[----:B------:R-:W-:-:S05]  /*0190*/  VIADD R3, R4, 0xffffffff ;  /* 0xffffffff04037836 */ /* 0x000fca0000000000 */
[----:B------:R-:W-:Y:S01]  /*01a0*/  ISETP.GT.U32.AND P1, PT, R3, 0x7feffffe, PT ;  /* 0x7feffffe0300780c */ /* 0x000fe20003f24070 */
[----:B------:R-:W-:Y:S02]  /*01b0*/  IMAD.MOV.U32 R3, RZ, RZ, -0x3ff ;  /* 0xfffffc01ff037424 */ /* 0x000fe400078e00ff */
[----:B------:R-:W-:-:S10]  /*01c0*/  @!P0 IMAD.MOV.U32 R3, RZ, RZ, -0x435 ;  /* 0xfffffbcbff038424 */ /* 0x000fd400078e00ff */
[----:B------:R-:W-:Y:S05]  /*01d0*/  @P1 BRA `(.L_x_264) ;  /* 0x0000000400001947 */ /* 0x000fea0003800000 */
[C---:B------:R-:W-:Y:S01]  /*01e0*/  LOP3.LUT R5, R4.reuse, 0xfffff, RZ, 0xc0, !PT ;  /* 0x000fffff04057812 */ /* 0x040fe200078ec0ff */
[----:B------:R-:W-:Y:S01]  /*01f0*/  IMAD.MOV.U32 R8, RZ, RZ, RZ ;  /* 0x000000ffff087224 */ /* 0x000fe200078e00ff */
[----:B------:R-:W-:Y:S01]  /*0200*/  UMOV UR6, 0x3ae80f1e ;  /* 0x3ae80f1e00067882 */ /* 0x000fe20000000000 */
[----:B------:R-:W-:Y:S01]  /*0210*/  IMAD.MOV.U32 R16, RZ, RZ, -0x748574fc ;  /* 0x8b7a8b04ff107424 */ /* 0x000fe200078e00ff */
[----:B------:R-:W-:Y:S01]  /*0220*/  LOP3.LUT R7, R5, 0x3ff00000, RZ, 0xfc, !PT ;  /* 0x3ff0000005077812 */ /* 0x000fe200078efcff */
[----:B------:R-:W-:Y:S01]  /*0230*/  IMAD.MOV.U32 R17, RZ, RZ, 0x3ed0ee25 ;  /* 0x3ed0ee25ff117424 */ /* 0x000fe200078e00ff */
[----:B------:R-:W-:Y:S01]  /*0240*/  UMOV UR7, 0x3eb1380b ;  /* 0x3eb1380b00077882 */ /* 0x000fe20000000000 */
[----:B------:R-:W-:Y:S01]  /*0250*/  LEA.HI R3, R4, R3, RZ, 0xc ;  /* 0x0000000304037211 */ /* 0x000fe200078f60ff */
[----:B------:R-:W-:Y:S01]  /*0260*/  IMAD.MOV.U32 R19, RZ, RZ, 0x43300000 ;  /* 0x43300000ff137424 */ /* 0x000fe200078e00ff */
[----:B------:R-:W-:Y:S01]  /*0270*/  ISETP.GE.U32.AND P0, PT, R7, 0x3ff6a09f, PT ;  /* 0x3ff6a09f0700780c */ /* 0x000fe20003f06070 */
[----:B------:R-:W-:Y:S01]  /*0280*/  UMOV UR8, 0x80000000 ;  /* 0x8000000000087882 */ /* 0x000fe20000000000 */
[----:B------:R-:W-:-:S11]  /*0290*/  UMOV UR9, 0x43300000 ;  /* 0x4330000000097882 */ /* 0x000fd60000000000 */
[----:B------:R-:W-:Y:S02]  /*02a0*/  @P0 IADD3 R5, PT, PT, R7, -0x100000, RZ ;  /* 0xfff0000007050810 */ /* 0x000fe40007ffe0ff */
[----:B------:R-:W-:-:S03]  /*02b0*/  @P0 IADD3 R3, PT, PT, R3, 0x1, RZ ;  /* 0x0000000103030810 */ /* 0x000fc60007ffe0ff */
[----:B------:R-:W-:Y:S01]  /*02c0*/  @P0 IMAD.MOV.U32 R7, RZ, RZ, R5 ;  /* 0x000000ffff070224 */ /* 0x000fe200078e0005 */
[----:B------:R-:W-:-:S05]  /*02d0*/  LOP3.LUT R18, R3, 0x80000000, RZ, 0x3c, !PT ;  /* 0x8000000003127812 */ /* 0x000fca00078e3cff */
        /* <DEDUP_REMOVED lines=48> */
.L_x_264:
[----:B------:R-:W-:Y:S01]  /*05e0*/  IMAD.MOV.U32 R4, RZ, RZ, 0x0 ;  /* 0x00000000ff047424 */ /* 0x000fe200078e00ff */
[----:B------:R-:W-:Y:S01]  /*05f0*/  LOP3.LUT P0, RZ, R9, 0x7fffffff, RZ, 0xc0, !PT ;  /* 0x7fffffff09ff7812 */ /* 0x000fe2000780c0ff */
[----:B------:R-:W-:-:S06]  /*0600*/  IMAD.MOV.U32 R5, RZ, RZ, 0x7ff00000 ;  /* 0x7ff00000ff057424 */ /* 0x000fcc00078e00ff */
[----:B------:R-:W-:-:S10]  /*0610*/  DFMA R4, R8, R4, +INF ;  /* 0x7ff000000804742b */ /* 0x000fd40000000004 */
[----:B------:R-:W-:Y:S02]  /*0620*/  FSEL R6, R4, RZ, P0 ;  /* 0x000000ff04067208 */ /* 0x000fe40000000000 */
[----:B------:R-:W-:-:S07]  /*0630*/  FSEL R7, R5, -QNAN , P0 ;  /* 0xfff0000005077808 */ /* 0x000fce0000000000 */
.L_x_265:
[----:B------:R-:W-:Y:S05]  /*0640*/  BSYNC.RECONVERGENT B0 ;  /* 0x0000000000007941 */ /* 0x000fea0003800200 */
.L_x_263:
[----:B------:R-:W0:Y:S02]  /*0650*/  LDCU.64 UR6, c[0x0][0x388] ;  /* 0x00007100ff0677ac */ /* 0x000e240008000a00 */
[----:B0-----:R-:W-:-:S04]  /*0660*/  IADD3 R4, P0, PT, R0, UR6, RZ ;  /* 0x0000000600047c10 */ /* 0x001fc8000ff1e0ff */
[----:B------:R-:W-:-:S05]  /*0670*/  IADD3.X R5, PT, PT, R2, UR7, RZ, P0, !PT ;  /* 0x0000000702057c10 */ /* 0x000fca00087fe4ff */
[----:B------:R-:W-:Y:S01]  /*0680*/  STG.E.64 desc[UR4][R4.64], R6 ;  /* 0x0000000604007986 */ /* 0x000fe2000c101b04 */
[----:B------:R-:W-:Y:S05]  /*0690*/  EXIT ;  /* 0x000000000000794d */ /* 0x000fea0003800000 */
.L_x_266:
        /* <DEDUP_REMOVED lines=14> */
.L_x_617:


//--------------------- .text.vec_logb            --------------------------
	.section	.text.vec_logb,"ax",@progbits
	.align	128
        .global         vec_logb
        .type           vec_logb,@function
        .size           vec_logb,(.L_x_618 - vec_logb)
        .other          vec_logb,@"STO_CUDA_ENTRY STV_DEFAULT"
vec_logb:
.text.vec_logb:
        /* <DEDUP_REMOVED lines=18> */
[----:B--2---:R-:W-:-:S14]  /*0120*/  DSETP.NAN.AND P0, PT, R2, R2, PT ;  /* 0x000000020200722a */ /* 0x004fdc0003f08000 */
[----:B------:R-:W-:Y:S01]  /*0130*/  @P0 DADD R4, R2, R2 ;  /* 0x0000000002040229 */ /* 0x000fe20000000002 */
[----:B------:R-:W-:Y:S10]  /*0140*/  @P0 BRA `(.L_x_268) ;  /* 0x0000000000540947 */ /* 0x000ff40003800000 */
[----:B------:R-:W-:Y:S01]  /*0150*/  DSETP.NEU.AND P0, PT, |R2|, +INF , PT ;  /* 0x7ff000000200742a */ /* 0x000fe20003f0d200 */
[----:B------:R-:W-:Y:S02]  /*0160*/  IMAD.MOV.U32 R4, RZ, RZ, 0x0 ;  /* 0x00000000ff047424 */ /* 0x000fe400078e00ff */
[----:B------:R-:W-:-:S11]  /*0170*/  IMAD.MOV.U32 R5, RZ, RZ, 0x7ff00000 ;  /* 0x7ff00000ff057424 */ /* 0x000fd600078e00ff */
[----:B------:R-:W-:Y:S05]  /*0180*/  @!P0 BRA `(.L_x_268) ;  /* 0x0000000000448947 */ /* 0x000fea0003800000 */
[----:B------:R-:W-:Y:S01]  /*0190*/  DSETP.NEU.AND P0, PT, R2, RZ, PT ;  /* 0x000000ff0200722a */ /* 0x000fe20003f0d000 */
[----:B------:R-:W-:Y:S02]  /*01a0*/  IMAD.MOV.U32 R4, RZ, RZ, 0x0 ;  /* 0x00000000ff047424 */ /* 0x000fe400078e00ff */
[----:B------:R-:W-:-:S11]  /*01b0*/  IMAD.MOV.U32 R5, RZ, RZ, -0x100000 ;  /* 0xfff00000ff057424 */ /* 0x000fd600078e00ff */
[----:B------:R-:W-:Y:S05]  /*01c0*/  @!P0 BRA `(.L_x_268) ;  /* 0x0000000000348947 */ /* 0x000fea0003800000 */
[----:B------:R-:W-:-:S10]  /*01d0*/  DADD R2, -RZ, |R2| ;  /* 0x00000000ff027229 */ /* 0x000fd40000000502 */
[----:B------:R-:W-:-:S13]  /*01e0*/  ISETP.GE.U32.AND P0, PT, R3, 0x100000, PT ;  /* 0x001000000300780c */ /* 0x000fda0003f06070 */
[----:B------:R-:W-:-:S06]  /*01f0*/  @P0 LEA.HI R4, R3, 0xfffffc01, RZ, 0xc ;  /* 0xfffffc0103040811 */ /* 0x000fcc00078f60ff */
[----:B------:R-:W0:Y:S01]  /*0200*/  @P0 I2F.F64 R4, R4 ;  /* 0x0000000400040312 */ /* 0x000e220000201c00 */
[----:B------:R-:W-:Y:S05]  /*0210*/  @P0 BRA `(.L_x_268) ;  /* 0x0000000000200947 */ /* 0x000fea0003800000 */
[----:B------:R-:W-:-:S04]  /*0220*/  ISETP.NE.U32.AND P0, PT, R3, RZ, PT ;  /* 0x000000ff0300720c */ /* 0x000fc80003f05070 */
[----:B------:R-:W-:-:S06]  /*0230*/  SEL R2, R2, R3, !P0 ;  /* 0x0000000302027207 */ /* 0x000fcc0004000000 */
[----:B------:R-:W1:Y:S02]  /*0240*/  FLO.U32 R2, R2 ;  /* 0x0000000200027300 */ /* 0x000e6400000e0000 */
[C---:B-1----:R-:W-:Y:S02]  /*0250*/  IADD3 R0, PT, PT, -R2.reuse, 0x1f, RZ ;  /* 0x0000001f02007810 */ /* 0x042fe40007ffe1ff */
[----:B------:R-:W-:-:S03]  /*0260*/  IADD3 R3, PT, PT, -R2, 0x3f, RZ ;  /* 0x0000003f02037810 */ /* 0x000fc60007ffe1ff */
[----:B------:R-:W-:-:S05]  /*0270*/  @P0 IMAD.MOV R3, RZ, RZ, R0 ;  /* 0x000000ffff030224 */ /* 0x000fca00078e0200 */
[----:B------:R-:W-:-:S04]  /*0280*/  IADD3 R3, PT, PT, -R3, -0x3f3, RZ ;  /* 0xfffffc0d03037810 */ /* 0x000fc80007ffe1ff */
[----:B0-----:R1:W2:Y:S03]  /*0290*/  I2F.F64 R4, R3 ;  /* 0x0000000300047312 */ /* 0x0012a60000201c00 */
.L_x_268:
[----:B------:R-:W-:Y:S05]  /*02a0*/  BSYNC.RECONVERGENT B0 ;  /* 0x0000000000007941 */ /* 0x000fea0003800200 */
.L_x_267:
[----:B------:R-:W3:Y:S02]  /*02b0*/  LDCU.64 UR6, c[0x0][0x388] ;  /* 0x00007100ff0677ac */ /* 0x000ee40008000a00 */
[----:B---3--:R-:W-:-:S04]  /*02c0*/  IADD3 R2, P0, PT, R6, UR6, RZ ;  /* 0x0000000606027c10 */ /* 0x008fc8000ff1e0ff */
[----:B-1----:R-:W-:-:S05]  /*02d0*/  IADD3.X R3, PT, PT, R7, UR7, RZ, P0, !PT ;  /* 0x0000000707037c10 */ /* 0x002fca00087fe4ff */
[----:B0-2---:R-:W-:Y:S01]  /*02e0*/  STG.E.64 desc[UR4][R2.64], R4 ;  /* 0x0000000402007986 */ /* 0x005fe2000c101b04 */
[----:B------:R-:W-:Y:S05]  /*02f0*/  EXIT ;  /* 0x000000000000794d */ /* 0x000fea0003800000 */
.L_x_269:
        /* <DEDUP_REMOVED lines=16> */
.L_x_618:


//--------------------- .text.vec_log2            --------------------------
	.section	.text.vec_log2,"ax",@progbits
	.align	128
        .global         vec_log2
        .type           vec_log2,@function
        .size           vec_log2,(.L_x_619 - vec_log2)
        .other          vec_log2,@"STO_CUDA_ENTRY STV_DEFAULT"
vec_log2:
.text.vec_log2:
        /* <DEDUP_REMOVED lines=94> */
.L_x_271:
[----:B------:R-:W-:Y:S01]  /*05e0*/  IMAD.MOV.U32 R4, RZ, RZ, 0x0 ;  /* 0x00000000ff047424 */ /* 0x000fe200078e00ff */
[----:B------:R-:W-:Y:S01]  /*05f0*/  LOP3.LUT P0, RZ, R9, 0x7fffffff, RZ, 0xc0, !PT ;  /* 0x7fffffff09ff7812 */ /* 0x000fe2000780c0ff */
[----:B------:R-:W-:-:S06]  /*0600*/  IMAD.MOV.U32 R5, RZ, RZ, 0x7ff00000 ;  /* 0x7ff00000ff057424 */ /* 0x000fcc00078e00ff */
[----:B------:R-:W-:-:S10]  /*0610*/  DFMA R4, R8, R4, +INF ;  /* 0x7ff000000804742b */ /* 0x000fd40000000004 */
[----:B------:R-:W-:Y:S02]  /*0620*/  FSEL R6, R4, RZ, P0 ;  /* 0x000000ff04067208 */ /* 0x000fe40000000000 */
[----:B------:R-:W-:-:S07]  /*0630*/  FSEL R7, R5, -QNAN , P0 ;  /* 0xfff0000005077808 */ /* 0x000fce0000000000 */
.L_x_272:
[----:B------:R-:W-:Y:S05]  /*0640*/  BSYNC.RECONVERGENT B0 ;  /* 0x0000000000007941 */ /* 0x000fea0003800200 */
.L_x_270:
[----:B------:R-:W0:Y:S01]  /*0650*/  LDCU.64 UR8, c[0x0][0x388] ;  /* 0x00007100ff0877ac */ /* 0x000e220008000a00 */
[----:B------:R-:W-:Y:S01]  /*0660*/  UMOV UR6, 0xffda0d24 ;  /* 0xffda0d2400067882 */ /* 0x000fe20000000000 */
[----:B------:R-:W-:Y:S02]  /*0670*/  UMOV UR7, 0x3c7777d0 ;  /* 0x3c7777d000077882 */ /* 0x000fe40000000000 */
[----:B------:R-:W-:Y:S01]  /*0680*/  DMUL R4, R6, UR6 ;  /* 0x0000000606047c28 */ /* 0x000fe20008000000 */
[----:B------:R-:W-:Y:S01]  /*0690*/  UMOV UR6, 0x652b82fe ;  /* 0x652b82fe00067882 */ /* 0x000fe20000000000 */
[----:B------:R-:W-:-:S06]  /*06a0*/  UMOV UR7, 0x3ff71547 ;  /* 0x3ff7154700077882 */ /* 0x000fcc0000000000 */
[----:B------:R-:W-:Y:S01]  /*06b0*/  DFMA R4, R6, UR6, R4 ;  /* 0x0000000606047c2b */ /* 0x000fe20008000004 */
[----:B0-----:R-:W-:-:S04]  /*06c0*/  IADD3 R8, P0, PT, R0, UR8, RZ ;  /* 0x0000000800087c10 */ /* 0x001fc8000ff1e0ff */
[----:B------:R-:W-:-:S05]  /*06d0*/  IADD3.X R9, PT, PT, R2, UR9, RZ, P0, !PT ;  /* 0x0000000902097c10 */ /* 0x000fca00087fe4ff */
[----:B------:R-:W-:Y:S01]  /*06e0*/  STG.E.64 desc[UR4][R8.64], R4 ;  /* 0x0000000408007986 */ /* 0x000fe2000c101b04 */
[----:B------:R-:W-:Y:S05]  /*06f0*/  EXIT ;  /* 0x000000000000794d */ /* 0x000fea0003800000 */
.L_x_273:
        /* <DEDUP_REMOVED lines=16> */
.L_x_619:


//--------------------- .text.vec_log1p           --------------------------
	.section	.text.vec_log1p,"ax",@progbits
	.align	128
        .global         vec_log1p
        .type           vec_log1p,@function
        .size           vec_log1p,(.L_x_573 - vec_log1p)
        .other          vec_log1p,@"STO_CUDA_ENTRY STV_DEFAULT"
vec_log1p:
.text.vec_log1p:
        /* <DEDUP_REMOVED lines=18> */
[----:B--2---:R-:W-:-:S04]  /*0120*/  FSETP.GT.AND P0, PT, R7, -1.6999999284744262695, PT ;  /* 0xbfd999990700780b */ /* 0x004fc80003f04000 */
[----:B------:R-:W-:-:S13]  /*0130*/  FSETP.GEU.OR P0, PT, R7, 1.7916666269302368164, !P0 ;  /* 0x3fe555550700780b */ /* 0x000fda000470e400 */
[----:B------:R-:W-:Y:S05]  /*0140*/  @P0 BRA `(.L_x_275) ;  /* 0x0000000000c40947 */ /* 0x000fea0003800000 */
[----:B------:R-:W-:Y:S01]  /*0150*/  DADD R8, R6, 2 ;  /* 0x4000000006087429 */ /* 0x000fe20000000000 */
[----:B------:R-:W-:Y:S01]  /*0160*/  IMAD.MOV.U32 R2, RZ, RZ, 0x1 ;  /* 0x00000001ff027424 */ /* 0x000fe200078e00ff */
[----:B------:R-:W-:Y:S01]  /*0170*/  FSETP.GEU.AND P1, PT, |R7|, 6.5827683646048100446e-37, PT ;  /* 0x036000000700780b */ /* 0x000fe20003f2e200 */
[----:B------:R-:W-:Y:S03]  /*0180*/  BSSY.RECONVERGENT B1, `(.L_x_276) ;  /* 0x000000f000017945 */ /* 0x000fe60003800200 */
        /* <DEDUP_REMOVED lines=13> */
[----:B------:R-:W-:Y:S05]  /*0260*/  CALL.REL.NOINC `($__internal_12_$__cuda_sm20_div_rn_f64_full) ;  /* 0x0000000400e07944 */ /* 0x000fea0003c00000 */
.L_x_277:
[----:B------:R-:W-:Y:S05]  /*0270*/  BSYNC.RECONVERGENT B1 ;  /* 0x0000000000017941 */ /* 0x000fea0003800200 */
.L_x_276:
[----:B------:R-:W-:Y:S01]  /*0280*/  DMUL R8, R6, -R2 ;  /* 0x8000000206087228 */ /* 0x000fe20000000000 */
[----:B------:R-:W-:Y:S01]  /*0290*/  IMAD.MOV.U32 R12, RZ, RZ, -0x314d23bc ;  /* 0xceb2dc44ff0c7424 */ /* 0x000fe200078e00ff */
[----:B------:R-:W-:Y:S01]  /*02a0*/  UMOV UR6, 0x2fbe14b5 ;  /* 0x2fbe14b500067882 */ /* 0x000fe20000000000 */
[----:B------:R-:W-:Y:S01]  /*02b0*/  IMAD.MOV.U32 R13, RZ, RZ, 0x3ed087ff ;  /* 0x3ed087ffff0d7424 */ /* 0x000fe200078e00ff */
[----:B------:R-:W-:-:S04]  /*02c0*/  UMOV UR7, 0x3eb372fb ;  /* 0x3eb372fb00077882 */ /* 0x000fc80000000000 */
[----:B------:R-:W-:-:S08]  /*02d0*/  DADD R2, R6, R8 ;  /* 0x0000000006027229 */ /* 0x000fd00000000008 */
        /* <DEDUP_REMOVED lines=21> */
[----:B------:R-:W-:-:S08]  /*0430*/  DFMA R12, R2, R12, R8 ;  /* 0x0000000c020c722b */ /* 0x000fd00000000008 */
[----:B------:R-:W-:Y:S01]  /*0440*/  DADD R6, R6, R12 ;  /* 0x0000000006067229 */ /* 0x000fe2000000000c */
[----:B------:R-:W-:Y:S10]  /*0450*/  BRA `(.L_x_278) ;  /* 0x00000004004c7947 */ /* 0x000ff40003800000 */
.L_x_275:
[----:B------:R-:W-:-:S10]  /*0460*/  DADD R6, R6, 1 ;  /* 0x3ff0000006067429 */ /* 0x000fd40000000000 */
[----:B------:R-:W-:Y:S01]  /*0470*/  ISETP.GT.AND P0, PT, R7, 0xfffff, PT ;  /* 0x000fffff0700780c */ /* 0x000fe20003f04270 */
        /* <DEDUP_REMOVED lines=75> */
.L_x_279:
[----:B------:R-:W-:Y:S01]  /*0930*/  IMAD.MOV.U32 R2, RZ, RZ, 0x0 ;  /* 0x00000000ff027424 */ /* 0x000fe200078e00ff */
[----:B------:R-:W-:Y:S01]  /*0940*/  LOP3.LUT P0, RZ, R9, 0x7fffffff, RZ, 0xc0, !PT ;  /* 0x7fffffff09ff7812 */ /* 0x000fe2000780c0ff */
[----:B------:R-:W-:-:S06]  /*0950*/  IMAD.MOV.U32 R3, RZ, RZ, 0x7ff00000 ;  /* 0x7ff00000ff037424 */ /* 0x000fcc00078e00ff */
[----:B------:R-:W-:-:S10]  /*0960*/  DFMA R2, R8, R2, +INF ;  /* 0x7ff000000802742b */ /* 0x000fd40000000002 */
[----:B------:R-:W-:Y:S02]  /*0970*/  FSEL R6, R2, RZ, P0 ;  /* 0x000000ff02067208 */ /* 0x000fe40000000000 */
[----:B------:R-:W-:-:S07]  /*0980*/  FSEL R7, R3, -QNAN , P0 ;  /* 0xfff0000003077808 */ /* 0x000fce0000000000 */
.L_x_278:
[----:B------:R-:W-:Y:S05]  /*0990*/  BSYNC.RECONVERGENT B0 ;  /* 0x0000000000007941 */ /* 0x000fea0003800200 */
.L_x_274:
[----:B------:R-:W0:Y:S02]  /*09a0*/  LDCU.64 UR6, c[0x0][0x388] ;  /* 0x00007100ff0677ac */ /* 0x000e240008000a00 */
[----:B0-----:R-:W-:-:S04]  /*09b0*/  IADD3 R2, P0, PT, R0, UR6, RZ ;  /* 0x0000000600027c10 */ /* 0x001fc8000ff1e0ff */
[----:B------:R-:W-:-:S05]  /*09c0*/  IADD3.X R3, PT, PT, R4, UR7, RZ, P0, !PT ;  /* 0x0000000704037c10 */ /* 0x000fca00087fe4ff */
[----:B------:R-:W-:Y:S01]  /*09d0*/  STG.E.64 desc[UR4][R2.64], R6 ;  /* 0x0000000602007986 */ /* 0x000fe2000c101b04 */
[----:B------:R-:W-:Y:S05]  /*09e0*/  EXIT ;  /* 0x000000000000794d */ /* 0x000fea0003800000 */
        .weak           $__internal_12_$__cuda_sm20_div_rn_f64_full
        .type           $__internal_12_$__cuda_sm20_div_rn_f64_full,@function
        .size           $__internal_12_$__cuda_sm20_div_rn_f64_full,(.L_x_573 - $__internal_12_$__cuda_sm20_div_rn_f64_full)
$__internal_12_$__cuda_sm20_div_rn_f64_full:
[C---:B------:R-:W-:Y:S01]  /*09f0*/  FSETP.GEU.AND P0, PT, |R9|.reuse, 1.469367938527859385e-39, PT ;  /* 0x001000000900780b */ /* 0x040fe20003f0e200 */
[--C-:B------:R-:W-:Y:S01]  /*0a00*/  IMAD.MOV.U32 R10, RZ, RZ, R8.reuse ;  /* 0x000000ffff0a7224 */ /* 0x100fe200078e0008 */
[----:B------:R-:W-:Y:S01]  /*0a10*/  LOP3.LUT R2, R9, 0x800fffff, RZ, 0xc0, !PT ;  /* 0x800fffff09027812 */ /* 0x000fe200078ec0ff */
[----:B------:R-:W-:Y:S01]  /*0a20*/  IMAD.MOV.U32 R11, RZ, RZ, R9 ;  /* 0x000000ffff0b7224 */ /* 0x000fe200078e0009 */
[C---:B------:R-:W-:Y:S01]  /*0a30*/  FSETP.GEU.AND P2, PT, |R7|.reuse, 1.469367938527859385e-39, PT ;  /* 0x001000000700780b */ /* 0x040fe20003f4e200 */
[----:B------:R-:W-:Y:S01]  /*0a40*/  IMAD.MOV.U32 R14, RZ, RZ, 0x1 ;  /* 0x00000001ff0e7424 */ /* 0x000fe200078e00ff */
[----:B------:R-:W-:Y:S01]  /*0a50*/  LOP3.LUT R3, R2, 0x3ff00000, RZ, 0xfc, !PT ;  /* 0x3ff0000002037812 */ /* 0x000fe200078efcff */
[----:B------:R-:W-:Y:S01]  /*0a60*/  IMAD.MOV.U32 R2, RZ, RZ, R8 ;  /* 0x000000ffff027224 */ /* 0x000fe200078e0008 */
[----:B------:R-:W-:Y:S01]  /*0a70*/  LOP3.LUT R5, R7, 0x7ff00000, RZ, 0xc0, !PT ;  /* 0x7ff0000007057812 */ /* 0x000fe200078ec0ff */
[----:B------:R-:W-:Y:S01]  /*0a80*/  IMAD.MOV.U32 R13, RZ, RZ, 0x1ca00000 ;  /* 0x1ca00000ff0d7424 */ /* 0x000fe200078e00ff */
[----:B------:R-:W-:Y:S01]  /*0a90*/  LOP3.LUT R18, R9, 0x7ff00000, RZ, 0xc0, !PT ;  /* 0x7ff0000009127812 */ /* 0x000fe200078ec0ff */
[----:B------:R-:W-:Y:S02]  /*0aa0*/  BSSY.RECONVERGENT B2, `(.L_x_280) ;  /* 0x000004f000027945 */ /* 0x000fe40003800200 */
[----:B------:R-:W-:Y:S01]  /*0ab0*/  @!P0 DMUL R2, R10, 8.98846567431157953865e+307 ;  /* 0x7fe000000a028828 */ /* 0x000fe20000000000 */
[----:B------:R-:W-:-:S03]  /*0ac0*/  ISETP.GE.U32.AND P1, PT, R5, R18, PT ;  /* 0x000000120500720c */ /* 0x000fc60003f26070 */
[----:B------:R-:W-:Y:S02]  /*0ad0*/  @!P2 LOP3.LUT R8, R11, 0x7ff00000, RZ, 0xc0, !PT ;  /* 0x7ff000000b08a812 */ /* 0x000fe400078ec0ff */
[----:B------:R-:W0:Y:S01]  /*0ae0*/  MUFU.RCP64H R15, R3 ;  /* 0x00000003000f7308 */ /* 0x000e220000001800 */
[----:B------:R-:W-:Y:S02]  /*0af0*/  SEL R9, R13, 0x63400000, !P1 ;  /* 0x634000000d097807 */ /* 0x000fe40004800000 */
[----:B------:R-:W-:Y:S01]  /*0b00*/  @!P2 ISETP.GE.U32.AND P3, PT, R5, R8, PT ;  /* 0x000000080500a20c */ /* 0x000fe20003f66070 */
[----:B------:R-:W-:Y:S01]  /*0b10*/  IMAD.MOV.U32 R8, RZ, RZ, R6 ;  /* 0x000000ffff087224 */ /* 0x000fe200078e0006 */
[----:B------:R-:W-:Y:S01]  /*0b20*/  LOP3.LUT R9, R9, 0x800fffff, R7, 0xf8, !PT ;  /* 0x800fffff09097812 */ /* 0x000fe200078ef807 */
[----:B0-----:R-:W-:-:S08]  /*0b30*/  DFMA R16, R14, -R2, 1 ;  /* 0x3ff000000e10742b */ /* 0x001fd00000000802 */
[----:B------:R-:W-:-:S08]  /*0b40*/  DFMA R16, R16, R16, R16 ;  /* 0x000000101010722b */ /* 0x000fd00000000010 */
[----:B------:R-:W-:Y:S01]  /*0b50*/  DFMA R14, R14, R16, R14 ;  /* 0x000000100e0e722b */ /* 0x000fe2000000000e */
[----:B------:R-:W-:-:S04]  /*0b60*/  @!P2 SEL R17, R13, 0x63400000, !P3 ;  /* 0x634000000d11a807 */ /* 0x000fc80005800000 */
[----:B------:R-:W-:-:S03]  /*0b70*/  @!P2 LOP3.LUT R20, R17, 0x80000000, R7, 0xf8, !PT ;  /* 0x800000001114a812 */ /* 0x000fc600078ef807 */
[----:B------:R-:W-:Y:S01]  /*0b80*/  DFMA R16, R14, -R2, 1 ;  /* 0x3ff000000e10742b */ /* 0x000fe20000000802 */
[----:B------:R-:W-:Y:S01]  /*0b90*/  @!P2 LOP3.LUT R21, R20, 0x100000, RZ, 0xfc, !PT ;  /* 0x001000001415a812 */ /* 0x000fe200078efcff */
[----:B------:R-:W-:-:S06]  /*0ba0*/  @!P2 IMAD.MOV.U32 R20, RZ, RZ, RZ ;  /* 0x000000ffff14a224 */ /* 0x000fcc00078e00ff */
[----:B------:R-:W-:Y:S02]  /*0bb0*/  DFMA R14, R14, R16, R14 ;  /* 0x000000100e0e722b */ /* 0x000fe4000000000e */
[----:B------:R-:W-:Y:S01]  /*0bc0*/  @!P2 DFMA R8, R8, 2, -R20 ;  /* 0x400000000808a82b */ /* 0x000fe20000000814 */
[----:B------:R-:W-:Y:S02]  /*0bd0*/  IMAD.MOV.U32 R20, RZ, RZ, R5 ;  /* 0x000000ffff147224 */ /* 0x000fe400078e0005 */
[----:B------:R-:W-:Y:S01]  /*0be0*/  IMAD.MOV.U32 R21, RZ, RZ, R18 ;  /* 0x000000ffff157224 */ /* 0x000fe200078e0012 */
[----:B------:R-:W-:-:S04]  /*0bf0*/  @!P0 LOP3.LUT R21, R3, 0x7ff00000, RZ, 0xc0, !PT ;  /* 0x7ff0000003158812 */ /* 0x000fc800078ec0ff */
[----:B------:R-:W-:Y:S02]  /*0c00*/  DMUL R16, R14, R8 ;  /* 0x000000080e107228 */ /* 0x000fe40000000000 */
[----:B------:R-:W-:Y:S01]  /*0c10*/  @!P2 LOP3.LUT R20, R9, 0x7ff00000, RZ, 0xc0, !PT ;  /* 0x7ff000000914a812 */ /* 0x000fe200078ec0ff */
[----:B------:R-:W-:-:S04]  /*0c20*/  VIADD R23, R21, 0xffffffff ;  /* 0xffffffff15177836 */ /* 0x000fc80000000000 */
[----:B------:R-:W-:Y:S01]  /*0c30*/  VIADD R22, R20, 0xffffffff ;  /* 0xffffffff14167836 */ /* 0x000fe20000000000 */
[----:B------:R-:W-:-:S04]  /*0c40*/  DFMA R18, R16, -R2, R8 ;  /* 0x800000021012722b */ /* 0x000fc80000000008 */
[----:B------:R-:W-:-:S04]  /*0c50*/  ISETP.GT.U32.AND P0, PT, R22, 0x7feffffe, PT ;  /* 0x7feffffe1600780c */ /* 0x000fc80003f04070 */
[----:B------:R-:W-:Y:S01]  /*0c60*/  ISETP.GT.U32.OR P0, PT, R23, 0x7feffffe, P0 ;  /* 0x7feffffe1700780c */ /* 0x000fe20000704470 */
[----:B------:R-:W-:-:S12]  /*0c70*/  DFMA R14, R14, R18, R16 ;  /* 0x000000120e0e722b */ /* 0x000fd80000000010 */
[----:B------:R-:W-:Y:S05]  /*0c80*/  @P0 BRA `(.L_x_281) ;  /* 0x00000000006c0947 */ /* 0x000fea0003800000 */
[----:B------:R-:W-:-:S04]  /*0c90*/  LOP3.LUT R18, R11, 0x7ff00000, RZ, 0xc0, !PT ;  /* 0x7ff000000b127812 */ /* 0x000fc800078ec0ff */
[CC--:B------:R-:W-:Y:S02]  /*0ca0*/  VIADDMNMX R16, R5.reuse, -R18.reuse, 0xb9600000, !PT ;  /* 0xb960000005107446 */ /* 0x0c0fe40007800912 */
[----:B------:R-:W-:Y:S01]  /*0cb0*/  ISETP.GE.U32.AND P0, PT, R5, R18, PT ;  /* 0x000000120500720c */ /* 0x000fe20003f06070 */
[----:B------:R-:W-:Y:S01]  /*0cc0*/  IMAD.MOV.U32 R18, RZ, RZ, RZ ;  /* 0x000000ffff127224 */ /* 0x000fe200078e00ff */
        /* <DEDUP_REMOVED lines=23> */
.L_x_281:
        /* <DEDUP_REMOVED lines=16> */
.L_x_284:
[----:B------:R-:W-:Y:S01]  /*0f40*/  LOP3.LUT R17, R11, 0x80000, RZ, 0xfc, !PT ;  /* 0x000800000b117812 */ /* 0x000fe200078efcff */
[----:B------:R-:W-:Y:S01]  /*0f50*/  IMAD.MOV.U32 R16, RZ, RZ, R10 ;  /* 0x000000ffff107224 */ /* 0x000fe200078e000a */
[----:B------:R-:W-:Y:S06]  /*0f60*/  BRA `(.L_x_282) ;  /* 0x0000000000087947 */ /* 0x000fec0003800000 */
.L_x_283:
[----:B------:R-:W-:Y:S01]  /*0f70*/  LOP3.LUT R17, R7, 0x80000, RZ, 0xfc, !PT ;  /* 0x0008000007117812 */ /* 0x000fe200078efcff */
[----:B------:R-:W-:-:S07]  /*0f80*/  IMAD.MOV.U32 R16, RZ, RZ, R6 ;  /* 0x000000ffff107224 */ /* 0x000fce00078e0006 */
.L_x_282:
[----:B------:R-:W-:Y:S05]  /*0f90*/  BSYNC.RECONVERGENT B2 ;  /* 0x0000000000027941 */ /* 0x000fea0003800200 */
.L_x_280:
[----:B------:R-:W-:Y:S02]  /*0fa0*/  IMAD.MOV.U32 R13, RZ, RZ, 0x0 ;  /* 0x00000000ff0d7424 */ /* 0x000fe400078e00ff */
[----:B------:R-:W-:Y:S02]  /*0fb0*/  IMAD.MOV.U32 R2, RZ, RZ, R16 ;  /* 0x000000ffff027224 */ /* 0x000fe400078e0010 */
[----:B------:R-:W-:Y:S01]  /*0fc0*/  IMAD.MOV.U32 R3, RZ, RZ, R17 ;  /* 0x000000ffff037224 */ /* 0x000fe200078e0011 */
[----:B------:R-:W-:Y:S06]  /*0fd0*/  RET.REL.NODEC R12 `(vec_log1p) ;  /* 0xfffffff00c087950 */ /* 0x000fec0003c3ffff */
.L_x_285:
        /* <DEDUP_REMOVED lines=10> */
.L_x_573:


//--------------------- .text.vec_log10           --------------------------
	.section	.text.vec_log10,"ax",@progbits
	.align	128
        .global         vec_log10
        .type           vec_log10,@function
        .size           vec_log10,(.L_x_621 - vec_log10)
        .other          vec_log10,@"STO_CUDA_ENTRY STV_DEFAULT"
vec_log10:
.text.vec_log10:
        /* <DEDUP_REMOVED lines=94> */
.L_x_287:
[----:B------:R-:W-:Y:S01]  /*05e0*/  IMAD.MOV.U32 R4, RZ, RZ, 0x0 ;  /* 0x00000000ff047424 */ /* 0x000fe200078e00ff */
[----:B------:R-:W-:Y:S01]  /*05f0*/  LOP3.LUT P0, RZ, R9, 0x7fffffff, RZ, 0xc0, !PT ;  /* 0x7fffffff09ff7812 */ /* 0x000fe2000780c0ff */
[----:B------:R-:W-:-:S06]  /*0600*/  IMAD.MOV.U32 R5, RZ, RZ, 0x7ff00000 ;  /* 0x7ff00000ff057424 */ /* 0x000fcc00078e00ff */
[----:B------:R-:W-:-:S10]  /*0610*/  DFMA R4, R8, R4, +INF ;  /* 0x7ff000000804742b */ /* 0x000fd40000000004 */
[----:B------:R-:W-:Y:S02]  /*0620*/  FSEL R6, R4, RZ, P0 ;  /* 0x000000ff04067208 */ /* 0x000fe40000000000 */
[----:B------:R-:W-:-:S07]  /*0630*/  FSEL R7, R5, -QNAN , P0 ;  /* 0xfff0000005077808 */ /* 0x000fce0000000000 */
.L_x_288:
[----:B------:R-:W-:Y:S05]  /*0640*/  BSYNC.RECONVERGENT B0 ;  /* 0x0000000000007941 */ /* 0x000fea0003800200 */
.L_x_286:
        /* <DEDUP_REMOVED lines=11> */
.L_x_289:
        /* <DEDUP_REMOVED lines=16> */
.L_x_621:


//--------------------- .text.vec_lgamma          --------------------------
	.section	.text.vec_lgamma,"ax",@progbits
	.align	128
        .global         vec_lgamma
        .type           vec_lgamma,@function
        .size           vec_lgamma,(.L_x_575 - vec_lgamma)
        .other          vec_lgamma,@"STO_CUDA_ENTRY STV_DEFAULT"
vec_lgamma:
.text.vec_lgamma:
        /* <DEDUP_REMOVED lines=19> */
[----:B------:R-:W-:Y:S05]  /*0130*/  @P0 BRA `(.L_x_291) ;  /* 0x0000000800b80947 */ /* 0x000fea0003800000 */
[----:B------:R-:W-:Y:S01]  /*0140*/  DADD R18, -RZ, |R20| ;  /* 0x00000000ff127229 */ /* 0x000fe20000000514 */
[----:B------:R-:W-:Y:S01]  /*0150*/  BSSY.RECONVERGENT B1, `(.L_x_292) ;  /* 0x0000003000017945 */ /* 0x000fe20003800200 */
[----:B------:R-:W-:-:S09]  /*0160*/  MOV R3, 0x180 ;  /* 0x0000018000037802 */ /* 0x000fd20000000f00 */
[----:B------:R-:W-:Y:S05]  /*0170*/  CALL.REL.NOINC `($vec_lgamma$__internal_lgamma_pos) ;  /* 0x00000010003c7944 */ /* 0x000fea0003c00000 */
[----:B------:R-:W-:Y:S05]  /*0180*/  BSYNC.RECONVERGENT B1 ;  /* 0x0000000000017941 */ /* 0x000fea0003800200 */
.L_x_292:
[----:B------:R-:W-:Y:S01]  /*0190*/  ISETP.GT.AND P0, PT, R21, -0x1, PT ;  /* 0xffffffff1500780c */ /* 0x000fe20003f04270 */
[----:B------:R-:W-:Y:S02]  /*01a0*/  IMAD.MOV.U32 R4, RZ, RZ, R16 ;  /* 0x000000ffff047224 */ /* 0x000fe400078e0010 */
[----:B------:R-:W-:-:S10]  /*01b0*/  IMAD.MOV.U32 R5, RZ, RZ, R17 ;  /* 0x000000ffff057224 */ /* 0x000fd400078e0011 */
[----:B------:R-:W-:Y:S05]  /*01c0*/  @P0 BRA `(.L_x_293) ;  /* 0x0000000800980947 */ /* 0x000fea0003800000 */
[----:B------:R-:W0:Y:S02]  /*01d0*/  FRND.F64.TRUNC R4, R18 ;  /* 0x0000001200047313 */ /* 0x000e24000030d800 */
[----:B0-----:R-:W-:Y:S01]  /*01e0*/  DSETP.NEU.AND P0, PT, R18, R4, PT ;  /* 0x000000041200722a */ /* 0x001fe20003f0d000 */
[----:B------:R-:W-:Y:S02]  /*01f0*/  IMAD.MOV.U32 R4, RZ, RZ, 0x0 ;  /* 0x00000000ff047424 */ /* 0x000fe400078e00ff */
[----:B------:R-:W-:-:S11]  /*0200*/  IMAD.MOV.U32 R5, RZ, RZ, 0x7ff00000 ;  /* 0x7ff00000ff057424 */ /* 0x000fd600078e00ff */
[----:B------:R-:W-:Y:S05]  /*0210*/  @!P0 BRA `(.L_x_293) ;  /* 0x0000000800848947 */ /* 0x000fea0003800000 */
[----:B------:R-:W-:Y:S01]  /*0220*/  ISETP.GE.AND P0, PT, R19, 0x3c000000, PT ;  /* 0x3c0000001300780c */ /* 0x000fe20003f06270 */
[----:B------:R-:W-:Y:S01]  /*0230*/  BSSY.RECONVERGENT B1, `(.L_x_294) ;  /* 0x0000045000017945 */ /* 0x000fe20003800200 */
[----:B------:R-:W-:-:S11]  /*0240*/  IMAD.MOV.U32 R3, RZ, RZ, R19 ;  /* 0x000000ffff037224 */ /* 0x000fd600078e0013 */
        /* <DEDUP_REMOVED lines=15> */
[----:B------:R-:W-:Y:S01]  /*0340*/  LOP3.LUT R23, R22, 0x1, RZ, 0xc0, !PT ;  /* 0x0000000116177812 */ /* 0x000fe200078ec0ff */
[----:B------:R-:W-:Y:S03]  /*0350*/  BSSY.RECONVERGENT B2, `(.L_x_295) ;  /* 0x0000032000027945 */ /* 0x000fe60003800200 */
[----:B------:R-:W-:-:S04]  /*0360*/  ISETP.NE.U32.AND P0, PT, R23, 0x1, PT ;  /* 0x000000011700780c */ /* 0x000fc80003f05070 */
[----:B------:R-:W-:Y:S01]  /*0370*/  ISETP.NE.U32.AND.EX P0, PT, RZ, RZ, PT, P0 ;  /* 0x000000ffff00720c */ /* 0x000fe20003f05100 */
[----:B0-----:R-:W-:-:S08]  /*0380*/  DFMA R26, R26, -0.5, R18 ;  /* 0xbfe000001a1a782b */ /* 0x001fd00000000012 */
[----:B------:R-:W-:Y:S01]  /*0390*/  DMUL R18, R26, UR6 ;  /* 0x000000061a127c28 */ /* 0x000fe20008000000 */
[----:B------:R-:W-:Y:S01]  /*03a0*/  UMOV UR6, 0x54442d18 ;  /* 0x54442d1800067882 */ /* 0x000fe20000000000 */
[----:B------:R-:W-:-:S06]  /*03b0*/  UMOV UR7, 0x400921fb ;  /* 0x400921fb00077882 */ /* 0x000fcc0000000000 */
[----:B------:R-:W-:Y:S01]  /*03c0*/  DFMA R26, R26, UR6, R18 ;  /* 0x000000061a1a7c2b */ /* 0x000fe20008000012 */
[----:B------:R-:W-:Y:S02]  /*03d0*/  IMAD.MOV.U32 R18, RZ, RZ, 0x20fd8164 ;  /* 0x20fd8164ff127424 */ /* 0x000fe400078e00ff */
[----:B------:R-:W-:-:S03]  /*03e0*/  IMAD.MOV.U32 R19, RZ, RZ, 0x3da8ff83 ;  /* 0x3da8ff83ff137424 */ /* 0x000fc600078e00ff */
[----:B------:R-:W-:Y:S02]  /*03f0*/  FSEL R18, R18, -8.06006814911005101289e+34, !P0 ;  /* 0xf9785eba12127808 */ /* 0x000fe40004000000 */
[----:B------:R-:W-:Y:S01]  /*0400*/  DMUL R24, R26, R26 ;  /* 0x0000001a1a187228 */ /* 0x000fe20000000000 */
[----:B------:R-:W-:-:S07]  /*0410*/  FSEL R19, -R19, 0.11223486810922622681, !P0 ;  /* 0x3de5db6513137808 */ /* 0x000fce0004000100 */
[----:B--2---:R-:W-:-:S08]  /*0420*/  DFMA R4, R24, R18, R4 ;  /* 0x000000121804722b */ /* 0x004fd00000000004 */
[----:B------:R-:W-:-:S08]  /*0430*/  DFMA R4, R24, R4, R6 ;  /* 0x000000041804722b */ /* 0x000fd00000000006 */
[----:B---3--:R-:W-:-:S08]  /*0440*/  DFMA R4, R24, R4, R8 ;  /* 0x000000041804722b */ /* 0x008fd00000000008 */
[----:B------:R-:W-:-:S08]  /*0450*/  DFMA R4, R24, R4, R10 ;  /* 0x000000041804722b */ /* 0x000fd0000000000a */
        /* <DEDUP_REMOVED lines=8> */
[----:B------:R-:W-:Y:S01]  /*04e0*/  FSEL R4, R6, R4, !P0 ;  /* 0x0000000406047208 */ /* 0x000fe20004000000 */
[----:B------:R-:W-:Y:S01]  /*04f0*/  IMAD.MOV.U32 R6, RZ, RZ, 0x1 ;  /* 0x00000001ff067424 */ /* 0x000fe200078e00ff */
[----:B------:R-:W-:-:S06]  /*0500*/  FSEL R5, R7, R5, !P0 ;  /* 0x0000000507057208 */ /* 0x000fcc0004000000 */
[----:B------:R-:W-:-:S08]  /*0510*/  DMUL R20, R20, R4 ;  /* 0x0000000414147228 */ /* 0x000fd00000000000 */
[----:B------:R-:W-:-:S06]  /*0520*/  DADD R4, -RZ, |R20| ;  /* 0x00000000ff047229 */ /* 0x000fcc0000000514 */
[----:B------:R-:W0:Y:S02]  /*0530*/  MUFU.RCP64H R7, R5 ;  /* 0x0000000500077308 */ /* 0x000e240000001800 */
[----:B0-----:R-:W-:-:S08]  /*0540*/  DFMA R8, -|R20|, R6, 1 ;  /* 0x3ff000001408742b */ /* 0x001fd00000000306 */
[----:B------:R-:W-:-:S08]  /*0550*/  DFMA R8, R8, R8, R8 ;  /* 0x000000080808722b */ /* 0x000fd00000000008 */
[----:B------:R-:W-:-:S08]  /*0560*/  DFMA R8, R6, R8, R6 ;  /* 0x000000080608722b */ /* 0x000fd00000000006 */
[----:B------:R-:W-:-:S08]  /*0570*/  DFMA R6, -|R20|, R8, 1 ;  /* 0x3ff000001406742b */ /* 0x000fd00000000308 */
[----:B------:R-:W-:-:S08]  /*0580*/  DFMA R6, R8, R6, R8 ;  /* 0x000000060806722b */ /* 0x000fd00000000008 */
[----:B------:R-:W-:-:S08]  /*0590*/  DMUL R18, R6, UR6 ;  /* 0x0000000606127c28 */ /* 0x000fd00008000000 */
[----:B------:R-:W-:-:S08]  /*05a0*/  DFMA R8, -|R20|, R18, UR6 ;  /* 0x0000000614087e2b */ /* 0x000fd00008000312 */
[----:B------:R-:W-:-:S10]  /*05b0*/  DFMA R18, R6, R8, R18 ;  /* 0x000000080612722b */ /* 0x000fd40000000012 */
[----:B------:R-:W-:-:S05]  /*05c0*/  FFMA R6, RZ, R5, R19 ;  /* 0x00000005ff067223 */ /* 0x000fca0000000013 */
[----:B------:R-:W-:-:S13]  /*05d0*/  FSETP.GT.AND P0, PT, |R6|, 1.469367938527859385e-39, PT ;  /* 0x001000000600780b */ /* 0x000fda0003f04200 */
[----:B------:R-:W-:Y:S05]  /*05e0*/  @P0 BRA `(.L_x_296) ;  /* 0x0000000000200947 */ /* 0x000fea0003800000 */
[----:B------:R-:W-:Y:S01]  /*05f0*/  IMAD.MOV.U32 R8, RZ, RZ, R4 ;  /* 0x000000ffff087224 */ /* 0x000fe200078e0004 */
[----:B------:R-:W-:Y:S01]  /*0600*/  MOV R4, 0x650 ;  /* 0x0000065000047802 */ /* 0x000fe20000000f00 */
[----:B------:R-:W-:Y:S02]  /*0610*/  IMAD.MOV.U32 R9, RZ, RZ, R5 ;  /* 0x000000ffff097224 */ /* 0x000fe400078e0005 */
[----:B------:R-:W-:Y:S02]  /*0620*/  IMAD.MOV.U32 R5, RZ, RZ, 0x54442d18 ;  /* 0x54442d18ff057424 */ /* 0x000fe400078e00ff */
[----:B------:R-:W-:-:S07]  /*0630*/  IMAD.MOV.U32 R12, RZ, RZ, 0x400921fb ;  /* 0x400921fbff0c7424 */ /* 0x000fce00078e00ff */
[----:B------:R-:W-:Y:S05]  /*0640*/  CALL.REL.NOINC `($__internal_13_$__cuda_sm20_div_rn_f64_full) ;  /* 0x0000000400907944 */ /* 0x000fea0003c00000 */
[----:B------:R-:W-:Y:S01]  /*0650*/  IMAD.MOV.U32 R18, RZ, RZ, R6 ;  /* 0x000000ffff127224 */ /* 0x000fe200078e0006 */
[----:B------:R-:W-:-:S07]  /*0660*/  MOV R19, R7 ;  /* 0x0000000700137202 */ /* 0x000fce0000000f00 */
.L_x_296:
[----:B------:R-:W-:Y:S05]  /*0670*/  BSYNC.RECONVERGENT B2 ;  /* 0x0000000000027941 */ /* 0x000fea0003800200 */
.L_x_295:
[----:B------:R-:W-:Y:S05]  /*0680*/  BSYNC.RECONVERGENT B1 ;  /* 0x0000000000017941 */ /* 0x000fea0003800200 */
.L_x_294:
[----:B------:R-:W-:Y:S01]  /*0690*/  ISETP.GT.AND P0, PT, R19, 0xfffff, PT ;  /* 0x000fffff1300780c */ /* 0x000fe20003f04270 */
[----:B------:R-:W-:Y:S01]  /*06a0*/  IMAD.MOV.U32 R7, RZ, RZ, R19 ;  /* 0x000000ffff077224 */ /* 0x000fe200078e0013 */
[----:B------:R-:W-:Y:S01]  /*06b0*/  BSSY.RECONVERGENT B1, `(.L_x_297) ;  /* 0x0000050000017945 */ /* 0x000fe20003800200 */
[----:B------:R-:W-:Y:S02]  /*06c0*/  IMAD.MOV.U32 R4, RZ, RZ, R18 ;  /* 0x000000ffff047224 */ /* 0x000fe400078e0012 */
[----:B------:R-:W-:-:S08]  /*06d0*/  IMAD.MOV.U32 R6, RZ, RZ, -0x3ff ;  /* 0xfffffc01ff067424 */ /* 0x000fd000078e00ff */
[----:B------:R-:W-:Y:S01]  /*06e0*/  @!P0 DMUL R18, R18, 1.80143985094819840000e+16 ;  /* 0x4350000012128828 */ /* 0x000fe20000000000 */
[----:B------:R-:W-:-:S09]  /*06f0*/  @!P0 IMAD.MOV.U32 R6, RZ, RZ, -0x435 ;  /* 0xfffffbcbff068424 */ /* 0x000fd200078e00ff */
[----:B------:R-:W-:Y:S02]  /*0700*/  @!P0 IMAD.MOV.U32 R7, RZ, RZ, R19 ;  /* 0x000000ffff078224 */ /* 0x000fe400078e0013 */
[----:B------:R-:W-:Y:S02]  /*0710*/  @!P0 IMAD.MOV.U32 R4, RZ, RZ, R18 ;  /* 0x000000ffff048224 */ /* 0x000fe400078e0012 */
[----:B------:R-:W-:-:S05]  /*0720*/  VIADD R5, R7, 0xffffffff ;  /* 0xffffffff07057836 */ /* 0x000fca0000000000 */
[----:B------:R-:W-:-:S13]  /*0730*/  ISETP.GT.U32.AND P1, PT, R5, 0x7feffffe, PT ;  /* 0x7feffffe0500780c */ /* 0x000fda0003f24070 */
        /* <DEDUP_REMOVED lines=65> */
.L_x_298:
[----:B------:R-:W-:Y:S01]  /*0b50*/  IMAD.MOV.U32 R4, RZ, RZ, 0x0 ;  /* 0x00000000ff047424 */ /* 0x000fe200078e00ff */
[----:B------:R-:W-:Y:S02]  /*0b60*/  MOV R5, 0x7ff00000 ;  /* 0x7ff0000000057802 */ /* 0x000fe40000000f00 */
[----:B------:R-:W-:-:S04]  /*0b70*/  LOP3.LUT P0, RZ, R19, 0x7fffffff, RZ, 0xc0, !PT ;  /* 0x7fffffff13ff7812 */ /* 0x000fc8000780c0ff */
[----:B------:R-:W-:-:S10]  /*0b80*/  DFMA R4, R18, R4, +INF ;  /* 0x7ff000001204742b */ /* 0x000fd40000000004 */
[----:B------:R-:W-:Y:S02]  /*0b90*/  FSEL R4, R4, RZ, P0 ;  /* 0x000000ff04047208 */ /* 0x000fe40000000000 */
[----:B------:R-:W-:-:S07]  /*0ba0*/  FSEL R5, R5, -QNAN , P0 ;  /* 0xfff0000005057808 */ /* 0x000fce0000000000 */
.L_x_299:
[----:B------:R-:W-:Y:S05]  /*0bb0*/  BSYNC.RECONVERGENT B1 ;  /* 0x0000000000017941 */ /* 0x000fea0003800200 */
.L_x_297:
[--C-:B------:R-:W-:Y:S01]  /*0bc0*/  DADD R16, -R16, R4.reuse ;  /* 0x0000000010107229 */ /* 0x100fe20000000104 */
[----:B------:R-:W-:Y:S01]  /*0bd0*/  ISETP.GE.AND P0, PT, R3, 0x3c000000, PT ;  /* 0x3c0000000300780c */ /* 0x000fe20003f06270 */
[----:B------:R-:W-:-:S10]  /*0be0*/  DADD R4, -RZ, -R4 ;  /* 0x00000000ff047229 */ /* 0x000fd40000000904 */
[----:B------:R-:W-:Y:S02]  /*0bf0*/  FSEL R4, R4, R16, !P0 ;  /* 0x0000001004047208 */ /* 0x000fe40004000000 */
[----:B------:R-:W-:Y:S01]  /*0c00*/  FSEL R5, R5, R17, !P0 ;  /* 0x0000001105057208 */ /* 0x000fe20004000000 */
[----:B------:R-:W-:Y:S06]  /*0c10*/  BRA `(.L_x_293) ;  /* 0x0000000000047947 */ /* 0x000fec0003800000 */
.L_x_291:
[----:B------:R-:W-:-:S11]  /*0c20*/  DADD R4, R20, R20 ;  /* 0x0000000014047229 */ /* 0x000fd60000000014 */
.L_x_293:
[----:B------:R-:W-:Y:S05]  /*0c30*/  BSYNC.RECONVERGENT B0 ;  /* 0x0000000000007941 */ /* 0x000fea0003800200 */
.L_x_290:
[----:B------:R-:W0:Y:S02]  /*0c40*/  LDCU.64 UR6, c[0x0][0x388] ;  /* 0x00007100ff0677ac */ /* 0x000e240008000a00 */
[----:B0-----:R-:W-:-:S04]  /*0c50*/  IADD3 R2, P0, PT, R2, UR6, RZ ;  /* 0x0000000602027c10 */ /* 0x001fc8000ff1e0ff */
[----:B------:R-:W-:-:S05]  /*0c60*/  IADD3.X R3, PT, PT, R0, UR7, RZ, P0, !PT ;  /* 0x0000000700037c10 */ /* 0x000fca00087fe4ff */
[----:B------:R-:W-:Y:S01]  /*0c70*/  STG.E.64 desc[UR4][R2.64], R4 ;  /* 0x0000000402007986 */ /* 0x000fe2000c101b04 */
[----:B------:R-:W-:Y:S05]  /*0c80*/  EXIT ;  /* 0x000000000000794d */ /* 0x000fea0003800000 */
        .weak           $__internal_13_$__cuda_sm20_div_rn_f64_full
        .type           $__internal_13_$__cuda_sm20_div_rn_f64_full,@function
        .size           $__internal_13_$__cuda_sm20_div_rn_f64_full,($vec_lgamma$__internal_lgamma_pos - $__internal_13_$__cuda_sm20_div_rn_f64_full)
$__internal_13_$__cuda_sm20_div_rn_f64_full:
[C---:B------:R-:W-:Y:S01]  /*0c90*/  FSETP.GEU.AND P0, PT, |R9|.reuse, 1.469367938527859385e-39, PT ;  /* 0x001000000900780b */ /* 0x040fe20003f0e200 */
[----:B------:R-:W-:Y:S01]  /*0ca0*/  IMAD.MOV.U32 R7, RZ, RZ, R12 ;  /* 0x000000ffff077224 */ /* 0x000fe200078e000c */
[C---:B------:R-:W-:Y:S01]  /*0cb0*/  LOP3.LUT R10, R9.reuse, 0x800fffff, RZ, 0xc0, !PT ;  /* 0x800fffff090a7812 */ /* 0x040fe200078ec0ff */
[----:B------:R-:W-:Y:S01]  /*0cc0*/  IMAD.MOV.U32 R12, RZ, RZ, 0x1 ;  /* 0x00000001ff0c7424 */ /* 0x000fe200078e00ff */
[----:B------:R-:W-:Y:S01]  /*0cd0*/  LOP3.LUT R28, R9, 0x7ff00000, RZ, 0xc0, !PT ;  /* 0x7ff00000091c7812 */ /* 0x000fe200078ec0ff */
[----:B------:R-:W-:Y:S01]  /*0ce0*/  IMAD.MOV.U32 R6, RZ, RZ, R5 ;  /* 0x000000ffff067224 */ /* 0x000fe200078e0005 */
[----:B------:R-:W-:Y:S01]  /*0cf0*/  LOP3.LUT R11, R10, 0x3ff00000, RZ, 0xfc, !PT ;  /* 0x3ff000000a0b7812 */ /* 0x000fe200078efcff */
[----:B------:R-:W-:Y:S01]  /*0d00*/  IMAD.MOV.U32 R10, RZ, RZ, R8 ;  /* 0x000000ffff0a7224 */ /* 0x000fe200078e0008 */
[C---:B------:R-:W-:Y:S01]  /*0d10*/  FSETP.GEU.AND P2, PT, |R7|.reuse, 1.469367938527859385e-39, PT ;  /* 0x001000000700780b */ /* 0x040fe20003f4e200 */
[----:B------:R-:W-:Y:S01]  /*0d20*/  IMAD.MOV.U32 R26, RZ, RZ, 0x1ca00000 ;  /* 0x1ca00000ff1a7424 */ /* 0x000fe200078e00ff */
[----:B------:R-:W-:Y:S01]  /*0d30*/  LOP3.LUT R5, R7, 0x7ff00000, RZ, 0xc0, !PT ;  /* 0x7ff0000007057812 */ /* 0x000fe200078ec0ff */
[----:B------:R-:W-:Y:S02]  /*0d40*/  BSSY.RECONVERGENT B4, `(.L_x_300) ;  /* 0x000004e000047945 */ /* 0x000fe40003800200 */
[----:B------:R-:W-:Y:S01]  /*0d50*/  @!P0 DMUL R10, R8, 8.98846567431157953865e+307 ;  /* 0x7fe00000080a8828 */ /* 0x000fe20000000000 */
[----:B------:R-:W-:-:S05]  /*0d60*/  ISETP.GE.U32.AND P1, PT, R5, R28, PT ;  /* 0x0000001c0500720c */ /* 0x000fca0003f26070 */
[----:B------:R-:W0:Y:S02]  /*0d70*/  MUFU.RCP64H R13, R11 ;  /* 0x0000000b000d7308 */ /* 0x000e240000001800 */
[----:B------:R-:W-:Y:S02]  /*0d80*/  @!P2 LOP3.LUT R14, R9, 0x7ff00000, RZ, 0xc0, !PT ;  /* 0x7ff00000090ea812 */ /* 0x000fe400078ec0ff */
[----:B------:R-:W-:Y:S02]  /*0d90*/  @!P0 LOP3.LUT R28, R11, 0x7ff00000, RZ, 0xc0, !PT ;  /* 0x7ff000000b1c8812 */ /* 0x000fe400078ec0ff */
        /* <DEDUP_REMOVED lines=24> */
[----:B------:R-:W-:-:S04]  /*0f20*/  LOP3.LUT R14, R9, 0x7ff00000, RZ, 0xc0, !PT ;  /* 0x7ff00000090e7812 */ /* 0x000fc800078ec0ff */
[CC--:B------:R-:W-:Y:S02]  /*0f30*/  VIADDMNMX R6, R5.reuse, -R14.reuse, 0xb9600000, !PT ;  /* 0xb960000005067446 */ /* 0x0c0fe4000780090e */
[----:B------:R-:W-:Y:S02]  /*0f40*/  ISETP.GE.U32.AND P0, PT, R5, R14, PT ;  /* 0x0000000e0500720c */ /* 0x000fe40003f06070 */
[----:B------:R-:W-:Y:S01]  /*0f50*/  VIMNMX R5, PT, PT, R6, 0x46a00000, PT ;  /* 0x46a0000006057848 */ /* 0x000fe20003fe0100 */
[----:B------:R-:W-:Y:S01]  /*0f60*/  IMAD.MOV.U32 R6, RZ, RZ, RZ ;  /* 0x000000ffff067224 */ /* 0x000fe200078e00ff */
        /* <DEDUP_REMOVED lines=14> */
[----:B------:R-:W-:Y:S01]  /*1050*/  DMUL.RP R6, R24, R6 ;  /* 0x0000000618067228 */ /* 0x000fe20000008000 */
[----:B------:R-:W-:-:S04]  /*1060*/  IADD3 R5, PT, PT, -R5, -0x43300000, RZ ;  /* 0xbcd0000005057810 */ /* 0x000fc80007ffe1ff */
[----:B------:R-:W-:-:S05]  /*1070*/  DFMA R8, R14, -R8, R24 ;  /* 0x800000080e08722b */ /* 0x000fca0000000018 */
[----:B------:R-:W-:-:S05]  /*1080*/  LOP3.LUT R13, R7, R13, RZ, 0x3c, !PT ;  /* 0x0000000d070d7212 */ /* 0x000fca00078e3cff */
[----:B------:R-:W-:-:S04]  /*1090*/  FSETP.NEU.AND P0, PT, |R9|, R5, PT ;  /* 0x000000050900720b */ /* 0x000fc80003f0d200 */
[----:B------:R-:W-:Y:S02]  /*10a0*/  FSEL R14, R6, R14, !P0 ;  /* 0x0000000e060e7208 */ /* 0x000fe40004000000 */
[----:B------:R-:W-:Y:S01]  /*10b0*/  FSEL R15, R13, R15, !P0 ;  /* 0x0000000f0d0f7208 */ /* 0x000fe20004000000 */
[----:B------:R-:W-:Y:S06]  /*10c0*/  BRA `(.L_x_302) ;  /* 0x0000000000547947 */ /* 0x000fec0003800000 */
.L_x_301:
        /* <DEDUP_REMOVED lines=16> */
.L_x_304:
[----:B------:R-:W-:Y:S01]  /*11d0*/  LOP3.LUT R15, R9, 0x80000, RZ, 0xfc, !PT ;  /* 0x00080000090f7812 */ /* 0x000fe200078efcff */
[----:B------:R-:W-:Y:S01]  /*11e0*/  IMAD.MOV.U32 R14, RZ, RZ, R8 ;  /* 0x000000ffff0e7224 */ /* 0x000fe200078e0008 */
[----:B------:R-:W-:Y:S06]  /*11f0*/  BRA `(.L_x_302) ;  /* 0x0000000000087947 */ /* 0x000fec0003800000 */
.L_x_303:
[----:B------:R-:W-:Y:S01]  /*1200*/  LOP3.LUT R15, R7, 0x80000, RZ, 0xfc, !PT ;  /* 0x00080000070f7812 */ /* 0x000fe200078efcff */
[----:B------:R-:W-:-:S07]  /*1210*/  IMAD.MOV.U32 R14, RZ, RZ, R6 ;  /* 0x000000ffff0e7224 */ /* 0x000fce00078e0006 */
.L_x_302:
[----:B------:R-:W-:Y:S05]  /*1220*/  BSYNC.RECONVERGENT B4 ;  /* 0x0000000000047941 */ /* 0x000fea0003800200 */
.L_x_300:
[----:B------:R-:W-:Y:S02]  /*1230*/  IMAD.MOV.U32 R5, RZ, RZ, 0x0 ;  /* 0x00000000ff057424 */ /* 0x000fe400078e00ff */
[----:B------:R-:W-:Y:S02]  /*1240*/  IMAD.MOV.U32 R6, RZ, RZ, R14 ;  /* 0x000000ffff067224 */ /* 0x000fe400078e000e */
[----:B------:R-:W-:Y:S01]  /*1250*/  IMAD.MOV.U32 R7, RZ, RZ, R15 ;  /* 0x000000ffff077224 */ /* 0x000fe200078e000f */
[----:B------:R-:W-:Y:S06]  /*1260*/  RET.REL.NODEC R4 `(vec_lgamma) ;  /* 0xffffffec04647950 */ /* 0x000fec0003c3ffff */
        .type           $vec_lgamma$__internal_lgamma_pos,@function
        .size           $vec_lgamma$__internal_lgamma_pos,(.L_x_575 - $vec_lgamma$__internal_lgamma_pos)
$vec_lgamma$__internal_lgamma_pos:
[----:B------:R-:W-:Y:S01]  /*1270*/  ISETP.GE.AND P0, PT, R19, 0x40080000, PT ;  /* 0x400800001300780c */ /* 0x000fe20003f06270 */
[----:B------:R-:W-:-:S12]  /*1280*/  BSSY.RECONVERGENT B2, `(.L_x_305) ;  /* 0x00001ba000027945 */ /* 0x000fd80003800200 */
[----:B------:R-:W-:Y:S05]  /*1290*/  @!P0 BRA `(.L_x_306) ;  /* 0x0000000800d08947 */ /* 0x000fea0003800000 */
[----:B------:R-:W-:-:S13]  /*12a0*/  ISETP.GE.U32.AND P0, PT, R19, 0x40200000, PT ;  /* 0x402000001300780c */ /* 0x000fda0003f06070 */
[----:B------:R-:W-:Y:S05]  /*12b0*/  @!P0 BRA `(.L_x_307) ;  /* 0x0000000400ac8947 */ /* 0x000fea0003800000 */
[----:B------:R-:W-:Y:S01]  /*12c0*/  ISETP.GT.U32.AND P0, PT, R19, 0x7fefffff, PT ;  /* 0x7fefffff1300780c */ /* 0x000fe20003f04070 */
[----:B------:R-:W-:-:S12]  /*12d0*/  BSSY.RECONVERGENT B3, `(.L_x_308) ;  /* 0x0000046000037945 */ /* 0x000fd80003800200 */
[----:B------:R-:W-:Y:S05]  /*12e0*/  @P0 BRA `(.L_x_309) ;  /* 0x0000000400040947 */ /* 0x000fea0003800000 */
[----:B------:R-:W-:Y:S01]  /*12f0*/  LOP3.LUT R4, R19, 0xfffff, RZ, 0xc0, !PT ;  /* 0x000fffff13047812 */ /* 0x000fe200078ec0ff */
[----:B------:R-:W-:Y:S01]  /*1300*/  IMAD.MOV.U32 R16, RZ, RZ, R18 ;  /* 0x000000ffff107224 */ /* 0x000fe200078e0012 */
[----:B------:R-:W-:Y:S01]  /*1310*/  MOV R13, 0x3ed0ee25 ;  /* 0x3ed0ee25000d7802 */ /* 0x000fe20000000f00 */
[----:B------:R-:W-:Y:S01]  /*1320*/  IMAD.MOV.U32 R12, RZ, RZ, -0x748574fc ;  /* 0x8b7a8b04ff0c7424 */ /* 0x000fe200078e00ff */
[----:B------:R-:W-:Y:S01]  /*1330*/  LOP3.LUT R17, R4, 0x3ff00000, RZ, 0xfc, !PT ;  /* 0x3ff0000004117812 */ /* 0x000fe200078efcff */
[----:B------:R-:W-:Y:S01]  /*1340*/  IMAD.MOV.U32 R4, RZ, RZ, RZ ;  /* 0x000000ffff047224 */ /* 0x000fe200078e00ff */
[----:B------:R-:W-:Y:S01]  /*1350*/  UMOV UR6, 0x3ae80f1e ;  /* 0x3ae80f1e00067882 */ /* 0x000fe20000000000 */
[----:B------:R-:W-:Y:S01]  /*1360*/  UMOV UR7, 0x3eb1380b ;  /* 0x3eb1380b00077882 */ /* 0x000fe20000000000 */
[----:B------:R-:W-:Y:S01]  /*1370*/  ISETP.GE.U32.AND P0, PT, R17, 0x3ff6a09f, PT ;  /* 0x3ff6a09f1100780c */ /* 0x000fe20003f06070 */
[----:B------:R-:W-:Y:S01]  /*1380*/  UMOV UR8, 0x80000000 ;  /* 0x8000000000087882 */ /* 0x000fe20000000000 */
[----:B------:R-:W-:Y:S01]  /*1390*/  LEA.HI R22, R19, 0xfffffc01, RZ, 0xc ;  /* 0xfffffc0113167811 */ /* 0x000fe200078f60ff */
[----:B------:R-:W-:-:S10]  /*13a0*/  UMOV UR9, 0x43300000 ;  /* 0x4330000000097882 */ /* 0x000fd40000000000 */
[----:B------:R-:W-:Y:S01]  /*13b0*/  @P0 VIADD R5, R17, 0xfff00000 ;  /* 0xfff0000011050836 */ /* 0x000fe20000000000 */
[----:B------:R-:W-:-:S03]  /*13c0*/  @P0 LEA.HI R22, R19, 0xfffffc02, RZ, 0xc ;  /* 0xfffffc0213160811 */ /* 0x000fc600078f60ff */
        /* <DEDUP_REMOVED lines=25> */
[----:B------:R-:W-:Y:S01]  /*1560*/  UMOV UR7, 0x3f624924 ;  /* 0x3f62492400077882 */ /* 0x000fe20000000000 */
[----:B------:R-:W-:Y:S01]  /*1570*/  LOP3.LUT R10, R22, 0x80000000, RZ, 0x3c, !PT ;  /* 0x80000000160a7812 */ /* 0x000fe200078e3cff */
[----:B------:R-:W-:-:S04]  /*1580*/  IMAD.MOV.U32 R11, RZ, RZ, 0x43300000 ;  /* 0x43300000ff0b7424 */ /* 0x000fc800078e00ff */
[----:B------:R-:W-:Y:S01]  /*1590*/  DFMA R12, R8, R12, UR6 ;  /* 0x00000006080c7e2b */ /* 0x000fe2000800000c */
[----:B------:R-:W-:Y:S01]  /*15a0*/  UMOV UR6, 0x9999a3c4 ;  /* 0x9999a3c400067882 */ /* 0x000fe20000000000 */
[----:B------:R-:W-:Y:S01]  /*15b0*/  UMOV UR7, 0x3f899999 ;  /* 0x3f89999900077882 */ /* 0x000fe20000000000 */
[----:B------:R-:W-:Y:S01]  /*15c0*/  DADD R10, R10, -UR8 ;  /* 0x800000080a0a7e29 */ /* 0x000fe20008000000 */
[----:B------:R-:W-:Y:S01]  /*15d0*/  UMOV UR8, 0xfefa39ef ;  /* 0xfefa39ef00087882 */ /* 0x000fe20000000000 */
[----:B------:R-:W-:-:S03]  /*15e0*/  UMOV UR9, 0x3fe62e42 ;  /* 0x3fe62e4200097882 */ /* 0x000fc60000000000 */
        /* <DEDUP_REMOVED lines=17> */
.L_x_309:
[----:B------:R-:W-:Y:S02]  /*1700*/  IMAD.MOV.U32 R14, RZ, RZ, 0x0 ;  /* 0x00000000ff0e7424 */ /* 0x000fe400078e00ff */
[----:B------:R-:W-:-:S06]  /*1710*/  IMAD.MOV.U32 R15, RZ, RZ, 0x7ff00000 ;  /* 0x7ff00000ff0f7424 */ /* 0x000fcc00078e00ff */
[----:B------:R-:W-:-:S11]  /*1720*/  DFMA R14, R18, R14, +INF ;  /* 0x7ff00000120e742b */ /* 0x000fd6000000000e */
.L_x_310:
[----:B------:R-:W-:Y:S05]  /*1730*/  BSYNC.RECONVERGENT B3 ;  /* 0x0000000000037941 */ /* 0x000fea0003800200 */
.L_x_308:
[----:B------:R-:W0:Y:S01]  /*1740*/  MUFU.RCP64H R5, R19 ;  /* 0x0000001300057308 */ /* 0x000e220000001800 */
[----:B------:R-:W-:Y:S01]  /*1750*/  IMAD.MOV.U32 R4, RZ, RZ, RZ ;  /* 0x000000ffff047224 */ /* 0x000fe200078e00ff */
[----:B------:R-:W-:Y:S01]  /*1760*/  UMOV UR6, 0x34783f9 ;  /* 0x034783f900067882 */ /* 0x000fe20000000000 */
[----:B------:R-:W-:Y:S01]  /*1770*/  IMAD.MOV.U32 R8, RZ, RZ, -0x6d8c7041 ;  /* 0x92738fbfff087424 */ /* 0x000fe200078e00ff */
[----:B------:R-:W-:Y:S01]  /*1780*/  UMOV UR7, 0x3f5ac321 ;  /* 0x3f5ac32100077882 */ /* 0x000fe20000000000 */
[----:B------:R-:W-:Y:S01]  /*1790*/  IMAD.MOV.U32 R9, RZ, RZ, 0x3f4b68b9 ;  /* 0x3f4b68b9ff097424 */ /* 0x000fe200078e00ff */
[C---:B------:R-:W-:Y:S01]  /*17a0*/  DSETP.NEU.AND P0, PT, R18.reuse, +INF , PT ;  /* 0x7ff000001200742a */ /* 0x040fe20003f0d000 */
[----:B------:R-:W-:Y:S01]  /*17b0*/  VIADD R15, R15, 0xfff00000 ;  /* 0xfff000000f0f7836 */ /* 0x000fe20000000000 */
[----:B0-----:R-:W-:-:S08]  /*17c0*/  DFMA R6, -R18, R4, 1 ;  /* 0x3ff000001206742b */ /* 0x001fd00000000104 */
        /* <DEDUP_REMOVED lines=18> */
[----:B------:R-:W-:-:S05]  /*18f0*/  DADD R6, R18, -0.5 ;  /* 0xbfe0000012067429 */ /* 0x000fca0000000000 */
[----:B------:R-:W-:-:S03]  /*1900*/  DFMA R8, R4, R8, UR6 ;  /* 0x0000000604087e2b */ /* 0x000fc60008000008 */
[----:B------:R-:W-:-:S05]  /*1910*/  DFMA R4, R14, R6, -R18 ;  /* 0x000000060e04722b */ /* 0x000fca0000000812 */
[----:B------:R-:W-:-:S08]  /*1920*/  DFMA R8, R14, R6, R8 ;  /* 0x000000060e08722b */ /* 0x000fd00000000008 */
[----:B------:R-:W-:-:S10]  /*1930*/  DADD R4, R8, R4 ;  /* 0x0000000008047229 */ /* 0x000fd40000000004 */
[----:B------:R-:W-:Y:S02]  /*1940*/  FSEL R4, R4, RZ, P0 ;  /* 0x000000ff04047208 */ /* 0x000fe40000000000 */
[----:B------:R-:W-:Y:S01]  /*1950*/  FSEL R5, R5, +QNAN , P0 ;  /* 0x7ff0000005057808 */ /* 0x000fe20000000000 */
[----:B------:R-:W-:Y:S06]  /*1960*/  BRA `(.L_x_311) ;  /* 0x00000014002c7947 */ /* 0x000fec0003800000 */
.L_x_307:
[----:B------:R-:W-:Y:S01]  /*1970*/  DADD R16, R18, -3 ;  /* 0xc008000012107429 */ /* 0x000fe20000000000 */
[----:B------:R-:W-:Y:S01]  /*1980*/  UMOV UR6, 0xbe189fe ;  /* 0x0be189fe00067882 */ /* 0x000fe20000000000 */
[----:B------:R-:W-:Y:S01]  /*1990*/  UMOV UR7, 0x408ff62e ;  /* 0x408ff62e00077882 */ /* 0x000fe20000000000 */
[----:B------:R-:W-:Y:S01]  /*19a0*/  IMAD.MOV.U32 R8, RZ, RZ, 0x30207ef3 ;  /* 0x30207ef3ff087424 */ /* 0x000fe200078e00ff */
[----:B------:R-:W-:Y:S01]  /*19b0*/  BSSY.RECONVERGENT B3, `(.L_x_312) ;  /* 0x0000040000037945 */ /* 0x000fe20003800200 */
[----:B------:R-:W-:-:S03]  /*19c0*/  IMAD.MOV.U32 R9, RZ, RZ, 0x41122b77 ;  /* 0x41122b77ff097424 */ /* 0x000fc600078e00ff */
[----:B------:R-:W-:Y:S01]  /*19d0*/  DADD R4, R16, -UR6 ;  /* 0x8000000610047e29 */ /* 0x000fe20008000000 */
        /* <DEDUP_REMOVED lines=17> */
[C---:B------:R-:W-:Y:S01]  /*1af0*/  DFMA R6, R16.reuse, R4, -UR6 ;  /* 0x8000000610067e2b */ /* 0x040fe20008000004 */
[----:B------:R-:W-:Y:S01]  /*1b00*/  UMOV UR6, 0xbb18fb05 ;  /* 0xbb18fb0500067882 */ /* 0x000fe20000000000 */
[----:B------:R-:W-:Y:S01]  /*1b10*/  UMOV UR7, 0x40af7040 ;  /* 0x40af704000077882 */ /* 0x000fe20000000000 */
[----:B------:R-:W-:Y:S01]  /*1b20*/  IMAD.MOV.U32 R4, RZ, RZ, 0x1 ;  /* 0x00000001ff047424 */ /* 0x000fe200078e00ff */
[----:B------:R-:W-:Y:S01]  /*1b30*/  DFMA R8, R16, -UR6, -R8 ;  /* 0x8000000610087c2b */ /* 0x000fe20008000808 */
[----:B------:R-:W-:Y:S01]  /*1b40*/  UMOV UR6, 0xb81de7d0 ;  /* 0xb81de7d000067882 */ /* 0x000fe20000000000 */
[----:B------:R-:W0:Y:S01]  /*1b50*/  MUFU.RCP64H R5, R7 ;  /* 0x0000000700057308 */ /* 0x000e220000001800 */
[----:B------:R-:W-:-:S05]  /*1b60*/  UMOV UR7, 0x41585a0d ;  /* 0x41585a0d00077882 */ /* 0x000fca0000000000 */
[----:B------:R-:W-:Y:S01]  /*1b70*/  DFMA R8, R16, R8, -UR6 ;  /* 0x8000000610087e2b */ /* 0x000fe20008000008 */
[----:B------:R-:W-:Y:S01]  /*1b80*/  UMOV UR6, 0x8ba94677 ;  /* 0x8ba9467700067882 */ /* 0x000fe20000000000 */
[----:B------:R-:W-:-:S06]  /*1b90*/  UMOV UR7, 0x418a992b ;  /* 0x418a992b00077882 */ /* 0x000fcc0000000000 */
[----:B------:R-:W-:Y:S01]  /*1ba0*/  DFMA R8, R16, R8, -UR6 ;  /* 0x8000000610087e2b */ /* 0x000fe20008000008 */
[----:B------:R-:W-:Y:S01]  /*1bb0*/  UMOV UR6, 0x6957cc20 ;  /* 0x6957cc2000067882 */ /* 0x000fe20000000000 */
[----:B------:R-:W-:Y:S01]  /*1bc0*/  UMOV UR7, 0x41aac5cb ;  /* 0x41aac5cb00077882 */ /* 0x000fe20000000000 */
[----:B0-----:R-:W-:-:S05]  /*1bd0*/  DFMA R10, -R6, R4, 1 ;  /* 0x3ff00000060a742b */ /* 0x001fca0000000104 */
[----:B------:R-:W-:Y:S01]  /*1be0*/  DFMA R8, R16, R8, -UR6 ;  /* 0x8000000610087e2b */ /* 0x000fe20008000008 */
[----:B------:R-:W-:Y:S01]  /*1bf0*/  UMOV UR6, 0x308774be ;  /* 0x308774be00067882 */ /* 0x000fe20000000000 */
[----:B------:R-:W-:Y:S01]  /*1c00*/  UMOV UR7, 0x41bc0e2b ;  /* 0x41bc0e2b00077882 */ /* 0x000fe20000000000 */
[----:B------:R-:W-:-:S05]  /*1c10*/  DFMA R10, R10, R10, R10 ;  /* 0x0000000a0a0a722b */ /* 0x000fca000000000a */
[----:B------:R-:W-:Y:S01]  /*1c20*/  DFMA R8, R16, R8, -UR6 ;  /* 0x8000000610087e2b */ /* 0x000fe20008000008 */
[----:B------:R-:W-:Y:S01]  /*1c30*/  UMOV UR6, 0xdcae7f67 ;  /* 0xdcae7f6700067882 */ /* 0x000fe20000000000 */
[----:B------:R-:W-:Y:S01]  /*1c40*/  UMOV UR7, 0x41c6ba13 ;  /* 0x41c6ba1300077882 */ /* 0x000fe20000000000 */
[----:B------:R-:W-:-:S05]  /*1c50*/  DFMA R10, R4, R10, R4 ;  /* 0x0000000a040a722b */ /* 0x000fca0000000004 */
[----:B------:R-:W-:Y:S01]  /*1c60*/  DFMA R8, R16, R8, -UR6 ;  /* 0x8000000610087e2b */ /* 0x000fe20008000008 */
[----:B------:R-:W-:Y:S01]  /*1c70*/  UMOV UR6, 0x9c3d120c ;  /* 0x9c3d120c00067882 */ /* 0x000fe20000000000 */
[----:B------:R-:W-:Y:S01]  /*1c80*/  UMOV UR7, 0x41ccf33b ;  /* 0x41ccf33b00077882 */ /* 0x000fe20000000000 */
[----:B------:R-:W-:-:S05]  /*1c90*/  DFMA R4, -R6, R10, 1 ;  /* 0x3ff000000604742b */ /* 0x000fca000000010a */
[----:B------:R-:W-:-:S03]  /*1ca0*/  DFMA R8, R16, R8, -UR6 ;  /* 0x8000000610087e2b */ /* 0x000fc60008000008 */
[----:B------:R-:W-:-:S07]  /*1cb0*/  DFMA R4, R10, R4, R10 ;  /* 0x000000040a04722b */ /* 0x000fce000000000a */
[----:B------:R-:W-:Y:S01]  /*1cc0*/  FSETP.GEU.AND P1, PT, |R9|, 6.5827683646048100446e-37, PT ;  /* 0x036000000900780b */ /* 0x000fe20003f2e200 */
        /* <DEDUP_REMOVED lines=11> */
[----:B------:R-:W-:Y:S05]  /*1d80*/  CALL.REL.NOINC `($__internal_13_$__cuda_sm20_div_rn_f64_full) ;  /* 0xffffffec00c07944 */ /* 0x000fea0003c3ffff */
[----:B------:R-:W-:Y:S01]  /*1d90*/  MOV R4, R14 ;  /* 0x0000000e00047202 */ /* 0x000fe20000000f00 */
[----:B------:R-:W-:-:S07]  /*1da0*/  IMAD.MOV.U32 R5, RZ, RZ, R15 ;  /* 0x000000ffff057224 */ /* 0x000fce00078e000f */
.L_x_313:
[----:B------:R-:W-:Y:S05]  /*1db0*/  BSYNC.RECONVERGENT B3 ;  /* 0x0000000000037941 */ /* 0x000fea0003800200 */
.L_x_312:
[----:B------:R-:W-:Y:S01]  /*1dc0*/  DADD R4, R16, R4 ;  /* 0x0000000010047229 */ /* 0x000fe20000000004 */
[----:B------:R-:W-:Y:S10]  /*1dd0*/  BRA `(.L_x_311) ;  /* 0x0000001000107947 */ /* 0x000ff40003800000 */
.L_x_306:
[----:B------:R-:W-:-:S13]  /*1de0*/  ISETP.GE.AND P0, PT, R19, 0x3ff80000, PT ;  /* 0x3ff800001300780c */ /* 0x000fda0003f06270 */
[----:B------:R-:W-:Y:S05]  /*1df0*/  @!P0 BRA `(.L_x_314) ;  /* 0x0000000000f88947 */ /* 0x000fea0003800000 */
[----:B------:R-:W-:Y:S01]  /*1e00*/  DADD R4, R18, -2 ;  /* 0xc000000012047429 */ /* 0x000fe20000000000 */
[----:B------:R-:W-:Y:S01]  /*1e10*/  IMAD.MOV.U32 R6, RZ, RZ, -0x2873f11e ;  /* 0xd78c0ee2ff067424 */ /* 0x000fe200078e00ff */
[----:B------:R-:W-:Y:S01]  /*1e20*/  UMOV UR6, 0x124338b3 ;  /* 0x124338b300067882 */ /* 0x000fe20000000000 */
[----:B------:R-:W-:Y:S01]  /*1e30*/  IMAD.MOV.U32 R7, RZ, RZ, 0x3e71fa71 ;  /* 0x3e71fa71ff077424 */ /* 0x000fe200078e00ff */
[----:B------:R-:W-:-:S05]  /*1e40*/  UMOV UR7, 0x3e452636 ;  /* 0x3e45263600077882 */ /* 0x000fca0000000000 */
        /* <DEDUP_REMOVED lines=55> */
[----:B------:R-:W-:Y:S01]  /*21c0*/  DMUL R4, R4, R6 ;  /* 0x0000000604047228 */ /* 0x000fe20000000000 */
[----:B------:R-:W-:Y:S10]  /*21d0*/  BRA `(.L_x_311) ;  /* 0x0000000c00107947 */ /* 0x000ff40003800000 */
.L_x_314:
[----:B------:R-:W-:-:S13]  /*21e0*/  ISETP.GE.AND P0, PT, R19, 0x3fe66666, PT ;  /* 0x3fe666661300780c */ /* 0x000fda0003f06270 */
[----:B------:R-:W-:Y:S05]  /*21f0*/  @!P0 BRA `(.L_x_315) ;  /* 0x0000000400108947 */ /* 0x000fea0003800000 */
[----:B------:R-:W-:Y:S01]  /*2200*/  DADD R4, -R18, 1 ;  /* 0x3ff0000012047429 */ /* 0x000fe20000000100 */
        /* <DEDUP_REMOVED lines=67> */
.L_x_315:
[----:B------:R-:W-:Y:S01]  /*2640*/  IMAD.MOV.U32 R4, RZ, RZ, -0x14f9da18 ;  /* 0xeb0625e8ff047424 */ /* 0x000fe200078e00ff */
        /* <DEDUP_REMOVED lines=40> */
[----:B------:R-:W-:-:S08]  /*28d0*/  DMUL R4, R18, R4 ;  /* 0x0000000412047228 */ /* 0x000fd00000000000 */
[----:B------:R-:W-:-:S10]  /*28e0*/  DFMA R6, R18, R4, R18 ;  /* 0x000000041206722b */ /* 0x000fd40000000012 */
[----:B------:R-:W-:Y:S01]  /*28f0*/  ISETP.GT.AND P0, PT, R7, 0xfffff, PT ;  /* 0x000fffff0700780c */ /* 0x000fe20003f04270 */
[----:B------:R-:W-:Y:S02]  /*2900*/  IMAD.MOV.U32 R8, RZ, RZ, R6 ;  /* 0x000000ffff087224 */ /* 0x000fe400078e0006 */
[--C-:B------:R-:W-:Y:S02]  /*2910*/  IMAD.MOV.U32 R9, RZ, RZ, R7.reuse ;  /* 0x000000ffff097224 */ /* 0x100fe400078e0007 */
[----:B------:R-:W-:-:S08]  /*2920*/  IMAD.MOV.U32 R5, RZ, RZ, R7 ;  /* 0x000000ffff057224 */ /* 0x000fd000078e0007 */
        /* <DEDUP_REMOVED lines=72> */
.L_x_316:
[----:B------:R-:W-:Y:S01]  /*2db0*/  IMAD.MOV.U32 R4, RZ, RZ, 0x0 ;  /* 0x00000000ff047424 */ /* 0x000fe200078e00ff */
[----:B------:R-:W-:Y:S01]  /*2dc0*/  LOP3.LUT P0, RZ, R9, 0x7fffffff, RZ, 0xc0, !PT ;  /* 0x7fffffff09ff7812 */ /* 0x000fe2000780c0ff */
[----:B------:R-:W-:-:S06]  /*2dd0*/  IMAD.MOV.U32 R5, RZ, RZ, 0x7ff00000 ;  /* 0x7ff00000ff057424 */ /* 0x000fcc00078e00ff */
[----:B------:R-:W-:-:S10]  /*2de0*/  DFMA R4, R8, R4, +INF ;  /* 0x7ff000000804742b */ /* 0x000fd40000000004 */
[----:B------:R-:W-:Y:S02]  /*2df0*/  FSEL R4, R4, RZ, P0 ;  /* 0x000000ff04047208 */ /* 0x000fe40000000000 */
[----:B------:R-:W-:-:S07]  /*2e00*/  FSEL R5, R5, -QNAN , P0 ;  /* 0xfff0000005057808 */ /* 0x000fce0000000000 */
.L_x_317:
[----:B------:R-:W-:-:S11]  /*2e10*/  DADD R4, -RZ, -R4 ;  /* 0x00000000ff047229 */ /* 0x000fd60000000904 */
.L_x_311:
[----:B------:R-:W-:Y:S05]  /*2e20*/  BSYNC.RECONVERGENT B2 ;  /* 0x0000000000027941 */ /* 0x000fea0003800200 */
.L_x_305:
[----:B------:R-:W-:Y:S02]  /*2e30*/  IMAD.MOV.U32 R16, RZ, RZ, R4 ;  /* 0x000000ffff107224 */ /* 0x000fe400078e0004 */
[----:B------:R-:W-:Y:S02]  /*2e40*/  IMAD.MOV.U32 R17, RZ, RZ, R5 ;  /* 0x000000ffff117224 */ /* 0x000fe400078e0005 */
[----:B------:R-:W-:Y:S02]  /*2e50*/  IMAD.MOV.U32 R4, RZ, RZ, R3 ;  /* 0x000000ffff047224 */ /* 0x000fe400078e0003 */
[----:B------:R-:W-:-:S04]  /*2e60*/  IMAD.MOV.U32 R5, RZ, RZ, 0x0 ;  /* 0x00000000ff057424 */ /* 0x000fc800078e00ff */
[----:B------:R-:W-:Y:S05]  /*2e70*/  RET.REL.NODEC R4 `(vec_lgamma) ;  /* 0xffffffd004607950 */ /* 0x000fea0003c3ffff */
.L_x_318:
        /* <DEDUP_REMOVED lines=16> */
.L_x_575:


//--------------------- .text.vec_j1              --------------------------
	.section	.text.vec_j1,"ax",@progbits
	.align	128
        .global         vec_j1
        .type           vec_j1,@function
        .size           vec_j1,(.L_x_577 - vec_j1)
        .other          vec_j1,@"STO_CUDA_ENTRY STV_DEFAULT"
vec_j1:
.text.vec_j1:
        /* <DEDUP_REMOVED lines=21> */
[----:B--2---:R-:W-:-:S14]  /*0150*/  DSETP.GTU.AND P0, PT, |R6|, UR6, PT ;  /* 0x0000000606007e2a */ /* 0x004fdc000bf0c200 */
        /* <DEDUP_REMOVED lines=48> */
.L_x_320:
        /* <DEDUP_REMOVED lines=59> */
.L_x_322:
        /* <DEDUP_REMOVED lines=59> */
.L_x_323:
[----:B------:R-:W-:Y:S01]  /*0bc0*/  DSETP.NEU.AND P0, PT, |R6|, +INF , PT ;  /* 0x7ff000000600742a */ /* 0x000fe20003f0d200 */
[----:B------:R-:W-:-:S13]  /*0bd0*/  CS2R R4, SRZ ;  /* 0x0000000000047805 */ /* 0x000fda000001ff00 */
[----:B------:R-:W-:Y:S05]  /*0be0*/  @!P0 BRA `(.L_x_321) ;  /* 0x0000000800b88947 */ /* 0x000fea0003800000 */
[----:B------:R-:W-:Y:S01]  /*0bf0*/  DADD R12, -RZ, |R6| ;  /* 0x00000000ff0c7229 */ /* 0x000fe20000000506 */
[----:B------:R-:W-:Y:S01]  /*0c00*/  IMAD.MOV.U32 R8, RZ, RZ, RZ ;  /* 0x000000ffff087224 */ /* 0x000fe200078e00ff */
[----:B------:R-:W-:Y:S01]  /*0c10*/  UMOV UR6, 0x212fdc9a ;  /* 0x212fdc9a00067882 */ /* 0x000fe20000000000 */
[----:B------:R-:W-:Y:S01]  /*0c20*/  IMAD.MOV.U32 R10, RZ, RZ, 0x6857bee0 ;  /* 0x6857bee0ff0a7424 */ /* 0x000fe200078e00ff */
[----:B------:R-:W-:Y:S01]  /*0c30*/  UMOV UR7, 0x418da26b ;  /* 0x418da26b00077882 */ /* 0x000fe20000000000 */
[----:B------:R-:W-:Y:S01]  /*0c40*/  IMAD.MOV.U32 R11, RZ, RZ, 0x415a30ac ;  /* 0x415a30acff0b7424 */ /* 0x000fe200078e00ff */
[----:B------:R-:W0:Y:S01]  /*0c50*/  MUFU.RCP64H R9, R13 ;  /* 0x0000000d00097308 */ /* 0x000e220000001800 */
        /* <DEDUP_REMOVED lines=73> */
[----:B------:R-:W-:Y:S05]  /*10f0*/  CALL.REL.NOINC `($vec_j1$__internal_trig_reduction_slowpathd) ;  /* 0x00000008003c7944 */ /* 0x000fea0003c00000 */
[----:B------:R-:W-:Y:S02]  /*1100*/  IMAD.MOV.U32 R14, RZ, RZ, R12 ;  /* 0x000000ffff0e7224 */ /* 0x000fe400078e000c */
[----:B------:R-:W-:-:S07]  /*1110*/  IMAD.MOV.U32 R15, RZ, RZ, R13 ;  /* 0x000000ffff0f7224 */ /* 0x000fce00078e000d */
.L_x_325:
[----:B------:R-:W-:Y:S05]  /*1120*/  BSYNC.RECONVERGENT B1 ;  /* 0x0000000000017941 */ /* 0x000fea0003800200 */
.L_x_324:
        /* <DEDUP_REMOVED lines=36> */
.L_x_329:
[----:B------:R-:W-:Y:S05]  /*1370*/  BSYNC.RECONVERGENT B2 ;  /* 0x0000000000027941 */ /* 0x000fea0003800200 */
.L_x_328:
[----:B------:R-:W-:-:S07]  /*1380*/  VIADD R3, R3, 0x1 ;  /* 0x0000000103037836 */ /* 0x000fce0000000000 */
.L_x_327:
[----:B------:R-:W-:Y:S05]  /*1390*/  BSYNC.RECONVERGENT B1 ;  /* 0x0000000000017941 */ /* 0x000fea0003800200 */
.L_x_326:
        /* <DEDUP_REMOVED lines=43> */
[----:B------:R-:W-:-:S07]  /*1650*/  MOV R12, 0x1670 ;  /* 0x00001670000c7802 */ /* 0x000fce0000000f00 */
[----:B------:R-:W-:Y:S05]  /*1660*/  CALL.REL.NOINC `($__internal_14_$__cuda_sm20_drsqrt_f64_slowpath_v2) ;  /* 0x0000000000587944 */ /* 0x000fea0003c00000 */
.L_x_331:
[----:B------:R-:W-:Y:S05]  /*1670*/  BSYNC.RECONVERGENT B1 ;  /* 0x0000000000017941 */ /* 0x000fea0003800200 */
.L_x_330:
[----:B------:R-:W-:Y:S01]  /*1680*/  UMOV UR6, 0x33d43651 ;  /* 0x33d4365100067882 */ /* 0x000fe20000000000 */
[----:B------:R-:W-:Y:S02]  /*1690*/  UMOV UR7, 0x3fe98845 ;  /* 0x3fe9884500077882 */ /* 0x000fe40000000000 */
[----:B------:R-:W-:-:S08]  /*16a0*/  DMUL R16, R16, UR6 ;  /* 0x0000000610107c28 */ /* 0x000fd00008000000 */
[----:B------:R-:W-:-:S08]  /*16b0*/  DMUL R4, R4, R16 ;  /* 0x0000001004047228 */ /* 0x000fd00000000000 */
[----:B------:R-:W-:-:S11]  /*16c0*/  DMUL R4, R4, R10 ;  /* 0x0000000a04047228 */ /* 0x000fd60000000000 */
.L_x_321:
[----:B------:R-:W-:Y:S05]  /*16d0*/  BSYNC.RECONVERGENT B0 ;  /* 0x0000000000007941 */ /* 0x000fea0003800200 */
.L_x_319:
[----:B------:R-:W0:Y:S01]  /*16e0*/  LDCU.64 UR8, c[0x0][0x388] ;  /* 0x00007100ff0877ac */ /* 0x000e220008000a00 */
[----:B------:R-:W-:Y:S02]  /*16f0*/  DADD R10, -RZ, -R4 ;  /* 0x00000000ff0a7229 */ /* 0x000fe40000000904 */
[C---:B------:R-:W-:Y:S01]  /*1700*/  DSETP.GEU.AND P0, PT, R6.reuse, RZ, PT ;  /* 0x000000ff0600722a */ /* 0x040fe20003f0e000 */
[----:B------:R-:W-:Y:S01]  /*1710*/  UMOV UR6, 0xfeebc2a0 ;  /* 0xfeebc2a000067882 */ /* 0x000fe20000000000 */
[C---:B------:R-:W-:Y:S01]  /*1720*/  DMUL R8, R6.reuse, 0.5 ;  /* 0x3fe0000006087828 */ /* 0x040fe20000000000 */
[----:B------:R-:W-:Y:S02]  /*1730*/  UMOV UR7, 0x39b4484b ;  /* 0x39b4484b00077882 */ /* 0x000fe40000000000 */
[----:B------:R-:W-:-:S03]  /*1740*/  DSETP.GEU.AND P1, PT, |R6|, UR6, PT ;  /* 0x0000000606007e2a */ /* 0x000fc6000bf2e200 */
[----:B------:R-:W-:Y:S02]  /*1750*/  FSEL R3, R10, R4, !P0 ;  /* 0x000000040a037208 */ /* 0x000fe40004000000 */
[----:B------:R-:W-:Y:S02]  /*1760*/  FSEL R5, R11, R5, !P0 ;  /* 0x000000050b057208 */ /* 0x000fe40004000000 */
[----:B------:R-:W-:Y:S02]  /*1770*/  FSEL R4, R8, R3, !P1 ;  /* 0x0000000308047208 */ /* 0x000fe40004800000 */
[----:B------:R-:W-:Y:S02]  /*1780*/  FSEL R5, R9, R5, !P1 ;  /* 0x0000000509057208 */ /* 0x000fe40004800000 */
[----:B0-----:R-:W-:-:S04]  /*1790*/  IADD3 R6, P0, PT, R0, UR8, RZ ;  /* 0x0000000800067c10 */ /* 0x001fc8000ff1e0ff */
[----:B------:R-:W-:-:S05]  /*17a0*/  IADD3.X R7, PT, PT, R2, UR9, RZ, P0, !PT ;  /* 0x0000000902077c10 */ /* 0x000fca00087fe4ff */
[----:B------:R-:W-:Y:S01]  /*17b0*/  STG.E.64 desc[UR4][R6.64], R4 ;  /* 0x0000000406007986 */ /* 0x000fe2000c101b04 */
[----:B------:R-:W-:Y:S05]  /*17c0*/  EXIT ;  /* 0x000000000000794d */ /* 0x000fea0003800000 */
        .weak           $__internal_14_$__cuda_sm20_drsqrt_f64_slowpath_v2
        .type           $__internal_14_$__cuda_sm20_drsqrt_f64_slowpath_v2,@function
        .size           $__internal_14_$__cuda_sm20_drsqrt_f64_slowpath_v2,($vec_j1$__internal_trig_reduction_slowpathd - $__internal_14_$__cuda_sm20_drsqrt_f64_slowpath_v2)
$__internal_14_$__cuda_sm20_drsqrt_f64_slowpath_v2:
        /* <DEDUP_REMOVED lines=25> */
.L_x_334:
[----:B------:R-:W-:Y:S01]  /*1960*/  DADD R14, R8, R8 ;  /* 0x00000000080e7229 */ /* 0x000fe20000000008 */
[----:B------:R-:W-:Y:S10]  /*1970*/  BRA `(.L_x_335) ;  /* 0x0000000000087947 */ /* 0x000ff40003800000 */
.L_x_333:
[----:B------:R-:W-:Y:S01]  /*1980*/  LOP3.LUT R15, R14, 0x7ff00000, RZ, 0xfc, !PT ;  /* 0x7ff000000e0f7812 */ /* 0x000fe200078efcff */
[----:B------:R-:W-:-:S07]  /*1990*/  IMAD.MOV.U32 R14, RZ, RZ, RZ ;  /* 0x000000ffff0e7224 */ /* 0x000fce00078e00ff */
.L_x_335:
[----:B------:R-:W-:Y:S05]  /*19a0*/  BSYNC.RECONVERGENT B2 ;  /* 0x0000000000027941 */ /* 0x000fea0003800200 */
.L_x_332:
[----:B------:R-:W-:Y:S02]  /*19b0*/  IMAD.MOV.U32 R13, RZ, RZ, 0x0 ;  /* 0x00000000ff0d7424 */ /* 0x000fe400078e00ff */
[----:B------:R-:W-:Y:S02]  /*19c0*/  IMAD.MOV.U32 R16, RZ, RZ, R14 ;  /* 0x000000ffff107224 */ /* 0x000fe400078e000e */
[----:B------:R-:W-:Y:S01]  /*19d0*/  IMAD.MOV.U32 R17, RZ, RZ, R15 ;  /* 0x000000ffff117224 */ /* 0x000fe200078e000f */
[----:B------:R-:W-:Y:S06]  /*19e0*/  RET.REL.NODEC R12 `(vec_j1) ;  /* 0xffffffe40c847950 */ /* 0x000fec0003c3ffff */
        .type           $vec_j1$__internal_trig_reduction_slowpathd,@function
        .size           $vec_j1$__internal_trig_reduction_slowpathd,(.L_x_577 - $vec_j1$__internal_trig_reduction_slowpathd)
$vec_j1$__internal_trig_reduction_slowpathd:
        /* <DEDUP_REMOVED lines=24> */
.L_x_340:
        /* <DEDUP_REMOVED lines=29> */
.L_x_339:
[----:B------:R-:W-:-:S07]  /*1d40*/  IMAD.MOV.U32 R23, RZ, RZ, R11 ;  /* 0x000000ffff177224 */ /* 0x000fce00078e000b */
.L_x_338:
[----:B------:R-:W-:Y:S05]  /*1d50*/  BSYNC.RECONVERGENT B3 ;  /* 0x0000000000037941 */ /* 0x000fea0003800200 */
.L_x_337:
        /* <DEDUP_REMOVED lines=12> */
[----:B------:R-:W-:Y:S02]  /*1e20*/  @P0 SHF.R.U64 R14, R14, R9, R18 ;  /* 0x000000090e0e0219 */ /* 0x000fe40000001212 */
[--C-:B------:R-:W-:Y:S02]  /*1e30*/  @P0 SHF.R.U32.HI R24, RZ, 0x1, R13.reuse ;  /* 0x00000001ff180819 */ /* 0x100fe4000001160d */
[C-C-:B------:R-:W-:Y:S02]  /*1e40*/  @P0 SHF.R.U64 R22, R12.reuse, 0x1, R13.reuse ;  /* 0x000000010c160819 */ /* 0x140fe4000000120d */
[----:B------:R-:W-:-:S02]  /*1e50*/  @P0 SHF.L.U64.HI R20, R12, R21, R13 ;  /* 0x000000150c140219 */ /* 0x000fc4000001020d */
[----:B0-----:R-:W-:Y:S02]  /*1e60*/  @P0 SHF.R.U32.HI R15, RZ, R9, R18 ;  /* 0x00000009ff0f0219 */ /* 0x001fe40000011612 */
        /* <DEDUP_REMOVED lines=43> */
.L_x_342:
[----:B------:R-:W-:Y:S05]  /*2120*/  BSYNC.RECONVERGENT B3 ;  /* 0x0000000000037941 */ /* 0x000fea0003800200 */
.L_x_341:
        /* <DEDUP_REMOVED lines=36> */
.L_x_336:
[----:B------:R-:W-:Y:S02]  /*2370*/  IMAD.MOV.U32 R9, RZ, RZ, 0x0 ;  /* 0x00000000ff097424 */ /* 0x000fe400078e00ff */
[----:B------:R-:W-:Y:S02]  /*2380*/  IMAD.MOV.U32 R3, RZ, RZ, R10 ;  /* 0x000000ffff037224 */ /* 0x000fe400078e000a */
[----:B------:R-:W-:Y:S05]  /*2390*/  RET.REL.NODEC R8 `(vec_j1) ;  /* 0xffffffdc08187950 */ /* 0x000fea0003c3ffff */
.L_x_343:
        /* <DEDUP_REMOVED lines=14> */
.L_x_577:


//--------------------- .text.vec_j0              --------------------------
	.section	.text.vec_j0,"ax",@progbits
	.align	128
        .global         vec_j0
        .type           vec_j0,@function
        .size           vec_j0,(.L_x_579 - vec_j0)
        .other          vec_j0,@"STO_CUDA_ENTRY STV_DEFAULT"
vec_j0:
.text.vec_j0:
        /* <DEDUP_REMOVED lines=23> */
[----:B------:R-:W-:Y:S01]  /*0170*/  UMOV UR6, 0x2e971b40 ;  /* 0x2e971b4000067882 */ /* 0x000fe20000000000 */
[----:B------:R-:W-:Y:S02]  /*0180*/  UMOV UR7, 0x40033d15 ;  /* 0x40033d1500077882 */ /* 0x000fe40000000000 */
[----:B------:R-:W-:Y:S01]  /*0190*/  DADD R4, |R6|, -UR6 ;  /* 0x8000000606047e29 */ /* 0x000fe20008000200 */
[----:B------:R-:W-:Y:S01]  /*01a0*/  UMOV UR6, 0xd7da258e ;  /* 0xd7da258e00067882 */ /* 0x000fe20000000000 */
[----:B------:R-:W-:Y:S01]  /*01b0*/  UMOV UR7, 0x3ca0f539 ;  /* 0x3ca0f53900077882 */ /* 0x000fe20000000000 */
[----:B------:R-:W-:Y:S02]  /*01c0*/  IMAD.MOV.U32 R6, RZ, RZ, -0x573d6b44 ;  /* 0xa8c294bcff067424 */ /* 0x000fe400078e00ff */
[----:B------:R-:W-:-:S03]  /*01d0*/  IMAD.MOV.U32 R7, RZ, RZ, 0x3cfcf8f9 ;  /* 0x3cfcf8f9ff077424 */ /* 0x000fc600078e00ff */
        /* <DEDUP_REMOVED lines=51> */
.L_x_345:
[----:B------:R-:W-:Y:S01]  /*0510*/  UMOV UR6, 0x1a62f5ec ;  /* 0x1a62f5ec00067882 */ /* 0x000fe20000000000 */
[----:B------:R-:W-:Y:S02]  /*0520*/  UMOV UR7, 0x401c58fd ;  /* 0x401c58fd00077882 */ /* 0x000fe40000000000 */
[----:B------:R-:W-:-:S14]  /*0530*/  DSETP.GTU.AND P0, PT, |R6|, UR6, PT ;  /* 0x0000000606007e2a */ /* 0x000fdc000bf0c200 */
        /* <DEDUP_REMOVED lines=59> */
.L_x_347:
        /* <DEDUP_REMOVED lines=9> */
[----:B------:R-:W-:Y:S02]  /*0980*/  IMAD.MOV.U32 R6, RZ, RZ, 0x1aaac629 ;  /* 0x1aaac629ff067424 */ /* 0x000fe400078e00ff */
        /* <DEDUP_REMOVED lines=52> */
.L_x_348:
        /* <DEDUP_REMOVED lines=74> */
[----:B------:R-:W-:Y:S05]  /*1170*/  CALL.REL.NOINC `($__internal_15_$__cuda_sm20_drsqrt_f64_slowpath_v2) ;  /* 0x0000000400907944 */ /* 0x000fea0003c00000 */
.L_x_350:
[----:B------:R-:W-:Y:S05]  /*1180*/  BSYNC.RECONVERGENT B1 ;  /* 0x0000000000017941 */ /* 0x000fea0003800200 */
.L_x_349:
        /* <DEDUP_REMOVED lines=23> */
[----:B------:R-:W-:Y:S05]  /*1300*/  CALL.REL.NOINC `($vec_j0$__internal_trig_reduction_slowpathd) ;  /* 0x0000000400b87944 */ /* 0x000fea0003c00000 */
[----:B------:R-:W-:-:S07]  /*1310*/  IMAD.MOV.U32 R4, RZ, RZ, R6 ;  /* 0x000000ffff047224 */ /* 0x000fce00078e0006 */
.L_x_352:
[----:B------:R-:W-:Y:S05]  /*1320*/  BSYNC.RECONVERGENT B1 ;  /* 0x0000000000017941 */ /* 0x000fea0003800200 */
.L_x_351:
[----:B------:R-:W-:Y:S01]  /*1330*/  LOP3.LUT R4, R4, 0x3, RZ, 0xc0, !PT ;  /* 0x0000000304047812 */ /* 0x000fe200078ec0ff */
[----:B------:R-:W-:Y:S01]  /*1340*/  UMOV UR6, 0x54442d18 ;  /* 0x54442d1800067882 */ /* 0x000fe20000000000 */
[----:B------:R-:W-:Y:S01]  /*1350*/  UMOV UR7, 0x3fe921fb ;  /* 0x3fe921fb00077882 */ /* 0x000fe20000000000 */
[----:B------:R-:W-:Y:S01]  /*1360*/  BSSY.RECONVERGENT B1, `(.L_x_353) ;  /* 0x0000021000017945 */ /* 0x000fe20003800200 */
[----:B------:R-:W-:Y:S01]  /*1370*/  DADD R8, R8, -UR6 ;  /* 0x8000000608087e29 */ /* 0x000fe20008000000 */
[----:B------:R-:W-:Y:S01]  /*1380*/  UMOV UR7, 0x3ff921fb ;  /* 0x3ff921fb00077882 */ /* 0x000fe20000000000 */
[----:B------:R-:W0:Y:S06]  /*1390*/  I2F.F64.U32 R4, R4 ;  /* 0x0000000400047312 */ /* 0x000e2c0000201800 */
        /* <DEDUP_REMOVED lines=25> */
[----:B------:R-:W-:Y:S05]  /*1530*/  CALL.REL.NOINC `($vec_j0$__internal_trig_reduction_slowpathd) ;  /* 0x00000004002c7944 */ /* 0x000fea0003c00000 */
[----:B------:R-:W-:-:S07]  /*1540*/  IMAD.MOV.U32 R0, RZ, RZ, R6 ;  /* 0x000000ffff007224 */ /* 0x000fce00078e0006 */
.L_x_356:
[----:B------:R-:W-:Y:S05]  /*1550*/  BSYNC.RECONVERGENT B2 ;  /* 0x0000000000027941 */ /* 0x000fea0003800200 */
.L_x_355:
[----:B------:R-:W-:-:S07]  /*1560*/  VIADD R0, R0, 0x1 ;  /* 0x0000000100007836 */ /* 0x000fce0000000000 */
.L_x_354:
[----:B------:R-:W-:Y:S05]  /*1570*/  BSYNC.RECONVERGENT B1 ;  /* 0x0000000000017941 */ /* 0x000fea0003800200 */
.L_x_353:
        /* <DEDUP_REMOVED lines=30> */
.L_x_346:
[----:B------:R-:W-:Y:S05]  /*1760*/  BSYNC.RECONVERGENT B0 ;  /* 0x0000000000007941 */ /* 0x000fea0003800200 */
.L_x_344:
[----:B------:R-:W0:Y:S02]  /*1770*/  LDCU.64 UR6, c[0x0][0x388] ;  /* 0x00007100ff0677ac */ /* 0x000e240008000a00 */
[----:B0-----:R-:W-:-:S04]  /*1780*/  IADD3 R2, P0, PT, R2, UR6, RZ ;  /* 0x0000000602027c10 */ /* 0x001fc8000ff1e0ff */
[----:B------:R-:W-:-:S05]  /*1790*/  IADD3.X R3, PT, PT, R3, UR7, RZ, P0, !PT ;  /* 0x0000000703037c10 */ /* 0x000fca00087fe4ff */
[----:B------:R-:W-:Y:S01]  /*17a0*/  STG.E.64 desc[UR4][R2.64], R4 ;  /* 0x0000000402007986 */ /* 0x000fe2000c101b04 */
[----:B------:R-:W-:Y:S05]  /*17b0*/  EXIT ;  /* 0x000000000000794d */ /* 0x000fea0003800000 */
        .weak           $__internal_15_$__cuda_sm20_drsqrt_f64_slowpath_v2
        .type           $__internal_15_$__cuda_sm20_drsqrt_f64_slowpath_v2,@function
        .size           $__internal_15_$__cuda_sm20_drsqrt_f64_slowpath_v2,($vec_j0$__internal_trig_reduction_slowpathd - $__internal_15_$__cuda_sm20_drsqrt_f64_slowpath_v2)
$__internal_15_$__cuda_sm20_drsqrt_f64_slowpath_v2:
        /* <DEDUP_REMOVED lines=25> */
.L_x_359:
[----:B------:R-:W-:Y:S01]  /*1950*/  DADD R8, R4, R4 ;  /* 0x0000000004087229 */ /* 0x000fe20000000004 */
[----:B------:R-:W-:Y:S10]  /*1960*/  BRA `(.L_x_360) ;  /* 0x0000000000087947 */ /* 0x000ff40003800000 */
.L_x_358:
[----:B------:R-:W-:Y:S01]  /*1970*/  LOP3.LUT R9, R8, 0x7ff00000, RZ, 0xfc, !PT ;  /* 0x7ff0000008097812 */ /* 0x000fe200078efcff */
[----:B------:R-:W-:-:S07]  /*1980*/  IMAD.MOV.U32 R8, RZ, RZ, RZ ;  /* 0x000000ffff087224 */ /* 0x000fce00078e00ff */
.L_x_360:
[----:B------:R-:W-:Y:S05]  /*1990*/  BSYNC.RECONVERGENT B2 ;  /* 0x0000000000027941 */ /* 0x000fea0003800200 */
.L_x_357:
[----:B------:R-:W-:Y:S02]  /*19a0*/  IMAD.MOV.U32 R4, RZ, RZ, R0 ;  /* 0x000000ffff047224 */ /* 0x000fe400078e0000 */
[----:B------:R-:W-:Y:S02]  /*19b0*/  IMAD.MOV.U32 R5, RZ, RZ, 0x0 ;  /* 0x00000000ff057424 */ /* 0x000fe400078e00ff */
[----:B------:R-:W-:Y:S02]  /*19c0*/  IMAD.MOV.U32 R12, RZ, RZ, R8 ;  /* 0x000000ffff0c7224 */ /* 0x000fe400078e0008 */
[----:B------:R-:W-:Y:S01]  /*19d0*/  IMAD.MOV.U32 R13, RZ, RZ, R9 ;  /* 0x000000ffff0d7224 */ /* 0x000fe200078e0009 */
[----:B------:R-:W-:Y:S06]  /*19e0*/  RET.REL.NODEC R4 `(vec_j0) ;  /* 0xffffffe404847950 */ /* 0x000fec0003c3ffff */
        .type           $vec_j0$__internal_trig_reduction_slowpathd,@function
        .size           $vec_j0$__internal_trig_reduction_slowpathd,(.L_x_579 - $vec_j0$__internal_trig_reduction_slowpathd)
$vec_j0$__internal_trig_reduction_slowpathd:
        /* <DEDUP_REMOVED lines=25> */
.L_x_365:
        /* <DEDUP_REMOVED lines=29> */
.L_x_364:
[----:B------:R-:W-:-:S07]  /*1d50*/  IMAD.MOV.U32 R21, RZ, RZ, R7 ;  /* 0x000000ffff157224 */ /* 0x000fce00078e0007 */
.L_x_363:
[----:B------:R-:W-:Y:S05]  /*1d60*/  BSYNC.RECONVERGENT B3 ;  /* 0x0000000000037941 */ /* 0x000fea0003800200 */
.L_x_362:
[----:B------:R-:W-:Y:S01]  /*1d70*/  LOP3.LUT P0, R25, R4, 0x3f, RZ, 0xc0, !PT ;  /* 0x0000003f04197812 */ /* 0x000fe2000780c0ff */
[----:B------:R-:W-:-:S04]  /*1d80*/  IMAD.IADD R6, R6, 0x1, R21 ;  /* 0x0000000106067824 */ /* 0x000fc800078e0215 */
[----:B------:R-:W-:-:S05]  /*1d90*/  IMAD.U32 R27, R6, 0x8, R1 ;  /* 0x00000008061b7824 */ /* 0x000fca00078e0001 */
[----:B------:R0:W-:Y:S04]  /*1da0*/  STL.64 [R27+-0x78], R14 ;  /* 0xffff880e1b007387 */ /* 0x0001e80000100a00 */
[----:B------:R-:W2:Y:S04]  /*1db0*/  @P0 LDL.64 R16, [R1+0x8] ;  /* 0x0000080001100983 */ /* 0x000ea80000100a00 */
[----:B------:R-:W3:Y:S04]  /*1dc0*/  LDL.64 R8, [R1+0x10] ;  /* 0x0000100001087983 */ /* 0x000ee80000100a00 */
[----:B------:R-:W0:Y:S01]  /*1dd0*/  LDL.64 R6, [R1+0x18] ;  /* 0x0000180001067983 */ /* 0x000e220000100a00 */
[----:B------:R-:W-:Y:S01]  /*1de0*/  @P0 LOP3.LUT R4, R25, 0x3f, RZ, 0x3c, !PT ;  /* 0x0000003f19040812 */ /* 0x000fe200078e3cff */
[----:B------:R-:W-:Y:S01]  /*1df0*/  BSSY.RECONVERGENT B3, `(.L_x_366) ;  /* 0x0000034000037945 */ /* 0x000fe20003800200 */
[----:B--2---:R-:W-:-:S02]  /*1e00*/  @P0 SHF.R.U64 R13, R16, 0x1, R17 ;  /* 0x00000001100d0819 */ /* 0x004fc40000001211 */
[----:B------:R-:W-:Y:S02]  /*1e10*/  @P0 SHF.R.U32.HI R17, RZ, 0x1, R17 ;  /* 0x00000001ff110819 */ /* 0x000fe40000011611 */
[--C-:B---3--:R-:W-:Y:S02]  /*1e20*/  @P0 SHF.R.U32.HI R23, RZ, 0x1, R9.reuse ;  /* 0x00000001ff170819 */ /* 0x108fe40000011609 */
[C---:B------:R-:W-:Y:S02]  /*1e30*/  @P0 SHF.R.U64 R21, R8.reuse, 0x1, R9 ;  /* 0x0000000108150819 */ /* 0x040fe40000001209 */
[CC--:B------:R-:W-:Y:S02]  /*1e40*/  @P0 SHF.L.U32 R19, R8.reuse, R25.reuse, RZ ;  /* 0x0000001908130219 */ /* 0x0c0fe400000006ff */
[----:B------:R-:W-:Y:S02]  /*1e50*/  @P0 SHF.R.U64 R12, R13, R4, R17 ;  /* 0x000000040d0c0219 */ /* 0x000fe40000001211 */
[----:B------:R-:W-:-:S02]  /*1e60*/  @P0 SHF.L.U64.HI R16, R8, R25, R9 ;  /* 0x0000001908100219 */ /* 0x000fc40000010209 */
[-C--:B------:R-:W-:Y:S02]  /*1e70*/  @P0 SHF.R.U32.HI R13, RZ, R4.reuse, R17 ;  /* 0x00000004ff0d0219 */ /* 0x080fe40000011611 */
[----:B0-----:R-:W-:Y:S02]  /*1e80*/  @P0 SHF.L.U32 R14, R6, R25, RZ ;  /* 0x00000019060e0219 */ /* 0x001fe400000006ff */
[----:B------:R-:W-:Y:S02]  /*1e90*/  @P0 SHF.R.U64 R21, R21, R4, R23 ;  /* 0x0000000415150219 */ /* 0x000fe40000001217 */
[----:B------:R-:W-:Y:S02]  /*1ea0*/  @P0 LOP3.LUT R8, R19, R12, RZ, 0xfc, !PT ;  /* 0x0000000c13080212 */ /* 0x000fe400078efcff */
[----:B------:R-:W-:Y:S02]  /*1eb0*/  @P0 LOP3.LUT R9, R16, R13, RZ, 0xfc, !PT ;  /* 0x0000000d10090212 */ /* 0x000fe400078efcff */
[----:B------:R-:W-:-:S02]  /*1ec0*/  @P0 SHF.L.U64.HI R25, R6, R25, R7 ;  /* 0x0000001906190219 */ /* 0x000fc40000010207 */
[----:B------:R-:W-:Y:S01]  /*1ed0*/  @P0 LOP3.LUT R6, R14, R21, RZ, 0xfc, !PT ;  /* 0x000000150e060212 */ /* 0x000fe200078efcff */
[C---:B------:R-:W-:Y:S01]  /*1ee0*/  IMAD.SHL.U32 R14, R8.reuse, 0x4, RZ ;  /* 0x00000004080e7824 */ /* 0x040fe200078e00ff */
        /* <DEDUP_REMOVED lines=20> */
[----:B------:R-:W0:Y:S02]  /*2030*/  FLO.U32 R9, R9 ;  /* 0x0000000900097300 */ /* 0x000e2400000e0000 */
[C---:B0-----:R-:W-:Y:S02]  /*2040*/  IADD3 R13, PT, PT, -R9.reuse, 0x1f, RZ ;  /* 0x0000001f090d7810 */ /* 0x041fe40007ffe1ff */
[----:B------:R-:W-:-:S03]  /*2050*/  IADD3 R4, PT, PT, -R9, 0x3f, RZ ;  /* 0x0000003f09047810 */ /* 0x000fc60007ffe1ff */
[----:B------:R-:W-:-:S05]  /*2060*/  @P1 IMAD.MOV R4, RZ, RZ, R13 ;  /* 0x000000ffff041224 */ /* 0x000fca00078e020d */
[----:B------:R-:W-:-:S13]  /*2070*/  ISETP.NE.AND P1, PT, R4, RZ, PT ;  /* 0x000000ff0400720c */ /* 0x000fda0003f25270 */
[----:B------:R-:W-:Y:S05]  /*2080*/  @!P1 BRA `(.L_x_367) ;  /* 0x0000000000289947 */ /* 0x000fea0003800000 */
        /* <DEDUP_REMOVED lines=10> */
.L_x_367:
[----:B------:R-:W-:Y:S05]  /*2130*/  BSYNC.RECONVERGENT B3 ;  /* 0x0000000000037941 */ /* 0x000fea0003800200 */
.L_x_366:
[----:B------:R-:W-:-:S04]  /*2140*/  IMAD.WIDE.U32 R14, R19, 0x2168c235, RZ ;  /* 0x2168c235130e7825 */ /* 0x000fc800078e00ff */
[----:B------:R-:W-:Y:S01]  /*2150*/  IMAD.MOV.U32 R12, RZ, RZ, R15 ;  /* 0x000000ffff0c7224 */ /* 0x000fe200078e000f */
[----:B------:R-:W-:Y:S01]  /*2160*/  IADD3 RZ, P1, PT, R14, R14, RZ ;  /* 0x0000000e0eff7210 */ /* 0x000fe20007f3e0ff */
[----:B------:R-:W-:Y:S02]  /*2170*/  IMAD.MOV.U32 R13, RZ, RZ, RZ ;  /* 0x000000ffff0d7224 */ /* 0x000fe400078e00ff */
        /* <DEDUP_REMOVED lines=19> */
[----:B------:R-:W-:-:S02]  /*22b0*/  SHF.R.U32.HI R13, RZ, 0x1e, R7 ;  /* 0x0000001eff0d7819 */ /* 0x000fc40000011607 */
[----:B------:R-:W-:Y:S01]  /*22c0*/  SHF.R.U64 R8, R8, 0xa, R9 ;  /* 0x0000000a08087819 */ /* 0x000fe20000001209 */
[----:B------:R-:W-:Y:S01]  /*22d0*/  IMAD.SHL.U32 R4, R4, 0x100000, RZ ;  /* 0x0010000004047824 */ /* 0x000fe200078e00ff */
[----:B------:R-:W-:Y:S02]  /*22e0*/  LEA.HI R6, R6, R13, RZ, 0x1 ;  /* 0x0000000d06067211 */ /* 0x000fe400078f08ff */
[----:B------:R-:W-:Y:S02]  /*22f0*/  IADD3 R8, P2, PT, R8, 0x1, RZ ;  /* 0x0000000108087810 */ /* 0x000fe40007f5e0ff */
[----:B------:R-:W-:Y:S01]  /*2300*/  @!P0 LOP3.LUT R5, R5, 0x80000000, RZ, 0x3c, !PT ;  /* 0x8000000005058812 */ /* 0x000fe200078e3cff */
[----:B------:R-:W-:Y:S01]  /*2310*/  @P1 IMAD.MOV R6, RZ, RZ, -R6 ;  /* 0x000000ffff061224 */ /* 0x000fe200078e0a06 */
[----:B------:R-:W-:-:S04]  /*2320*/  LEA.HI.X R9, R9, RZ, RZ, 0x16, P2 ;  /* 0x000000ff09097211 */ /* 0x000fc800010fb4ff */
[--C-:B------:R-:W-:Y:S02]  /*2330*/  SHF.R.U64 R8, R8, 0x1, R9.reuse ;  /* 0x0000000108087819 */ /* 0x100fe40000001209 */
[----:B------:R-:W-:Y:S02]  /*2340*/  SHF.R.U32.HI R7, RZ, 0x1, R9 ;  /* 0x00000001ff077819 */ /* 0x000fe40000011609 */
[----:B------:R-:W-:-:S04]  /*2350*/  IADD3 R8, P2, P3, RZ, RZ, R8 ;  /* 0x000000ffff087210 */ /* 0x000fc80007b5e008 */
[----:B------:R-:W-:-:S04]  /*2360*/  IADD3.X R4, PT, PT, R4, 0x3fe00000, R7, P2, P3 ;  /* 0x3fe0000004047810 */ /* 0x000fc800017e6407 */
[----:B------:R-:W-:-:S07]  /*2370*/  LOP3.LUT R9, R4, R5, RZ, 0xfc, !PT ;  /* 0x0000000504097212 */ /* 0x000fce00078efcff */
.L_x_361:
[----:B------:R-:W-:Y:S02]  /*2380*/  IMAD.MOV.U32 R4, RZ, RZ, R0 ;  /* 0x000000ffff047224 */ /* 0x000fe400078e0000 */
[----:B------:R-:W-:-:S04]  /*2390*/  IMAD.MOV.U32 R5, RZ, RZ, 0x0 ;  /* 0x00000000ff057424 */ /* 0x000fc800078e00ff */
[----:B------:R-:W-:Y:S05]  /*23a0*/  RET.REL.NODEC R4 `(vec_j0) ;  /* 0xffffffdc04147950 */ /* 0x000fea0003c3ffff */
.L_x_368:
        /* <DEDUP_REMOVED lines=13> */
.L_x_579:


//--------------------- .text.vec_floor           --------------------------
	.section	.text.vec_floor,"ax",@progbits
	.align	128
        .global         vec_floor
        .type           vec_floor,@function
        .size           vec_floor,(.L_x_625 - vec_floor)
        .other          vec_floor,@"STO_CUDA_ENTRY STV_DEFAULT"
vec_floor:
.text.vec_floor:
        /* <DEDUP_REMOVED lines=20> */
[----:B--2---:R-:W0:Y:S04]  /*0140*/  FRND.F64.FLOOR R2, R2 ;  /* 0x0000000200027313 */ /* 0x004e280000305800 */
[----:B0-----:R-:W-:Y:S01]  /*0150*/  STG.E.64 desc[UR4][R6.64], R2 ;  /* 0x0000000206007986 */ /* 0x001fe2000c101b04 */
[----:B------:R-:W-:Y:S05]  /*0160*/  EXIT ;  /* 0x000000000000794d */ /* 0x000fea0003800000 */
.L_x_369:
        /* <DEDUP_REMOVED lines=9> */
.L_x_625:


//--------------------- .text.vec_fabs            --------------------------
	.section	.text.vec_fabs,"ax",@progbits
	.align	128
        .global         vec_fabs
        .type           vec_fabs,@function
        .size           vec_fabs,(.L_x_626 - vec_fabs)
        .other          vec_fabs,@"STO_CUDA_ENTRY STV_DEFAULT"
vec_fabs:
.text.vec_fabs:
        /* <DEDUP_REMOVED lines=17> */
[----:B-1----:R-:W2:Y:S01]  /*0110*/  LDG.E.64 R2, desc[UR4][R2.64] ;  /* 0x0000000402027981 */ /* 0x002ea2000c1e1b00 */
[----:B0-----:R-:W-:-:S04]  /*0120*/  IADD3 R4, P0, PT, R4, UR6, RZ ;  /* 0x0000000604047c10 */ /* 0x001fc8000ff1e0ff */
[----:B------:R-:W-:Y:S01]  /*0130*/  IADD3.X R5, PT, PT, R0, UR7, RZ, P0, !PT ;  /* 0x0000000700057c10 */ /* 0x000fe200087fe4ff */
[----:B--2---:R-:W-:-:S07]  /*0140*/  DADD R6, -RZ, |R2| ;  /* 0x00000000ff067229 */ /* 0x004fce0000000502 */
[----:B------:R-:W-:Y:S01]  /*0150*/  STG.E.64 desc[UR4][R4.64], R6 ;  /* 0x0000000604007986 */ /* 0x000fe2000c101b04 */
[----:B------:R-:W-:Y:S05]  /*0160*/  EXIT ;  /* 0x000000000000794d */ /* 0x000fea0003800000 */
.L_x_370:
        /* <DEDUP_REMOVED lines=9> */
.L_x_626:


//--------------------- .text.vec_expm1           --------------------------
	.section	.text.vec_expm1,"ax",@progbits
	.align	128
        .global         vec_expm1
        .type           vec_expm1,@function
        .size           vec_expm1,(.L_x_627 - vec_expm1)
        .other          vec_expm1,@"STO_CUDA_ENTRY STV_DEFAULT"
vec_expm1:
.text.vec_expm1:
        /* <DEDUP_REMOVED lines=18> */
[----:B--2---:R-:W-:-:S04]  /*0120*/  FSETP.GT.AND P0, PT, R3, -3.1640625, PT ;  /* 0xc04a80000300780b */ /* 0x004fc80003f04000 */
[----:B------:R-:W-:-:S13]  /*0130*/  FSETP.GEU.OR P0, PT, R3, 4.1931471824645996094, !P0 ;  /* 0x40862e430300780b */ /* 0x000fda000470e400 */
[----:B------:R-:W-:Y:S05]  /*0140*/  @P0 BRA `(.L_x_372) ;  /* 0x0000000000f00947 */ /* 0x000fea0003800000 */
[----:B------:R-:W-:Y:S01]  /*0150*/  IMAD.MOV.U32 R4, RZ, RZ, 0x652b82fe ;  /* 0x652b82feff047424 */ /* 0x000fe200078e00ff */
[----:B------:R-:W-:Y:S01]  /*0160*/  UMOV UR6, 0xfefa39ef ;  /* 0xfefa39ef00067882 */ /* 0x000fe20000000000 */
[----:B------:R-:W-:Y:S01]  /*0170*/  IMAD.MOV.U32 R5, RZ, RZ, 0x3ff71547 ;  /* 0x3ff71547ff057424 */ /* 0x000fe200078e00ff */
[----:B------:R-:W-:Y:S01]  /*0180*/  UMOV UR7, 0x3fe62e42 ;  /* 0x3fe62e4200077882 */ /* 0x000fe20000000000 */
[----:B------:R-:W-:Y:S02]  /*0190*/  IMAD.MOV.U32 R12, RZ, RZ, -0x7142ec33 ;  /* 0x8ebd13cdff0c7424 */ /* 0x000fe400078e00ff */
[----:B------:R-:W-:Y:S02]  /*01a0*/  IMAD.MOV.U32 R13, RZ, RZ, 0x3e5af86d ;  /* 0x3e5af86dff0d7424 */ /* 0x000fe400078e00ff */
[----:B------:R-:W-:-:S08]  /*01b0*/  DFMA R4, R2, R4, 6.75539944105574400000e+15 ;  /* 0x433800000204742b */ /* 0x000fd00000000004 */
[----:B------:R-:W-:Y:S01]  /*01c0*/  DADD R8, R4, -6.75539944105574400000e+15 ;  /* 0xc338000004087429 */ /* 0x000fe20000000000 */
[----:B------:R-:W-:-:S05]  /*01d0*/  IMAD.SHL.U32 R5, R3, 0x2, RZ ;  /* 0x0000000203057824 */ /* 0x000fca00078e00ff */
[C---:B------:R-:W-:Y:S02]  /*01e0*/  ISETP.GE.U32.AND P0, PT, R5.reuse, 0x7fb3e647, PT ;  /* 0x7fb3e6470500780c */ /* 0x040fe40003f06070 */
[----:B------:R-:W-:Y:S01]  /*01f0*/  DFMA R10, R8, -UR6, R2 ;  /* 0x80000006080a7c2b */ /* 0x000fe20008000002 */
[----:B------:R-:W-:Y:S01]  /*0200*/  UMOV UR6, 0x3b39803f ;  /* 0x3b39803f00067882 */ /* 0x000fe20000000000 */
[----:B------:R-:W-:Y:S01]  /*0210*/  UMOV UR7, 0x3c7abc9e ;  /* 0x3c7abc9e00077882 */ /* 0x000fe20000000000 */
[----:B------:R-:W-:Y:S02]  /*0220*/  SEL R4, R4, RZ, P0 ;  /* 0x000000ff04047207 */ /* 0x000fe40000000000 */
[----:B------:R-:W-:-:S03]  /*0230*/  ISETP.NE.AND P1, PT, R5, RZ, PT ;  /* 0x000000ff0500720c */ /* 0x000fc60003f25270 */
        /* <DEDUP_REMOVED lines=15> */
[----:B------:R-:W-:-:S05]  /*0330*/  DADD R14, R12, -1 ;  /* 0xbff000000c0e7429 */ /* 0x000fca0000000000 */
        /* <DEDUP_REMOVED lines=21> */
[----:B------:R-:W-:-:S08]  /*0490*/  DFMA R10, R8, R10, R8 ;  /* 0x0000000a080a722b */ /* 0x000fd00000000008 */
[----:B------:R-:W-:-:S08]  /*04a0*/  DFMA R10, R10, R12, R14 ;  /* 0x0000000c0a0a722b */ /* 0x000fd0000000000e */
[----:B------:R-:W-:-:S10]  /*04b0*/  DADD R8, R10, R10 ;  /* 0x000000000a087229 */ /* 0x000fd4000000000a */
[----:B------:R-:W-:Y:S02]  /*04c0*/  FSEL R5, R8, R10, !P0 ;  /* 0x0000000a08057208 */ /* 0x000fe40004000000 */
[----:B------:R-:W-:Y:S02]  /*04d0*/  FSEL R9, R9, R11, !P0 ;  /* 0x0000000b09097208 */ /* 0x000fe40004000000 */
[----:B------:R-:W-:Y:S02]  /*04e0*/  FSEL R2, R2, R5, !P1 ;  /* 0x0000000502027208 */ /* 0x000fe40004800000 */
[----:B------:R-:W-:Y:S01]  /*04f0*/  FSEL R3, R3, R9, !P1 ;  /* 0x0000000903037208 */ /* 0x000fe20004800000 */
[----:B------:R-:W-:Y:S06]  /*0500*/  BRA `(.L_x_373) ;  /* 0x00000000001c7947 */ /* 0x000fec0003800000 */
.L_x_372:
[C-C-:B------:R-:W-:Y:S01]  /*0510*/  DADD R4, R2.reuse, R2.reuse ;  /* 0x0000000002047229 */ /* 0x140fe20000000002 */
[----:B------:R-:W-:Y:S01]  /*0520*/  IMAD.MOV.U32 R7, RZ, RZ, 0x3ff00000 ;  /* 0x3ff00000ff077424 */ /* 0x000fe200078e00ff */
[----:B------:R-:W-:Y:S01]  /*0530*/  ISETP.GE.AND P1, PT, R3, RZ, PT ;  /* 0x000000ff0300720c */ /* 0x000fe20003f26270 */
[----:B------:R-:W-:-:S03]  /*0540*/  DSETP.NAN.AND P0, PT, R2, R2, PT ;  /* 0x000000020200722a */ /* 0x000fc60003f08000 */
[----:B------:R-:W-:-:S04]  /*0550*/  FSEL R3, -R7, +QNAN , !P1 ;  /* 0x7ff0000007037808 */ /* 0x000fc80004800100 */
[----:B------:R-:W-:Y:S02]  /*0560*/  FSEL R2, R4, RZ, P0 ;  /* 0x000000ff04027208 */ /* 0x000fe40000000000 */
[----:B------:R-:W-:-:S07]  /*0570*/  FSEL R3, R5, R3, P0 ;  /* 0x0000000305037208 */ /* 0x000fce0000000000 */
.L_x_373:
[----:B------:R-:W-:Y:S05]  /*0580*/  BSYNC.RECONVERGENT B0 ;  /* 0x0000000000007941 */ /* 0x000fea0003800200 */
.L_x_371:
[----:B------:R-:W0:Y:S02]  /*0590*/  LDCU.64 UR6, c[0x0][0x388] ;  /* 0x00007100ff0677ac */ /* 0x000e240008000a00 */
[----:B0-----:R-:W-:-:S04]  /*05a0*/  IADD3 R4, P0, PT, R0, UR6, RZ ;  /* 0x0000000600047c10 */ /* 0x001fc8000ff1e0ff */
[----:B------:R-:W-:-:S05]  /*05b0*/  IADD3.X R5, PT, PT, R6, UR7, RZ, P0, !PT ;  /* 0x0000000706057c10 */ /* 0x000fca00087fe4ff */
[----:B------:R-:W-:Y:S01]  /*05c0*/  STG.E.64 desc[UR4][R4.64], R2 ;  /* 0x0000000204007986 */ /* 0x000fe2000c101b04 */
[----:B------:R-:W-:Y:S05]  /*05d0*/  EXIT ;  /* 0x000000000000794d */ /* 0x000fea0003800000 */
.L_x_374:
        /* <DEDUP_REMOVED lines=10> */
.L_x_627:


//--------------------- .text.vec_exp             --------------------------
	.section	.text.vec_exp,"ax",@progbits
	.align	128
        .global         vec_exp
        .type           vec_exp,@function
        .size           vec_exp,(.L_x_628 - vec_exp)
        .other          vec_exp,@"STO_CUDA_ENTRY STV_DEFAULT"
vec_exp:
.text.vec_exp:
        /* <DEDUP_REMOVED lines=18> */
[----:B------:R-:W-:Y:S01]  /*0120*/  UMOV UR6, 0xfefa39ef ;  /* 0xfefa39ef00067882 */ /* 0x000fe20000000000 */
[----:B------:R-:W-:Y:S01]  /*0130*/  IMAD.MOV.U32 R5, RZ, RZ, 0x3ff71547 ;  /* 0x3ff71547ff057424 */ /* 0x000fe200078e00ff */
[----:B------:R-:W-:Y:S01]  /*0140*/  UMOV UR7, 0x3fe62e42 ;  /* 0x3fe62e4200077882 */ /* 0x000fe20000000000 */
[----:B------:R-:W-:Y:S04]  /*0150*/  BSSY.RECONVERGENT B0, `(.L_x_375) ;  /* 0x0000036000007945 */ /* 0x000fe80003800200 */
[----:B--2---:R-:W-:Y:S01]  /*0160*/  DFMA R4, R2, R4, 6.75539944105574400000e+15 ;  /* 0x433800000204742b */ /* 0x004fe20000000004 */
[----:B------:R-:W-:-:S07]  /*0170*/  FSETP.GEU.AND P0, PT, |R3|, 4.1917929649353027344, PT ;  /* 0x4086232b0300780b */ /* 0x000fce0003f0e200 */
        /* <DEDUP_REMOVED lines=51> */
.L_x_376:
[----:B------:R-:W-:Y:S05]  /*04b0*/  BSYNC.RECONVERGENT B0 ;  /* 0x0000000000007941 */ /* 0x000fea0003800200 */
.L_x_375:
[----:B------:R-:W0:Y:S02]  /*04c0*/  LDCU.64 UR6, c[0x0][0x388] ;  /* 0x00007100ff0677ac */ /* 0x000e240008000a00 */
[----:B0-----:R-:W-:-:S04]  /*04d0*/  IADD3 R2, P0, PT, R0, UR6, RZ ;  /* 0x0000000600027c10 */ /* 0x001fc8000ff1e0ff */
[----:B------:R-:W-:-:S05]  /*04e0*/  IADD3.X R3, PT, PT, R6, UR7, RZ, P0, !PT ;  /* 0x0000000706037c10 */ /* 0x000fca00087fe4ff */
[----:B------:R-:W-:Y:S01]  /*04f0*/  STG.E.64 desc[UR4][R2.64], R8 ;  /* 0x0000000802007986 */ /* 0x000fe2000c101b04 */
[----:B------:R-:W-:Y:S05]  /*0500*/  EXIT ;  /* 0x000000000000794d */ /* 0x000fea0003800000 */
.L_x_377:
        /* <DEDUP_REMOVED lines=15> */
.L_x_628:


//--------------------- .text.vec_exp2            --------------------------
	.section	.text.vec_exp2,"ax",@progbits
	.align	128
        .global         vec_exp2
        .type           vec_exp2,@function
        .size           vec_exp2,(.L_x_629 - vec_exp2)
        .other          vec_exp2,@"STO_CUDA_ENTRY STV_DEFAULT"
vec_exp2:
.text.vec_exp2:
        /* <DEDUP_REMOVED lines=20> */
[----:B--2---:R-:W-:Y:S01]  /*0140*/  DADD R4, R2, 6.75539944105574400000e+15 ;  /* 0x4338000002047429 */ /* 0x004fe20000000000 */
[----:B------:R-:W-:-:S07]  /*0150*/  FSETP.GEU.AND P0, PT, |R3|, 4.498046875, PT ;  /* 0x408ff0000300780b */ /* 0x000fce0003f0e200 */
[----:B------:R-:W-:-:S08]  /*0160*/  DADD R8, R4, -6.75539944105574400000e+15 ;  /* 0xc338000004087429 */ /* 0x000fd00000000000 */
[----:B------:R-:W-:-:S08]  /*0170*/  DADD R8, R2, -R8 ;  /* 0x0000000002087229 */ /* 0x000fd00000000808 */
[----:B------:R-:W-:Y:S01]  /*0180*/  DMUL R10, R8, UR6 ;  /* 0x00000006080a7c28 */ /* 0x000fe20008000000 */
[----:B------:R-:W-:Y:S01]  /*0190*/  UMOV UR6, 0xfefa39ef ;  /* 0xfefa39ef00067882 */ /* 0x000fe20000000000 */
[----:B------:R-:W-:-:S06]  /*01a0*/  UMOV UR7, 0x3fe62e42 ;  /* 0x3fe62e4200077882 */ /* 0x000fcc0000000000 */
[----:B------:R-:W-:Y:S01]  /*01b0*/  DFMA R8, R8, UR6, R10 ;  /* 0x0000000608087c2b */ /* 0x000fe2000800000a */
        /* <DEDUP_REMOVED lines=34> */
[C---:B------:R-:W-:Y:S01]  /*03e0*/  FSETP.GEU.AND P2, PT, |R3|.reuse, 4.52490234375, PT ;  /* 0x4090cc000300780b */ /* 0x040fe20003f4e200 */
[C-C-:B------:R-:W-:Y:S01]  /*03f0*/  DADD R8, R2.reuse, R2.reuse ;  /* 0x0000000002087229 */ /* 0x140fe20000000002 */
[----:B------:R-:W-:Y:S01]  /*0400*/  ISETP.GE.AND P1, PT, R3, RZ, PT ;  /* 0x000000ff0300720c */ /* 0x000fe20003f26270 */
[----:B------:R-:W-:-:S03]  /*0410*/  DSETP.NAN.AND P0, PT, R2, R2, PT ;  /* 0x000000020200722a */ /* 0x000fc60003f08000 */
[----:B------:R-:W-:-:S05]  /*0420*/  FSEL R3, RZ, +QNAN , !P1 ;  /* 0x7ff00000ff037808 */ /* 0x000fca0004800000 */
[----:B------:R-:W-:Y:S02]  /*0430*/  FSEL R9, R9, R3, P0 ;  /* 0x0000000309097208 */ /* 0x000fe40000000000 */
        /* <DEDUP_REMOVED lines=8> */
.L_x_379:
[----:B------:R-:W-:Y:S05]  /*04c0*/  BSYNC.RECONVERGENT B0 ;  /* 0x0000000000007941 */ /* 0x000fea0003800200 */
.L_x_378:
[----:B------:R-:W0:Y:S02]  /*04d0*/  LDCU.64 UR6, c[0x0][0x388] ;  /* 0x00007100ff0677ac */ /* 0x000e240008000a00 */
[----:B0-----:R-:W-:-:S04]  /*04e0*/  IADD3 R2, P0, PT, R0, UR6, RZ ;  /* 0x0000000600027c10 */ /* 0x001fc8000ff1e0ff */
[----:B------:R-:W-:-:S05]  /*04f0*/  IADD3.X R3, PT, PT, R6, UR7, RZ, P0, !PT ;  /* 0x0000000706037c10 */ /* 0x000fca00087fe4ff */
[----:B------:R-:W-:Y:S01]  /*0500*/  STG.E.64 desc[UR4][R2.64], R8 ;  /* 0x0000000802007986 */ /* 0x000fe2000c101b04 */
[----:B------:R-:W-:Y:S05]  /*0510*/  EXIT ;  /* 0x000000000000794d */ /* 0x000fea0003800000 */
.L_x_380:
        /* <DEDUP_REMOVED lines=14> */
.L_x_629:


//--------------------- .text.vec_exp10           --------------------------
	.section	.text.vec_exp10,"ax",@progbits
	.align	128
        .global         vec_exp10
        .type           vec_exp10,@function
        .size           vec_exp10,(.L_x_630 - vec_exp10)
        .other          vec_exp10,@"STO_CUDA_ENTRY STV_DEFAULT"
vec_exp10:
.text.vec_exp10:
        /* <DEDUP_REMOVED lines=23> */
[----:B------:R-:W-:-:S07]  /*0170*/  FSETP.GEU.AND P0, PT, |R3|, 3.8004419803619384766, PT ;  /* 0x40733a710300780b */ /* 0x000fce0003f0e200 */
[----:B------:R-:W-:-:S08]  /*0180*/  DADD R8, R4, -6.75539944105574400000e+15 ;  /* 0xc338000004087429 */ /* 0x000fd00000000000 */
[----:B------:R-:W-:Y:S01]  /*0190*/  DFMA R10, R8, -UR6, R2 ;  /* 0x80000006080a7c2b */ /* 0x000fe20008000002 */
[----:B------:R-:W-:Y:S01]  /*01a0*/  UMOV UR6, 0xa994fd21 ;  /* 0xa994fd2100067882 */ /* 0x000fe20000000000 */
[----:B------:R-:W-:-:S06]  /*01b0*/  UMOV UR7, 0x3c49dc1d ;  /* 0x3c49dc1d00077882 */ /* 0x000fcc0000000000 */
[----:B------:R-:W-:Y:S01]  /*01c0*/  DFMA R8, R8, UR6, R10 ;  /* 0x0000000608087c2b */ /* 0x000fe2000800000a */
[----:B------:R-:W-:Y:S01]  /*01d0*/  UMOV UR6, 0x494ea3e9 ;  /* 0x494ea3e900067882 */ /* 0x000fe20000000000 */
[----:B------:R-:W-:-:S06]  /*01e0*/  UMOV UR7, 0x3caf48ad ;  /* 0x3caf48ad00077882 */ /* 0x000fcc0000000000 */
[----:B------:R-:W-:Y:S01]  /*01f0*/  DMUL R10, R8, -UR6 ;  /* 0x80000006080a7c28 */ /* 0x000fe20008000000 */
        /* <DEDUP_REMOVED lines=37> */
[C---:B------:R-:W-:Y:S01]  /*0450*/  FSETP.GEU.AND P2, PT, |R3|.reuse, 3.8160228729248046875, PT ;  /* 0x407439b80300780b */ /* 0x040fe20003f4e200 */
        /* <DEDUP_REMOVED lines=13> */
.L_x_382:
[----:B------:R-:W-:Y:S05]  /*0530*/  BSYNC.RECONVERGENT B0 ;  /* 0x0000000000007941 */ /* 0x000fea0003800200 */
.L_x_381:
[----:B------:R-:W0:Y:S02]  /*0540*/  LDCU.64 UR6, c[0x0][0x388] ;  /* 0x00007100ff0677ac */ /* 0x000e240008000a00 */
[----:B0-----:R-:W-:-:S04]  /*0550*/  IADD3 R2, P0, PT, R0, UR6, RZ ;  /* 0x0000000600027c10 */ /* 0x001fc8000ff1e0ff */
[----:B------:R-:W-:-:S05]  /*0560*/  IADD3.X R3, PT, PT, R6, UR7, RZ, P0, !PT ;  /* 0x0000000706037c10 */ /* 0x000fca00087fe4ff */
[----:B------:R-:W-:Y:S01]  /*0570*/  STG.E.64 desc[UR4][R2.64], R8 ;  /* 0x0000000802007986 */ /* 0x000fe2000c101b04 */
[----:B------:R-:W-:Y:S05]  /*0580*/  EXIT ;  /* 0x000000000000794d */ /* 0x000fea0003800000 */
.L_x_383:
        /* <DEDUP_REMOVED lines=15> */
.L_x_630:


//--------------------- .text.vec_erfinv          --------------------------
	.section	.text.vec_erfinv,"ax",@progbits
	.align	128
        .global         vec_erfinv
        .type           vec_erfinv,@function
        .size           vec_erfinv,(.L_x_580 - vec_erfinv)
        .other          vec_erfinv,@"STO_CUDA_ENTRY STV_DEFAULT"
vec_erfinv:
.text.vec_erfinv:
        /* <DEDUP_REMOVED lines=18> */
[----:B--2---:R-:W-:-:S13]  /*0120*/  FSETP.GEU.AND P0, PT, |R3|, 1.875, PT ;  /* 0x3ff000000300780b */ /* 0x004fda0003f0e200 */
[----:B------:R-:W-:Y:S05]  /*0130*/  @P0 BRA `(.L_x_385) ;  /* 0x0000001000240947 */ /* 0x000fea0003800000 */
[----:B------:R-:W-:Y:S01]  /*0140*/  DFMA R6, R2, -R2, 1 ;  /* 0x3ff000000206742b */ /* 0x000fe20000000802 */
        /* <DEDUP_REMOVED lines=14> */
[----:B------:R-:W-:Y:S01]  /*0230*/  IMAD.MOV.U32 R12, RZ, RZ, -0x6323a277 ;  /* 0x9cdc5d89ff0c7424 */ /* 0x000fe200078e00ff */
[----:B------:R-:W-:-:S06]  /*0240*/  MOV R13, 0x3fa55cf5 ;  /* 0x3fa55cf5000d7802 */ /* 0x000fcc0000000f00 */
        /* <DEDUP_REMOVED lines=38> */
[----:B------:R-:W-:-:S08]  /*04b0*/  DFMA R12, R8, R12, R8 ;  /* 0x0000000c080c722b */ /* 0x000fd00000000008 */
[----:B------:R-:W-:-:S08]  /*04c0*/  DADD R12, R12, R12 ;  /* 0x000000000c0c7229 */ /* 0x000fd0000000000c */
[----:B------:R-:W-:-:S10]  /*04d0*/  DFMA R12, R6, UR6, R12 ;  /* 0x00000006060c7c2b */ /* 0x000fd4000800000c */
[----:B------:R-:W-:-:S13]  /*04e0*/  ISETP.GT.U32.AND P0, PT, R13, -0x3fe70001, PT ;  /* 0xc018ffff0d00780c */ /* 0x000fda0003f04070 */
[----:B------:R-:W-:Y:S05]  /*04f0*/  @P0 BRA `(.L_x_386) ;  /* 0x0000000400180947 */ /* 0x000fea0003800000 */
[----:B------:R-:W-:Y:S01]  /*0500*/  DADD R6, -R12, -3.125 ;  /* 0xc00900000c067429 */ /* 0x000fe20000000100 */
[----:B------:R-:W-:Y:S01]  /*0510*/  IMAD.MOV.U32 R8, RZ, RZ, 0x3324d327 ;  /* 0x3324d327ff087424 */ /* 0x000fe200078e00ff */
[----:B------:R-:W-:Y:S01]  /*0520*/  UMOV UR6, 0xe746e627 ;  /* 0xe746e62700067882 */ /* 0x000fe20000000000 */
[----:B------:R-:W-:Y:S01]  /*0530*/  IMAD.MOV.U32 R9, RZ, RZ, 0x3c08ddf9 ;  /* 0x3c08ddf9ff097424 */ /* 0x000fe200078e00ff */
[----:B------:R-:W-:-:S05]  /*0540*/  UMOV UR7, 0x3bb135d2 ;  /* 0x3bb135d200077882 */ /* 0x000fca0000000000 */
        /* <DEDUP_REMOVED lines=64> */
[----:B------:R-:W-:Y:S10]  /*0950*/  BRA `(.L_x_387) ;  /* 0x0000000800387947 */ /* 0x000ff40003800000 */
.L_x_386:
[----:B------:R-:W-:Y:S01]  /*0960*/  DADD R8, -RZ, -R12 ;  /* 0x00000000ff087229 */ /* 0x000fe2000000090c */
[----:B------:R-:W-:Y:S01]  /*0970*/  IMAD.MOV.U32 R14, RZ, RZ, 0x0 ;  /* 0x00000000ff0e7424 */ /* 0x000fe200078e00ff */
[----:B------:R-:W-:Y:S01]  /*0980*/  BSSY.RECONVERGENT B1, `(.L_x_388) ;  /* 0x0000014000017945 */ /* 0x000fe20003800200 */
[----:B------:R-:W-:-:S03]  /*0990*/  IMAD.MOV.U32 R15, RZ, RZ, 0x3fd80000 ;  /* 0x3fd80000ff0f7424 */ /* 0x000fc600078e00ff */
[----:B------:R-:W0:Y:S04]  /*09a0*/  MUFU.RSQ64H R7, R9 ;  /* 0x0000000900077308 */ /* 0x000e280000001c00 */
[----:B------:R-:W-:-:S04]  /*09b0*/  IADD3 R6, PT, PT, R9, -0x3500000, RZ ;  /* 0xfcb0000009067810 */ /* 0x000fc80007ffe0ff */
[----:B------:R-:W-:Y:S02]  /*09c0*/  ISETP.GE.U32.AND P0, PT, R6, 0x7ca00000, PT ;  /* 0x7ca000000600780c */ /* 0x000fe40003f06070 */
[----:B0-----:R-:W-:-:S08]  /*09d0*/  DMUL R10, R6, R6 ;  /* 0x00000006060a7228 */ /* 0x001fd00000000000 */
[----:B------:R-:W-:-:S08]  /*09e0*/  DFMA R10, -R12, -R10, 1 ;  /* 0x3ff000000c0a742b */ /* 0x000fd0000000090a */
[----:B------:R-:W-:Y:S02]  /*09f0*/  DFMA R14, R10, R14, 0.5 ;  /* 0x3fe000000a0e742b */ /* 0x000fe4000000000e */
[----:B------:R-:W-:-:S08]  /*0a00*/  DMUL R10, R6, R10 ;  /* 0x0000000a060a7228 */ /* 0x000fd00000000000 */
[----:B------:R-:W-:-:S08]  /*0a10*/  DFMA R14, R14, R10, R6 ;  /* 0x0000000a0e0e722b */ /* 0x000fd00000000006 */
[----:B------:R-:W-:Y:S02]  /*0a20*/  DMUL R16, R12, -R14 ;  /* 0x8000000e0c107228 */ /* 0x000fe40000000000 */
[----:B------:R-:W-:Y:S02]  /*0a30*/  VIADD R19, R15, 0xfff00000 ;  /* 0xfff000000f137836 */ /* 0x000fe40000000000 */
[----:B------:R-:W-:-:S04]  /*0a40*/  IMAD.MOV.U32 R18, RZ, RZ, R14 ;  /* 0x000000ffff127224 */ /* 0x000fc800078e000e */
[----:B------:R-:W-:-:S08]  /*0a50*/  DFMA R12, R16, -R16, -R12 ;  /* 0x80000010100c722b */ /* 0x000fd0000000080c */
[----:B------:R-:W-:Y:S01]  /*0a60*/  DFMA R10, R12, R18, R16 ;  /* 0x000000120c0a722b */ /* 0x000fe20000000010 */
[----:B------:R-:W-:Y:S10]  /*0a70*/  @!P0 BRA `(.L_x_389) ;  /* 0x0000000000108947 */ /* 0x000ff40003800000 */
[----:B------:R-:W-:-:S07]  /*0a80*/  MOV R10, 0xaa0 ;  /* 0x00000aa0000a7802 */ /* 0x000fce0000000f00 */
[----:B------:R-:W-:Y:S05]  /*0a90*/  CALL.REL.NOINC `($__internal_16_$__cuda_sm20_dsqrt_rn_f64_mediumpath_v1) ;  /* 0x0000000800047944 */ /* 0x000fea0003c00000 */
[----:B------:R-:W-:Y:S01]  /*0aa0*/  MOV R10, R6 ;  /* 0x00000006000a7202 */ /* 0x000fe20000000f00 */
[----:B------:R-:W-:-:S07]  /*0ab0*/  IMAD.MOV.U32 R11, RZ, RZ, R7 ;  /* 0x000000ffff0b7224 */ /* 0x000fce00078e0007 */
.L_x_389:
[----:B------:R-:W-:Y:S05]  /*0ac0*/  BSYNC.RECONVERGENT B1 ;  /* 0x0000000000017941 */ /* 0x000fea0003800200 */
.L_x_388:
[----:B------:R-:W-:-:S13]  /*0ad0*/  ISETP.GT.AND P0, PT, R11, 0x400fffff, PT ;  /* 0x400fffff0b00780c */ /* 0x000fda0003f04270 */
[----:B------:R-:W-:Y:S05]  /*0ae0*/  @P0 BRA `(.L_x_390) ;  /* 0x0000000000e80947 */ /* 0x000fea0003800000 */
[----:B------:R-:W-:Y:S01]  /*0af0*/  DADD R6, R10, -3.25 ;  /* 0xc00a00000a067429 */ /* 0x000fe20000000000 */
[----:B------:R-:W-:Y:S01]  /*0b00*/  IMAD.MOV.U32 R8, RZ, RZ, 0x52878635 ;  /* 0x52878635ff087424 */ /* 0x000fe200078e00ff */
[----:B------:R-:W-:Y:S01]  /*0b10*/  UMOV UR6, 0x87dbd932 ;  /* 0x87dbd93200067882 */ /* 0x000fe20000000000 */
[----:B------:R-:W-:Y:S01]  /*0b20*/  IMAD.MOV.U32 R9, RZ, RZ, 0x3e785cbe ;  /* 0x3e785cbeff097424 */ /* 0x000fe200078e00ff */
[----:B------:R-:W-:-:S05]  /*0b30*/  UMOV UR7, 0x3e23040f ;  /* 0x3e23040f00077882 */ /* 0x000fca0000000000 */
[----:B------:R-:W-:Y:S01]  /*0b40*/  DFMA R8, R6, UR6, R8 ;  /* 0x0000000606087c2b */ /* 0x000fe20008000008 */
        /* <DEDUP_REMOVED lines=51> */
[----:B------:R-:W-:Y:S10]  /*0e80*/  BRA `(.L_x_387) ;  /* 0x0000000000ec7947 */ /* 0x000ff40003800000 */
.L_x_390:
[----:B------:R-:W-:Y:S01]  /*0e90*/  DADD R6, R10, -5 ;  /* 0xc01400000a067429 */ /* 0x000fe20000000000 */
[----:B------:R-:W-:Y:S01]  /*0ea0*/  IMAD.MOV.U32 R8, RZ, RZ, -0x3f1c78d9 ;  /* 0xc0e38727ff087424 */ /* 0x000fe200078e00ff */
[----:B------:R-:W-:Y:S01]  /*0eb0*/  MOV R9, 0x3df18fee ;  /* 0x3df18fee00097802 */ /* 0x000fe20000000f00 */
[----:B------:R-:W-:Y:S01]  /*0ec0*/  UMOV UR6, 0xa7785389 ;  /* 0xa778538900067882 */ /* 0x000fe20000000000 */
[----:B------:R-:W-:-:S04]  /*0ed0*/  UMOV UR7, 0x3dbdcec3 ;  /* 0x3dbdcec300077882 */ /* 0x000fc80000000000 */
[----:B------:R-:W-:Y:S01]  /*0ee0*/  DFMA R8, R6, -UR6, -R8 ;  /* 0x8000000606087c2b */ /* 0x000fe20008000808 */
        /* <DEDUP_REMOVED lines=46> */
.L_x_385:
[----:B------:R-:W-:Y:S01]  /*11d0*/  DSETP.NAN.AND P0, PT, R2, R2, PT ;  /* 0x000000020200722a */ /* 0x000fe20003f08000 */
[----:B------:R-:W-:Y:S02]  /*11e0*/  IMAD.MOV.U32 R6, RZ, RZ, R2 ;  /* 0x000000ffff067224 */ /* 0x000fe400078e0002 */
[----:B------:R-:W-:-:S11]  /*11f0*/  IMAD.MOV.U32 R7, RZ, RZ, R3 ;  /* 0x000000ffff077224 */ /* 0x000fd600078e0003 */
[----:B------:R-:W-:Y:S01]  /*1200*/  @!P0 DSETP.NEU.AND P1, PT, |R2|, 1, PT ;  /* 0x3ff000000200842a */ /* 0x000fe20003f2d200 */
[----:B------:R-:W-:Y:S01]  /*1210*/  @!P0 IMAD.MOV.U32 R5, RZ, RZ, 0x7ff00000 ;  /* 0x7ff00000ff058424 */ /* 0x000fe200078e00ff */
[----:B------:R-:W-:-:S04]  /*1220*/  @!P0 MOV R6, RZ ;  /* 0x000000ff00068202 */ /* 0x000fc80000000f00 */
[----:B------:R-:W-:-:S08]  /*1230*/  @!P0 FSEL R7, R5, -QNAN , !P1 ;  /* 0xfff8000005078808 */ /* 0x000fd00004800000 */
.L_x_387:
[----:B------:R-:W-:Y:S05]  /*1240*/  BSYNC.RECONVERGENT B0 ;  /* 0x0000000000007941 */ /* 0x000fea0003800200 */
.L_x_384:
[----:B------:R-:W0:Y:S01]  /*1250*/  LDCU.64 UR6, c[0x0][0x388] ;  /* 0x00007100ff0677ac */ /* 0x000e220008000a00 */
[----:B------:R-:W-:Y:S01]  /*1260*/  DMUL R2, R2, R6 ;  /* 0x0000000602027228 */ /* 0x000fe20000000000 */
[----:B0-----:R-:W-:-:S04]  /*1270*/  IADD3 R8, P0, PT, R0, UR6, RZ ;  /* 0x0000000600087c10 */ /* 0x001fc8000ff1e0ff */
[----:B------:R-:W-:-:S05]  /*1280*/  IADD3.X R9, PT, PT, R4, UR7, RZ, P0, !PT ;  /* 0x0000000704097c10 */ /* 0x000fca00087fe4ff */
[----:B------:R-:W-:Y:S01]  /*1290*/  STG.E.64 desc[UR4][R8.64], R2 ;  /* 0x0000000208007986 */ /* 0x000fe2000c101b04 */
[----:B------:R-:W-:Y:S05]  /*12a0*/  EXIT ;  /* 0x000000000000794d */ /* 0x000fea0003800000 */
        .weak           $__internal_16_$__cuda_sm20_dsqrt_rn_f64_mediumpath_v1
        .type           $__internal_16_$__cuda_sm20_dsqrt_rn_f64_mediumpath_v1,@function
        .size           $__internal_16_$__cuda_sm20_dsqrt_rn_f64_mediumpath_v1,(.L_x_580 - $__internal_16_$__cuda_sm20_dsqrt_rn_f64_mediumpath_v1)
$__internal_16_$__cuda_sm20_dsqrt_rn_f64_mediumpath_v1:
        /* <DEDUP_REMOVED lines=12> */
.L_x_392:
        /* <DEDUP_REMOVED lines=24> */
.L_x_394:
[----:B------:R-:W-:-:S11]  /*14f0*/  DADD R6, R8, R8 ;  /* 0x0000000008067229 */ /* 0x000fd60000000008 */
.L_x_393:
[----:B------:R-:W-:Y:S05]  /*1500*/  BSYNC.RECONVERGENT B2 ;  /* 0x0000000000027941 */ /* 0x000fea0003800200 */
.L_x_391:
[----:B------:R-:W-:-:S04]  /*1510*/  IMAD.MOV.U32 R11, RZ, RZ, 0x0 ;  /* 0x00000000ff0b7424 */ /* 0x000fc800078e00ff */
[----:B------:R-:W-:Y:S05]  /*1520*/  RET.REL.NODEC R10 `(vec_erfinv) ;  /* 0xffffffe80ab47950 */ /* 0x000fea0003c3ffff */
.L_x_395:
        /* <DEDUP_REMOVED lines=13> */
.L_x_580:


//--------------------- .text.vec_erf             --------------------------
	.section	.text.vec_erf,"ax",@progbits
	.align	128
        .global         vec_erf
        .type           vec_erf,@function
        .size           vec_erf,(.L_x_632 - vec_erf)
        .other          vec_erf,@"STO_CUDA_ENTRY STV_DEFAULT"
vec_erf:
.text.vec_erf:
        /* <DEDUP_REMOVED lines=13> */
[----:B------:R-:W1:Y:S01]  /*00d0*/  LDCU.64 UR4, c[0x0][0x358] ;  /* 0x00006b00ff0477ac */ /* 0x000e620008000a00 */
[----:B------:R-:W-:Y:S02]  /*00e0*/  IMAD.MOV.U32 R6, RZ, RZ, -0x24b905a1 ;  /* 0xdb46fa5fff067424 */ /* 0x000fe400078e00ff */
[----:B------:R-:W-:Y:S01]  /*00f0*/  IMAD.MOV.U32 R7, RZ, RZ, 0x3d47088f ;  /* 0x3d47088fff077424 */ /* 0x000fe200078e00ff */
[----:B------:R-:W2:Y:S01]  /*0100*/  LDCU.64 UR8, c[0x0][0x388] ;  /* 0x00007100ff0877ac */ /* 0x000ea20008000a00 */
[----:B0-----:R-:W-:-:S04]  /*0110*/  IADD3 R2, P0, PT, R0, UR6, RZ ;  /* 0x0000000600027c10 */ /* 0x001fc8000ff1e0ff */
[----:B------:R-:W-:-:S06]  /*0120*/  IADD3.X R3, PT, PT, R4, UR7, RZ, P0, !PT ;  /* 0x0000000704037c10 */ /* 0x000fcc00087fe4ff */
[----:B-1----:R-:W3:Y:S01]  /*0130*/  LDG.E.64 R2, desc[UR4][R2.64] ;  /* 0x0000000402027981 */ /* 0x002ee2000c1e1b00 */
[----:B------:R-:W-:Y:S01]  /*0140*/  UMOV UR6, 0xfba6f279 ;  /* 0xfba6f27900067882 */ /* 0x000fe20000000000 */
[----:B------:R-:W-:Y:S01]  /*0150*/  UMOV UR7, 0x3cf0679a ;  /* 0x3cf0679a00077882 */ /* 0x000fe20000000000 */
[----:B------:R-:W-:Y:S02]  /*0160*/  IMAD.MOV.U32 R12, RZ, RZ, -0x7649667 ;  /* 0xf89b6999ff0c7424 */ /* 0x000fe400078e00ff */
[----:B------:R-:W-:Y:S01]  /*0170*/  IMAD.MOV.U32 R13, RZ, RZ, 0x3e928a27 ;  /* 0x3e928a27ff0d7424 */ /* 0x000fe200078e00ff */
[----:B---3--:R-:W-:Y:S01]  /*0180*/  DFMA R6, |R2|, -UR6, R6 ;  /* 0x8000000602067c2b */ /* 0x008fe20008000206 */
        /* <DEDUP_REMOVED lines=68> */
[----:B------:R-:W-:-:S06]  /*05d0*/  DFMA R10, |R2|, R8, |R2| ;  /* 0x00000008020a722b */ /* 0x000fcc0000000602 */
[----:B------:R-:W0:Y:S02]  /*05e0*/  F2F.F32.F64 R5, R10 ;  /* 0x0000000a00057310 */ /* 0x000e240000301000 */
[----:B0-----:R-:W-:-:S06]  /*05f0*/  FMUL R5, R5, -1.4426950216293334961 ;  /* 0xbfb8aa3b05057820 */ /* 0x001fcc0000400000 */
[----:B------:R-:W0:Y:S08]  /*0600*/  FRND R5, R5 ;  /* 0x0000000500057307 */ /* 0x000e300000201000 */
[----:B0-----:R0:W1:Y:S08]  /*0610*/  F2F.F64.F32 R6, R5 ;  /* 0x0000000500067310 */ /* 0x0010700000201800 */
[----:B0-----:R-:W0:Y:S01]  /*0620*/  MUFU.EX2 R5, R5 ;  /* 0x0000000500057308 */ /* 0x001e220000000800 */
[--C-:B-1----:R-:W-:Y:S01]  /*0630*/  DFMA R6, R6, -UR6, -R10.reuse ;  /* 0x8000000606067c2b */ /* 0x102fe2000800080a */
[----:B------:R-:W-:Y:S01]  /*0640*/  UMOV UR6, 0xa4741b81 ;  /* 0xa4741b8100067882 */ /* 0x000fe20000000000 */
[----:B------:R-:W-:Y:S01]  /*0650*/  UMOV UR7, 0x3e5ae904 ;  /* 0x3e5ae90400077882 */ /* 0x000fe20000000000 */
[----:B------:R-:W-:-:S05]  /*0660*/  DADD R10, |R2|, -R10 ;  /* 0x00000000020a7229 */ /* 0x000fca0000000a0a */
[----:B------:R-:W-:Y:S01]  /*0670*/  DFMA R12, R6, UR6, R12 ;  /* 0x00000006060c7c2b */ /* 0x000fe2000800000c */
[----:B------:R-:W-:Y:S01]  /*0680*/  UMOV UR6, 0x15ff7e07 ;  /* 0x15ff7e0700067882 */ /* 0x000fe20000000000 */
[----:B------:R-:W-:Y:S01]  /*0690*/  UMOV UR7, 0x3ec71de7 ;  /* 0x3ec71de700077882 */ /* 0x000fe20000000000 */
[----:B------:R-:W-:Y:S01]  /*06a0*/  DFMA R10, |R2|, R8, R10 ;  /* 0x00000008020a722b */ /* 0x000fe2000000020a */
[----:B0-----:R-:W0:Y:S04]  /*06b0*/  F2F.F64.F32 R8, R5 ;  /* 0x0000000500087310 */ /* 0x001e280000201800 */
        /* <DEDUP_REMOVED lines=24> */
[----:B------:R-:W-:-:S04]  /*0840*/  DSETP.GE.AND P0, PT, |R2|, UR6, PT ;  /* 0x0000000602007e2a */ /* 0x000fc8000bf06200 */
[----:B------:R-:W-:-:S08]  /*0850*/  DMUL R12, R6, R12 ;  /* 0x0000000c060c7228 */ /* 0x000fd00000000000 */
[----:B------:R-:W-:Y:S02]  /*0860*/  DFMA R10, R6, R12, -R10 ;  /* 0x0000000c060a722b */ /* 0x000fe4000000080a */
[----:B0-----:R-:W-:-:S06]  /*0870*/  DADD R12, -R8, 1 ;  /* 0x3ff00000080c7429 */ /* 0x001fcc0000000100 */
[----:B------:R-:W-:Y:S01]  /*0880*/  DADD R10, R6, R10 ;  /* 0x00000000060a7229 */ /* 0x000fe2000000000a */
[----:B--2---:R-:W-:-:S04]  /*0890*/  IADD3 R6, P1, PT, R0, UR8, RZ ;  /* 0x0000000800067c10 */ /* 0x004fc8000ff3e0ff */
[----:B------:R-:W-:-:S03]  /*08a0*/  IADD3.X R7, PT, PT, R4, UR9, RZ, P1, !PT ;  /* 0x0000000904077c10 */ /* 0x000fc60008ffe4ff */
[----:B------:R-:W-:-:S10]  /*08b0*/  DFMA R10, -R10, R8, R12 ;  /* 0x000000080a0a722b */ /* 0x000fd4000000010c */
[----:B------:R-:W-:Y:S02]  /*08c0*/  FSEL R2, R11, 1.875, !P0 ;  /* 0x3ff000000b027808 */ /* 0x000fe40004000000 */
[----:B------:R-:W-:Y:S02]  /*08d0*/  FSEL R10, R10, RZ, !P0 ;  /* 0x000000ff0a0a7208 */ /* 0x000fe40004000000 */
[----:B------:R-:W-:-:S05]  /*08e0*/  LOP3.LUT R11, R2, 0x80000000, R3, 0xb8, !PT ;  /* 0x80000000020b7812 */ /* 0x000fca00078eb803 */
[----:B------:R-:W-:Y:S01]  /*08f0*/  STG.E.64 desc[UR4][R6.64], R10 ;  /* 0x0000000a06007986 */ /* 0x000fe2000c101b04 */
[----:B------:R-:W-:Y:S05]  /*0900*/  EXIT ;  /* 0x000000000000794d */ /* 0x000fea0003800000 */
.L_x_396:
        /* <DEDUP_REMOVED lines=15> */
.L_x_632:


//--------------------- .text.vec_erfcx           --------------------------
	.section	.text.vec_erfcx,"ax",@progbits
	.align	128
        .global         vec_erfcx
        .type           vec_erfcx,@function
        .size           vec_erfcx,(.L_x_581 - vec_erfcx)
        .other          vec_erfcx,@"STO_CUDA_ENTRY STV_DEFAULT"
vec_erfcx:
.text.vec_erfcx:
        /* <DEDUP_REMOVED lines=18> */
[----:B--2---:R-:W-:-:S13]  /*0120*/  FSETP.GEU.AND P0, PT, |R3|, 3, PT ;  /* 0x404000000300780b */ /* 0x004fda0003f0e200 */
[----:B------:R-:W-:Y:S05]  /*0130*/  @P0 BRA `(.L_x_398) ;  /* 0x0000000400800947 */ /* 0x000fea0003800000 */
[----:B------:R-:W-:Y:S01]  /*0140*/  LOP3.LUT R7, R3, 0x7fffffff, RZ, 0xc0, !PT ;  /* 0x7fffffff03077812 */ /* 0x000fe200078ec0ff */
[----:B------:R-:W-:Y:S01]  /*0150*/  IMAD.MOV.U32 R6, RZ, RZ, R2 ;  /* 0x000000ffff067224 */ /* 0x000fe200078e0002 */
[----:B------:R-:W-:Y:S01]  /*0160*/  UMOV UR6, 0xd4e0bfd7 ;  /* 0xd4e0bfd700067882 */ /* 0x000fe20000000000 */
[----:B------:R-:W-:Y:S01]  /*0170*/  IMAD.MOV.U32 R12, RZ, RZ, RZ ;  /* 0x000000ffff0c7224 */ /* 0x000fe200078e00ff */
[----:B------:R-:W-:-:S03]  /*0180*/  UMOV UR7, 0x3df8774a ;  /* 0x3df8774a00077882 */ /* 0x000fc60000000000 */
[----:B------:R-:W-:-:S06]  /*0190*/  DADD R10, R6, 4 ;  /* 0x40100000060a7429 */ /* 0x000fcc0000000000 */
[----:B------:R-:W0:Y:S02]  /*01a0*/  MUFU.RCP64H R13, R11 ;  /* 0x0000000b000d7308 */ /* 0x000e240000001800 */
[----:B0-----:R-:W-:Y:S01]  /*01b0*/  DFMA R8, -R10, R12, 1 ;  /* 0x3ff000000a08742b */ /* 0x001fe2000000010c */
[----:B------:R-:W-:Y:S02]  /*01c0*/  IMAD.MOV.U32 R10, RZ, RZ, -0x2fc2cd8 ;  /* 0xfd03d328ff0a7424 */ /* 0x000fe400078e00ff */
[----:B------:R-:W-:-:S05]  /*01d0*/  IMAD.MOV.U32 R11, RZ, RZ, 0x3e44e1c6 ;  /* 0x3e44e1c6ff0b7424 */ /* 0x000fca00078e00ff */
        /* <DEDUP_REMOVED lines=8> */
[----:B------:R-:W-:Y:S02]  /*0260*/  IMAD.MOV.U32 R12, RZ, RZ, 0x0 ;  /* 0x00000000ff0c7424 */ /* 0x000fe400078e00ff */
[----:B------:R-:W-:Y:S02]  /*0270*/  IMAD.MOV.U32 R13, RZ, RZ, 0x3ff00000 ;  /* 0x3ff00000ff0d7424 */ /* 0x000fe400078e00ff */
[----:B------:R-:W-:-:S03]  /*0280*/  IMAD.MOV.U32 R14, RZ, RZ, RZ ;  /* 0x000000ffff0e7224 */ /* 0x000fc600078e00ff */
[----:B------:R-:W-:Y:S01]  /*0290*/  DFMA R10, R8, -UR6, -R10 ;  /* 0x80000006080a7c2b */ /* 0x000fe2000800080a */
[----:B------:R-:W-:Y:S01]  /*02a0*/  UMOV UR6, 0x9f7a56b6 ;  /* 0x9f7a56b600067882 */ /* 0x000fe20000000000 */
[----:B------:R-:W-:Y:S01]  /*02b0*/  UMOV UR7, 0x3e433014 ;  /* 0x3e43301400077882 */ /* 0x000fe20000000000 */
[----:B------:R-:W-:-:S05]  /*02c0*/  DFMA R12, R6, 2, R12 ;  /* 0x40000000060c782b */ /* 0x000fca000000000c */
[C---:B------:R-:W-:Y:S01]  /*02d0*/  DFMA R10, R8.reuse, R10, -UR6 ;  /* 0x80000006080a7e2b */ /* 0x040fe2000800000a */
[----:B------:R-:W-:Y:S01]  /*02e0*/  UMOV UR6, 0xd8376273 ;  /* 0xd837627300067882 */ /* 0x000fe20000000000 */
[----:B------:R-:W-:Y:S01]  /*02f0*/  UMOV UR7, 0x3e7bedde ;  /* 0x3e7bedde00077882 */ /* 0x000fe20000000000 */
[----:B------:R-:W0:Y:S05]  /*0300*/  MUFU.RCP64H R15, R13 ;  /* 0x0000000d000f7308 */ /* 0x000e2a0000001800 */
[----:B------:R-:W-:Y:S01]  /*0310*/  DFMA R10, R8, R10, UR6 ;  /* 0x00000006080a7e2b */ /* 0x000fe2000800000a */
[----:B------:R-:W-:Y:S01]  /*0320*/  UMOV UR6, 0xc3abf22b ;  /* 0xc3abf22b00067882 */ /* 0x000fe20000000000 */
[----:B------:R-:W-:-:S06]  /*0330*/  UMOV UR7, 0x3e6f9254 ;  /* 0x3e6f925400077882 */ /* 0x000fcc0000000000 */
[----:B------:R-:W-:Y:S01]  /*0340*/  DFMA R10, R8, R10, UR6 ;  /* 0x00000006080a7e2b */ /* 0x000fe2000800000a */
[----:B------:R-:W-:Y:S01]  /*0350*/  UMOV UR6, 0xc2148cf0 ;  /* 0xc2148cf000067882 */ /* 0x000fe20000000000 */
[----:B------:R-:W-:Y:S01]  /*0360*/  UMOV UR7, 0x3eab9068 ;  /* 0x3eab906800077882 */ /* 0x000fe20000000000 */
[----:B0-----:R-:W-:-:S05]  /*0370*/  DFMA R16, -R12, R14, 1 ;  /* 0x3ff000000c10742b */ /* 0x001fca000000010e */
[----:B------:R-:W-:Y:S01]  /*0380*/  DFMA R10, R8, R10, -UR6 ;  /* 0x80000006080a7e2b */ /* 0x000fe2000800000a */
[----:B------:R-:W-:Y:S01]  /*0390*/  UMOV UR6, 0x4db34009 ;  /* 0x4db3400900067882 */ /* 0x000fe20000000000 */
[----:B------:R-:W-:Y:S01]  /*03a0*/  UMOV UR7, 0x3e94c645 ;  /* 0x3e94c64500077882 */ /* 0x000fe20000000000 */
[----:B------:R-:W-:-:S05]  /*03b0*/  DFMA R16, R16, R16, R16 ;  /* 0x000000101010722b */ /* 0x000fca0000000010 */
[----:B------:R-:W-:Y:S01]  /*03c0*/  DFMA R10, R8, R10, UR6 ;  /* 0x00000006080a7e2b */ /* 0x000fe2000800000a */
[----:B------:R-:W-:Y:S01]  /*03d0*/  UMOV UR6, 0x78f2311d ;  /* 0x78f2311d00067882 */ /* 0x000fe20000000000 */
[----:B------:R-:W-:Y:S01]  /*03e0*/  UMOV UR7, 0x3ed7f1c3 ;  /* 0x3ed7f1c300077882 */ /* 0x000fe20000000000 */
[----:B------:R-:W-:-:S05]  /*03f0*/  DFMA R16, R14, R16, R14 ;  /* 0x000000100e10722b */ /* 0x000fca000000000e */
        /* <DEDUP_REMOVED lines=46> */
[----:B------:R-:W-:-:S08]  /*06e0*/  DMUL R8, R10, R16 ;  /* 0x000000100a087228 */ /* 0x000fd00000000000 */
[----:B------:R-:W-:-:S08]  /*06f0*/  DMUL R12, R8, -2 ;  /* 0xc0000000080c7828 */ /* 0x000fd00000000000 */
[----:B------:R-:W-:-:S08]  /*0700*/  DFMA R12, R6, R12, R10 ;  /* 0x0000000c060c722b */ /* 0x000fd0000000000a */
[----:B------:R-:W-:-:S08]  /*0710*/  DADD R12, -R8, R12 ;  /* 0x00000000080c7229 */ /* 0x000fd0000000010c */
[----:B------:R-:W-:Y:S01]  /*0720*/  DFMA R6, R16, R12, R8 ;  /* 0x0000000c1006722b */ /* 0x000fe20000000008 */
[----:B------:R-:W-:Y:S10]  /*0730*/  BRA `(.L_x_399) ;  /* 0x00000000006c7947 */ /* 0x000ff40003800000 */
.L_x_398:
[----:B------:R-:W0:Y:S01]  /*0740*/  MUFU.RCP64H R7, R3 ;  /* 0x0000000300077308 */ /* 0x000e220000001800 */
[----:B------:R-:W-:Y:S01]  /*0750*/  VIADD R6, R3, 0x300402 ;  /* 0x0030040203067836 */ /* 0x000fe20000000000 */
[----:B------:R-:W-:Y:S04]  /*0760*/  BSSY.RECONVERGENT B1, `(.L_x_400) ;  /* 0x000000c000017945 */ /* 0x000fe80003800200 */
[----:B------:R-:W-:Y:S01]  /*0770*/  FSETP.GEU.AND P0, PT, |R6|, 5.8789094863358348022e-39, PT ;  /* 0x004004020600780b */ /* 0x000fe20003f0e200 */
[----:B0-----:R-:W-:-:S08]  /*0780*/  DFMA R8, -R2, R6, 1 ;  /* 0x3ff000000208742b */ /* 0x001fd00000000106 */
[----:B------:R-:W-:-:S08]  /*0790*/  DFMA R8, R8, R8, R8 ;  /* 0x000000080808722b */ /* 0x000fd00000000008 */
[----:B------:R-:W-:-:S08]  /*07a0*/  DFMA R8, R6, R8, R6 ;  /* 0x000000080608722b */ /* 0x000fd00000000006 */
[----:B------:R-:W-:-:S08]  /*07b0*/  DFMA R10, -R2, R8, 1 ;  /* 0x3ff00000020a742b */ /* 0x000fd00000000108 */
[----:B------:R-:W-:Y:S01]  /*07c0*/  DFMA R8, R8, R10, R8 ;  /* 0x0000000a0808722b */ /* 0x000fe20000000008 */
[----:B------:R-:W-:Y:S10]  /*07d0*/  @P0 BRA `(.L_x_401) ;  /* 0x0000000000100947 */ /* 0x000ff40003800000 */
[----:B------:R-:W-:Y:S02]  /*07e0*/  LOP3.LUT R5, R3, 0x7fffffff, RZ, 0xc0, !PT ;  /* 0x7fffffff03057812 */ /* 0x000fe400078ec0ff */
[----:B------:R-:W-:Y:S02]  /*07f0*/  MOV R6, 0x820 ;  /* 0x0000082000067802 */ /* 0x000fe40000000f00 */
[----:B------:R-:W-:-:S07]  /*0800*/  IADD3 R5, PT, PT, R5, -0x100000, RZ ;  /* 0xfff0000005057810 */ /* 0x000fce0007ffe0ff */
[----:B------:R-:W-:Y:S05]  /*0810*/  CALL.REL.NOINC `($__internal_17_$__cuda_sm20_dblrcp_rn_slowpath_v3) ;  /* 0x00000004005c7944 */ /* 0x000fea0003c00000 */
.L_x_401:
[----:B------:R-:W-:Y:S05]  /*0820*/  BSYNC.RECONVERGENT B1 ;  /* 0x0000000000017941 */ /* 0x000fea0003800200 */
.L_x_400:
[C---:B------:R-:W-:Y:S01]  /*0830*/  DMUL R6, R8.reuse, R8 ;  /* 0x0000000808067228 */ /* 0x040fe20000000000 */
[----:B------:R-:W-:Y:S01]  /*0840*/  IMAD.MOV.U32 R10, RZ, RZ, 0x0 ;  /* 0x00000000ff0a7424 */ /* 0x000fe200078e00ff */
[----:B------:R-:W-:Y:S01]  /*0850*/  UMOV UR6, 0x50429b6d ;  /* 0x50429b6d00067882 */ /* 0x000fe20000000000 */
[----:B------:R-:W-:Y:S01]  /*0860*/  IMAD.MOV.U32 R11, RZ, RZ, 0x403d8800 ;  /* 0x403d8800ff0b7424 */ /* 0x000fe200078e00ff */
[----:B------:R-:W-:Y:S02]  /*0870*/  UMOV UR7, 0x3fe20dd7 ;  /* 0x3fe20dd700077882 */ /* 0x000fe40000000000 */
[----:B------:R-:W-:-:S03]  /*0880*/  DMUL R8, R8, UR6 ;  /* 0x0000000608087c28 */ /* 0x000fc60008000000 */
[----:B------:R-:W-:-:S08]  /*0890*/  DFMA R10, R6, -R10, 6.5625 ;  /* 0x401a4000060a742b */ /* 0x000fd0000000080a */
[----:B------:R-:W-:-:S08]  /*08a0*/  DFMA R10, R6, R10, -1.875 ;  /* 0xbffe0000060a742b */ /* 0x000fd0000000000a */
[----:B------:R-:W-:-:S08]  /*08b0*/  DFMA R10, R6, R10, 0.75 ;  /* 0x3fe80000060a742b */ /* 0x000fd0000000000a */
[----:B------:R-:W-:-:S08]  /*08c0*/  DFMA R10, R6, R10, -0.5 ;  /* 0xbfe00000060a742b */ /* 0x000fd0000000000a */
[----:B------:R-:W-:-:S08]  /*08d0*/  DFMA R6, R6, R10, 1 ;  /* 0x3ff000000606742b */ /* 0x000fd0000000000a */
[----:B------:R-:W-:-:S11]  /*08e0*/  DMUL R6, R6, R8 ;  /* 0x0000000806067228 */ /* 0x000fd60000000000 */
.L_x_399:
[----:B------:R-:W-:Y:S05]  /*08f0*/  BSYNC.RECONVERGENT B0 ;  /* 0x0000000000007941 */ /* 0x000fea0003800200 */
.L_x_397:
[----:B------:R-:W-:Y:S01]  /*0900*/  ISETP.GT.AND P0, PT, R3, -0x1, PT ;  /* 0xffffffff0300780c */ /* 0x000fe20003f04270 */
[----:B------:R-:W-:-:S12]  /*0910*/  BSSY.RECONVERGENT B0, `(.L_x_402) ;  /* 0x0000042000007945 */ /* 0x000fd80003800200 */
[----:B------:R-:W-:Y:S05]  /*0920*/  @P0 BRA `(.L_x_403) ;  /* 0x0000000400000947 */ /* 0x000fea0003800000 */
[----:B------:R-:W-:Y:S01]  /*0930*/  DMUL R8, R2, R2 ;  /* 0x0000000202087228 */ /* 0x000fe20000000000 */
[----:B------:R-:W-:Y:S01]  /*0940*/  IMAD.MOV.U32 R10, RZ, RZ, 0x652b82fe ;  /* 0x652b82feff0a7424 */ /* 0x000fe200078e00ff */
[----:B------:R-:W-:Y:S01]  /*0950*/  UMOV UR6, 0xfefa39ef ;  /* 0xfefa39ef00067882 */ /* 0x000fe20000000000 */
[----:B------:R-:W-:Y:S01]  /*0960*/  IMAD.MOV.U32 R11, RZ, RZ, 0x3ff71547 ;  /* 0x3ff71547ff0b7424 */ /* 0x000fe200078e00ff */
[----:B------:R-:W-:Y:S01]  /*0970*/  UMOV UR7, 0x3fe62e42 ;  /* 0x3fe62e4200077882 */ /* 0x000fe20000000000 */
[----:B------:R-:W-:Y:S04]  /*0980*/  BSSY.RECONVERGENT B1, `(.L_x_404) ;  /* 0x0000034000017945 */ /* 0x000fe80003800200 */
[----:B------:R-:W-:Y:S01]  /*0990*/  DFMA R10, R8, R10, 6.75539944105574400000e+15 ;  /* 0x43380000080a742b */ /* 0x000fe2000000000a */
        /* <DEDUP_REMOVED lines=36> */
[----:B------:R-:W-:Y:S02]  /*0be0*/  DFMA R14, R12, R14, 1 ;  /* 0x3ff000000c0e742b */ /* 0x000fe4000000000e */
[----:B------:R-:W-:-:S08]  /*0bf0*/  DFMA R12, R2, R2, -R8 ;  /* 0x00000002020c722b */ /* 0x000fd00000000808 */
[----:B------:R-:W-:Y:S01]  /*0c00*/  LEA R3, R10, R15, 0x14 ;  /* 0x0000000f0a037211 */ /* 0x000fe200078ea0ff */
[----:B------:R-:W-:Y:S01]  /*0c10*/  IMAD.MOV.U32 R2, RZ, RZ, R14 ;  /* 0x000000ffff027224 */ /* 0x000fe200078e000e */
[----:B------:R-:W-:Y:S06]  /*0c20*/  @!P0 BRA `(.L_x_405) ;  /* 0x0000000000248947 */ /* 0x000fec0003800000 */
[----:B------:R-:W-:-:S13]  /*0c30*/  FSETP.GEU.AND P0, PT, |R9|, 4.2275390625, PT ;  /* 0x408748000900780b */ /* 0x000fda0003f0e200 */
[----:B------:R-:W-:-:S04]  /*0c40*/  @!P0 LEA.HI R2, R10, R10, RZ, 0x1 ;  /* 0x0000000a0a028211 */ /* 0x000fc800078f08ff */
[----:B------:R-:W-:Y:S01]  /*0c50*/  @!P0 SHF.R.S32.HI R5, RZ, 0x1, R2 ;  /* 0x00000001ff058819 */ /* 0x000fe20000011402 */
[----:B------:R-:W-:Y:S01]  /*0c60*/  DADD R2, R8, +INF ;  /* 0x7ff0000008027429 */ /* 0x000fe20000000000 */
[----:B------:R-:W-:-:S03]  /*0c70*/  @!P0 IMAD.MOV.U32 R8, RZ, RZ, RZ ;  /* 0x000000ffff088224 */ /* 0x000fc600078e00ff */
[----:B------:R-:W-:Y:S02]  /*0c80*/  @!P0 IMAD.IADD R10, R10, 0x1, -R5 ;  /* 0x000000010a0a8824 */ /* 0x000fe400078e0a05 */
[----:B------:R-:W-:-:S03]  /*0c90*/  @!P0 IMAD R15, R5, 0x100000, R15 ;  /* 0x00100000050f8824 */ /* 0x000fc600078e020f */
[----:B------:R-:W-:-:S06]  /*0ca0*/  @!P0 LEA R9, R10, 0x3ff00000, 0x14 ;  /* 0x3ff000000a098811 */ /* 0x000fcc00078ea0ff */
[----:B------:R-:W-:-:S11]  /*0cb0*/  @!P0 DMUL R2, R14, R8 ;  /* 0x000000080e028228 */ /* 0x000fd60000000000 */
.L_x_405:
[----:B------:R-:W-:Y:S05]  /*0cc0*/  BSYNC.RECONVERGENT B1 ;  /* 0x0000000000017941 */ /* 0x000fea0003800200 */
.L_x_404:
[----:B------:R-:W-:-:S08]  /*0cd0*/  DADD R2, R2, R2 ;  /* 0x0000000002027229 */ /* 0x000fd00000000002 */
[C---:B------:R-:W-:Y:S02]  /*0ce0*/  DFMA R12, R2.reuse, R12, R2 ;  /* 0x0000000c020c722b */ /* 0x040fe40000000002 */
[----:B------:R-:W-:-:S06]  /*0cf0*/  DSETP.NEU.AND P0, PT, R2, +INF , PT ;  /* 0x7ff000000200742a */ /* 0x000fcc0003f0d000 */
[----:B------:R-:W-:-:S10]  /*0d00*/  DADD R12, -R6, R12 ;  /* 0x00000000060c7229 */ /* 0x000fd4000000010c */
[----:B------:R-:W-:Y:S02]  /*0d10*/  FSEL R6, R12, RZ, P0 ;  /* 0x000000ff0c067208 */ /* 0x000fe40000000000 */
[----:B------:R-:W-:-:S07]  /*0d20*/  FSEL R7, R13, +QNAN , P0 ;  /* 0x7ff000000d077808 */ /* 0x000fce0000000000 */
.L_x_403:
[----:B------:R-:W-:Y:S05]  /*0d30*/  BSYNC.RECONVERGENT B0 ;  /* 0x0000000000007941 */ /* 0x000fea0003800200 */
.L_x_402:
[----:B------:R-:W0:Y:S02]  /*0d40*/  LDCU.64 UR6, c[0x0][0x388] ;  /* 0x00007100ff0677ac */ /* 0x000e240008000a00 */
[----:B0-----:R-:W-:-:S04]  /*0d50*/  IADD3 R2, P0, PT, R0, UR6, RZ ;  /* 0x0000000600027c10 */ /* 0x001fc8000ff1e0ff */
[----:B------:R-:W-:-:S05]  /*0d60*/  IADD3.X R3, PT, PT, R4, UR7, RZ, P0, !PT ;  /* 0x0000000704037c10 */ /* 0x000fca00087fe4ff */
[----:B------:R-:W-:Y:S01]  /*0d70*/  STG.E.64 desc[UR4][R2.64], R6 ;  /* 0x0000000602007986 */ /* 0x000fe2000c101b04 */
[----:B------:R-:W-:Y:S05]  /*0d80*/  EXIT ;  /* 0x000000000000794d */ /* 0x000fea0003800000 */
        .weak           $__internal_17_$__cuda_sm20_dblrcp_rn_slowpath_v3
        .type           $__internal_17_$__cuda_sm20_dblrcp_rn_slowpath_v3,@function
        .size           $__internal_17_$__cuda_sm20_dblrcp_rn_slowpath_v3,(.L_x_581 - $__internal_17_$__cuda_sm20_dblrcp_rn_slowpath_v3)
$__internal_17_$__cuda_sm20_dblrcp_rn_slowpath_v3:
        /* <DEDUP_REMOVED lines=11> */
[----:B------:R-:W-:Y:S01]  /*0e40*/  IADD3 R9, PT, PT, R3, -0x3fe00000, RZ ;  /* 0xc020000003097810 */ /* 0x000fe20007ffe0ff */
[----:B------:R-:W-:Y:S02]  /*0e50*/  IMAD.MOV.U32 R8, RZ, RZ, R2 ;  /* 0x000000ffff087224 */ /* 0x000fe400078e0002 */
[----:B------:R-:W-:Y:S01]  /*0e60*/  IMAD.MOV.U32 R10, RZ, RZ, R5 ;  /* 0x000000ffff0a7224 */ /* 0x000fe200078e0005 */
[----:B------:R-:W0:Y:S05]  /*0e70*/  MUFU.RCP64H R11, R9 ;  /* 0x00000009000b7308 */ /* 0x000e2a0000001800 */
        /* <DEDUP_REMOVED lines=10> */
.L_x_409:
        /* <DEDUP_REMOVED lines=10> */
.L_x_407:
[----:B------:R-:W-:Y:S01]  /*0fc0*/  LOP3.LUT R9, R3, 0x80000, RZ, 0xfc, !PT ;  /* 0x0008000003097812 */ /* 0x000fe200078efcff */
[----:B------:R-:W-:-:S07]  /*0fd0*/  IMAD.MOV.U32 R8, RZ, RZ, R2 ;  /* 0x000000ffff087224 */ /* 0x000fce00078e0002 */
.L_x_408:
[----:B------:R-:W-:Y:S05]  /*0fe0*/  BSYNC.RECONVERGENT B2 ;  /* 0x0000000000027941 */ /* 0x000fea0003800200 */
.L_x_406:
[----:B------:R-:W-:-:S04]  /*0ff0*/  IMAD.MOV.U32 R7, RZ, RZ, 0x0 ;  /* 0x00000000ff077424 */ /* 0x000fc800078e00ff */
[----:B------:R-:W-:Y:S05]  /*1000*/  RET.REL.NODEC R6 `(vec_erfcx) ;  /* 0xffffffec06fc7950 */ /* 0x000fea0003c3ffff */
.L_x_410:
        /* <DEDUP_REMOVED lines=15> */
.L_x_581:


//--------------------- .text.vec_erfcinv         --------------------------
	.section	.text.vec_erfcinv,"ax",@progbits
	.align	128
        .global         vec_erfcinv
        .type           vec_erfcinv,@function
        .size           vec_erfcinv,(.L_x_583 - vec_erfcinv)
        .other          vec_erfcinv,@"STO_CUDA_ENTRY STV_DEFAULT"
vec_erfcinv:
.text.vec_erfcinv:
        /* <DEDUP_REMOVED lines=20> */
[C---:B--2---:R-:W-:Y:S01]  /*0140*/  DSETP.GTU.AND P0, PT, R4.reuse, UR6, PT ;  /* 0x0000000604007e2a */ /* 0x044fe2000bf0c000 */
        /* <DEDUP_REMOVED lines=134> */
.L_x_412:
        /* <DEDUP_REMOVED lines=139> */
[----:B------:R-:W-:Y:S05]  /*1260*/  CALL.REL.NOINC `($__internal_18_$__cuda_sm20_div_rn_f64_full) ;  /* 0x0000000800947944 */ /* 0x000fea0003c00000 */
.L_x_417:
[----:B------:R-:W-:Y:S05]  /*1270*/  BSYNC.RECONVERGENT B2 ;  /* 0x0000000000027941 */ /* 0x000fea0003800200 */
.L_x_416:
[----:B------:R-:W-:Y:S05]  /*1280*/  BRA `(.L_x_418) ;  /* 0x0000000800607947 */ /* 0x000fea0003800000 */
.L_x_415:
        /* <DEDUP_REMOVED lines=76> */
.L_x_420:
[----:B------:R-:W-:Y:S01]  /*1750*/  IMAD.MOV.U32 R2, RZ, RZ, 0x0 ;  /* 0x00000000ff027424 */ /* 0x000fe200078e00ff */
[----:B------:R-:W-:Y:S01]  /*1760*/  LOP3.LUT P0, RZ, R9, 0x7fffffff, RZ, 0xc0, !PT ;  /* 0x7fffffff09ff7812 */ /* 0x000fe2000780c0ff */
[----:B------:R-:W-:-:S06]  /*1770*/  IMAD.MOV.U32 R3, RZ, RZ, 0x7ff00000 ;  /* 0x7ff00000ff037424 */ /* 0x000fcc00078e00ff */
[----:B------:R-:W-:-:S10]  /*1780*/  DFMA R2, R8, R2, +INF ;  /* 0x7ff000000802742b */ /* 0x000fd40000000002 */
[----:B------:R-:W-:Y:S02]  /*1790*/  FSEL R16, R2, RZ, P0 ;  /* 0x000000ff02107208 */ /* 0x000fe40000000000 */
[----:B------:R-:W-:-:S07]  /*17a0*/  FSEL R17, R3, -QNAN , P0 ;  /* 0xfff0000003117808 */ /* 0x000fce0000000000 */
.L_x_421:
[----:B------:R-:W-:Y:S05]  /*17b0*/  BSYNC.RECONVERGENT B2 ;  /* 0x0000000000027941 */ /* 0x000fea0003800200 */
.L_x_419:
        /* <DEDUP_REMOVED lines=15> */
[----:B------:R-:W-:Y:S05]  /*18b0*/  CALL.REL.NOINC `($__internal_19_$__cuda_sm20_drsqrt_f64_slowpath_v2) ;  /* 0x0000000800807944 */ /* 0x000fea0003c00000 */
[----:B------:R-:W-:Y:S02]  /*18c0*/  IMAD.MOV.U32 R2, RZ, RZ, R10 ;  /* 0x000000ffff027224 */ /* 0x000fe400078e000a */
[----:B------:R-:W-:-:S07]  /*18d0*/  IMAD.MOV.U32 R3, RZ, RZ, R11 ;  /* 0x000000ffff037224 */ /* 0x000fce00078e000b */
.L_x_423:
[----:B------:R-:W-:Y:S05]  /*18e0*/  BSYNC.RECONVERGENT B2 ;  /* 0x0000000000027941 */ /* 0x000fea0003800200 */
.L_x_422:
        /* <DEDUP_REMOVED lines=48> */
[----:B------:R-:W-:Y:S05]  /*1bf0*/  CALL.REL.NOINC `($__internal_18_$__cuda_sm20_div_rn_f64_full) ;  /* 0x0000000000307944 */ /* 0x000fea0003c00000 */
.L_x_424:
[----:B------:R-:W-:Y:S05]  /*1c00*/  BSYNC.RECONVERGENT B2 ;  /* 0x0000000000027941 */ /* 0x000fea0003800200 */
.L_x_418:
[----:B------:R-:W-:Y:S05]  /*1c10*/  BSYNC.RECONVERGENT B0 ;  /* 0x0000000000007941 */ /* 0x000fea0003800200 */
.L_x_414:
[----:B------:R-:W-:Y:S01]  /*1c20*/  DADD R8, -RZ, -R2 ;  /* 0x00000000ff087229 */ /* 0x000fe20000000902 */
[----:B------:R-:W-:-:S09]  /*1c30*/  ISETP.GT.AND P0, PT, R5, 0x3fefffff, PT ;  /* 0x3fefffff0500780c */ /* 0x000fd20003f04270 */
[----:B------:R-:W-:Y:S02]  /*1c40*/  FSEL R4, R8, R2, P0 ;  /* 0x0000000208047208 */ /* 0x000fe40000000000 */
[----:B------:R-:W-:-:S07]  /*1c50*/  FSEL R5, R9, R3, P0 ;  /* 0x0000000309057208 */ /* 0x000fce0000000000 */
.L_x_413:
[----:B------:R-:W-:Y:S05]  /*1c60*/  BSYNC.RECONVERGENT B1 ;  /* 0x0000000000017941 */ /* 0x000fea0003800200 */
.L_x_411:
[----:B------:R-:W0:Y:S02]  /*1c70*/  LDCU.64 UR6, c[0x0][0x388] ;  /* 0x00007100ff0677ac */ /* 0x000e240008000a00 */
[----:B0-----:R-:W-:-:S04]  /*1c80*/  IADD3 R2, P0, PT, R0, UR6, RZ ;  /* 0x0000000600027c10 */ /* 0x001fc8000ff1e0ff */
[----:B------:R-:W-:-:S05]  /*1c90*/  IADD3.X R3, PT, PT, R6, UR7, RZ, P0, !PT ;  /* 0x0000000706037c10 */ /* 0x000fca00087fe4ff */
[----:B------:R-:W-:Y:S01]  /*1ca0*/  STG.E.64 desc[UR4][R2.64], R4 ;  /* 0x0000000402007986 */ /* 0x000fe2000c101b04 */
[----:B------:R-:W-:Y:S05]  /*1cb0*/  EXIT ;  /* 0x000000000000794d */ /* 0x000fea0003800000 */
        .weak           $__internal_18_$__cuda_sm20_div_rn_f64_full
        .type           $__internal_18_$__cuda_sm20_div_rn_f64_full,@function
        .size           $__internal_18_$__cuda_sm20_div_rn_f64_full,($__internal_19_$__cuda_sm20_drsqrt_f64_slowpath_v2 - $__internal_18_$__cuda_sm20_div_rn_f64_full)
$__internal_18_$__cuda_sm20_div_rn_f64_full:
        /* <DEDUP_REMOVED lines=70> */
.L_x_426:
        /* <DEDUP_REMOVED lines=16> */
.L_x_429:
[----:B------:R-:W-:Y:S01]  /*2220*/  LOP3.LUT R19, R11, 0x80000, RZ, 0xfc, !PT ;  /* 0x000800000b137812 */ /* 0x000fe200078efcff */
[----:B------:R-:W-:Y:S01]  /*2230*/  IMAD.MOV.U32 R18, RZ, RZ, R10 ;  /* 0x000000ffff127224 */ /* 0x000fe200078e000a */
[----:B------:R-:W-:Y:S06]  /*2240*/  BRA `(.L_x_427) ;  /* 0x0000000000087947 */ /* 0x000fec0003800000 */
.L_x_428:
[----:B------:R-:W-:Y:S01]  /*2250*/  LOP3.LUT R19, R9, 0x80000, RZ, 0xfc, !PT ;  /* 0x0008000009137812 */ /* 0x000fe200078efcff */
[----:B------:R-:W-:-:S07]  /*2260*/  IMAD.MOV.U32 R18, RZ, RZ, R8 ;  /* 0x000000ffff127224 */ /* 0x000fce00078e0008 */
.L_x_427:
[----:B------:R-:W-:Y:S05]  /*2270*/  BSYNC.RECONVERGENT B3 ;  /* 0x0000000000037941 */ /* 0x000fea0003800200 */
.L_x_425:
[----:B------:R-:W-:Y:S02]  /*2280*/  IMAD.MOV.U32 R15, RZ, RZ, 0x0 ;  /* 0x00000000ff0f7424 */ /* 0x000fe400078e00ff */
[----:B------:R-:W-:Y:S02]  /*2290*/  IMAD.MOV.U32 R2, RZ, RZ, R18 ;  /* 0x000000ffff027224 */ /* 0x000fe400078e0012 */
[----:B------:R-:W-:Y:S01]  /*22a0*/  IMAD.MOV.U32 R3, RZ, RZ, R19 ;  /* 0x000000ffff037224 */ /* 0x000fe200078e0013 */
[----:B------:R-:W-:Y:S06]  /*22b0*/  RET.REL.NODEC R14 `(vec_erfcinv) ;  /* 0xffffffdc0e507950 */ /* 0x000fec0003c3ffff */
        .weak           $__internal_19_$__cuda_sm20_drsqrt_f64_slowpath_v2
        .type           $__internal_19_$__cuda_sm20_drsqrt_f64_slowpath_v2,@function
        .size           $__internal_19_$__cuda_sm20_drsqrt_f64_slowpath_v2,(.L_x_583 - $__internal_19_$__cuda_sm20_drsqrt_f64_slowpath_v2)
$__internal_19_$__cuda_sm20_drsqrt_f64_slowpath_v2:
        /* <DEDUP_REMOVED lines=25> */
.L_x_432:
[----:B------:R-:W-:Y:S01]  /*2450*/  DADD R10, R8, R8 ;  /* 0x00000000080a7229 */ /* 0x000fe20000000008 */
[----:B------:R-:W-:Y:S10]  /*2460*/  BRA `(.L_x_433) ;  /* 0x0000000000087947 */ /* 0x000ff40003800000 */
.L_x_431:
[----:B------:R-:W-:Y:S01]  /*2470*/  LOP3.LUT R11, R10, 0x7ff00000, RZ, 0xfc, !PT ;  /* 0x7ff000000a0b7812 */ /* 0x000fe200078efcff */
[----:B------:R-:W-:-:S07]  /*2480*/  IMAD.MOV.U32 R10, RZ, RZ, RZ ;  /* 0x000000ffff0a7224 */ /* 0x000fce00078e00ff */
.L_x_433:
[----:B------:R-:W-:Y:S05]  /*2490*/  BSYNC.RECONVERGENT B3 ;  /* 0x0000000000037941 */ /* 0x000fea0003800200 */
.L_x_430:
[----:B------:R-:W-:-:S04]  /*24a0*/  IMAD.MOV.U32 R3, RZ, RZ, 0x0 ;  /* 0x00000000ff037424 */ /* 0x000fc800078e00ff */
[----:B------:R-:W-:Y:S05]  /*24b0*/  RET.REL.NODEC R2 `(vec_erfcinv) ;  /* 0xffffffd802d07950 */ /* 0x000fea0003c3ffff */
.L_x_434:
        /* <DEDUP_REMOVED lines=12> */
.L_x_583:


//--------------------- .text.vec_erfc            --------------------------
	.section	.text.vec_erfc,"ax",@progbits
	.align	128
        .global         vec_erfc
        .type           vec_erfc,@function
        .size           vec_erfc,(.L_x_635 - vec_erfc)
        .other          vec_erfc,@"STO_CUDA_ENTRY STV_DEFAULT"
vec_erfc:
.text.vec_erfc:
        /* <DEDUP_REMOVED lines=18> */
[----:B--2---:R-:W-:-:S04]  /*0120*/  LOP3.LUT R3, R5, 0x7fffffff, RZ, 0xc0, !PT ;  /* 0x7fffffff05037812 */ /* 0x004fc800078ec0ff */
[----:B------:R-:W-:-:S13]  /*0130*/  ISETP.GT.U32.AND P0, PT, R3, 0x7fefffff, PT ;  /* 0x7fefffff0300780c */ /* 0x000fda0003f04070 */
[----:B------:R-:W-:Y:S05]  /*0140*/  @P0 BRA `(.L_x_436) ;  /* 0x0000000800680947 */ /* 0x000fea0003800000 */
[----:B------:R-:W-:Y:S01]  /*0150*/  IMAD.MOV.U32 R2, RZ, RZ, R4 ;  /* 0x000000ffff027224 */ /* 0x000fe200078e0004 */
[----:B------:R-:W-:Y:S01]  /*0160*/  UMOV UR6, 0xd4e0bfd7 ;  /* 0xd4e0bfd700067882 */ /* 0x000fe20000000000 */
[----:B------:R-:W-:Y:S01]  /*0170*/  IMAD.MOV.U32 R12, RZ, RZ, RZ ;  /* 0x000000ffff0c7224 */ /* 0x000fe200078e00ff */
[----:B------:R-:W-:Y:S01]  /*0180*/  UMOV UR7, 0x3df8774a ;  /* 0x3df8774a00077882 */ /* 0x000fe20000000000 */
[----:B------:R-:W-:Y:S01]  /*0190*/  IMAD.MOV.U32 R16, RZ, RZ, 0x652b82fe ;  /* 0x652b82feff107424 */ /* 0x000fe200078e00ff */
[----:B------:R-:W-:Y:S01]  /*01a0*/  ISETP.GT.U32.AND P0, PT, R3, 0x403b4000, PT ;  /* 0x403b40000300780c */ /* 0x000fe20003f04070 */
[----:B------:R-:W-:Y:S01]  /*01b0*/  DADD R8, R2, 4 ;  /* 0x4010000002087429 */ /* 0x000fe20000000000 */
[----:B------:R-:W-:Y:S02]  /*01c0*/  IMAD.MOV.U32 R17, RZ, RZ, 0x3ff71547 ;  /* 0x3ff71547ff117424 */ /* 0x000fe400078e00ff */
[----:B------:R-:W-:Y:S02]  /*01d0*/  IMAD.MOV.U32 R22, RZ, RZ, 0x0 ;  /* 0x00000000ff167424 */ /* 0x000fe400078e00ff */
[----:B------:R-:W-:Y:S01]  /*01e0*/  IMAD.MOV.U32 R23, RZ, RZ, 0x3ff00000 ;  /* 0x3ff00000ff177424 */ /* 0x000fe200078e00ff */
[----:B------:R-:W0:Y:S02]  /*01f0*/  MUFU.RCP64H R13, R9 ;  /* 0x00000009000d7308 */ /* 0x000e240000001800 */
[----:B0-----:R-:W-:-:S02]  /*0200*/  DFMA R6, -R8, R12, 1 ;  /* 0x3ff000000806742b */ /* 0x001fc4000000010c */
[----:B------:R-:W-:-:S06]  /*0210*/  DMUL R8, R2, -R2 ;  /* 0x8000000202087228 */ /* 0x000fcc0000000000 */
        /* <DEDUP_REMOVED lines=9> */
[----:B------:R-:W-:-:S06]  /*02b0*/  IMAD.MOV.U32 R7, RZ, RZ, 0x3e44e1c6 ;  /* 0x3e44e1c6ff077424 */ /* 0x000fcc00078e00ff */
[----:B------:R-:W-:Y:S01]  /*02c0*/  DFMA R6, R12, -UR6, -R6 ;  /* 0x800000060c067c2b */ /* 0x000fe20008000806 */
        /* <DEDUP_REMOVED lines=25> */
[----:B------:R-:W-:Y:S01]  /*0460*/  DFMA R6, R8, R16, 6.75539944105574400000e+15 ;  /* 0x433800000806742b */ /* 0x000fe20000000010 */
[----:B------:R-:W-:-:S05]  /*0470*/  UMOV UR7, 0x3f23be27 ;  /* 0x3f23be2700077882 */ /* 0x000fca0000000000 */
[----:B------:R-:W-:Y:S01]  /*0480*/  DFMA R14, R12, R14, UR6 ;  /* 0x000000060c0e7e2b */ /* 0x000fe2000800000e */
[----:B------:R-:W-:Y:S01]  /*0490*/  UMOV UR6, 0x3e81672e ;  /* 0x3e81672e00067882 */ /* 0x000fe20000000000 */
[----:B------:R-:W-:Y:S01]  /*04a0*/  DADD R18, R6, -6.75539944105574400000e+15 ;  /* 0xc338000006127429 */ /* 0x000fe20000000000 */
[----:B------:R-:W-:Y:S01]  /*04b0*/  UMOV UR7, 0x3f2a1def ;  /* 0x3f2a1def00077882 */ /* 0x000fe20000000000 */
[----:B------:R-:W-:-:S04]  /*04c0*/  LEA.HI R4, R6, R6, RZ, 0x1 ;  /* 0x0000000606047211 */ /* 0x000fc800078f08ff */
[----:B------:R-:W-:Y:S01]  /*04d0*/  DFMA R14, R12, R14, -UR6 ;  /* 0x800000060c0e7e2b */ /* 0x000fe2000800000e */
[----:B------:R-:W-:Y:S01]  /*04e0*/  UMOV UR6, 0xfefa39ef ;  /* 0xfefa39ef00067882 */ /* 0x000fe20000000000 */
[----:B------:R-:W-:Y:S01]  /*04f0*/  UMOV UR7, 0x3fe62e42 ;  /* 0x3fe62e4200077882 */ /* 0x000fe20000000000 */
[----:B------:R-:W-:Y:S01]  /*0500*/  SHF.R.S32.HI R7, RZ, 0x1, R4 ;  /* 0x00000001ff077819 */ /* 0x000fe20000011404 */
[--C-:B------:R-:W-:Y:S01]  /*0510*/  DFMA R20, R18, -UR6, R8.reuse ;  /* 0x8000000612147c2b */ /* 0x100fe20008000008 */
[----:B------:R-:W-:Y:S01]  /*0520*/  UMOV UR6, 0xe68c1713 ;  /* 0xe68c171300067882 */ /* 0x000fe20000000000 */
[----:B------:R-:W-:Y:S01]  /*0530*/  UMOV UR7, 0x3f48d4ab ;  /* 0x3f48d4ab00077882 */ /* 0x000fe20000000000 */
[----:B------:R-:W-:Y:S01]  /*0540*/  DFMA R8, -R2, R2, -R8 ;  /* 0x000000020208722b */ /* 0x000fe20000000908 */
[----:B------:R-:W-:Y:S01]  /*0550*/  IMAD.IADD R6, R6, 0x1, -R7 ;  /* 0x0000000106067824 */ /* 0x000fe200078e0a07 */
[----:B------:R-:W-:Y:S01]  /*0560*/  DFMA R16, R12, R14, -UR6 ;  /* 0x800000060c107e2b */ /* 0x000fe2000800000e */
[----:B------:R-:W-:Y:S01]  /*0570*/  UMOV UR6, 0x3b39803f ;  /* 0x3b39803f00067882 */ /* 0x000fe20000000000 */
[----:B------:R-:W-:-:S02]  /*0580*/  UMOV UR7, 0x3c7abc9e ;  /* 0x3c7abc9e00077882 */ /* 0x000fc40000000000 */
[----:B------:R-:W-:Y:S01]  /*0590*/  DFMA R14, R18, -UR6, R20 ;  /* 0x80000006120e7c2b */ /* 0x000fe20008000014 */
[----:B------:R-:W-:Y:S01]  /*05a0*/  UMOV UR6, 0x210dd6b4 ;  /* 0x210dd6b400067882 */ /* 0x000fe20000000000 */
[----:B------:R-:W-:Y:S01]  /*05b0*/  UMOV UR7, 0x3f749c67 ;  /* 0x3f749c6700077882 */ /* 0x000fe20000000000 */
[----:B------:R-:W-:Y:S01]  /*05c0*/  IMAD.MOV.U32 R18, RZ, RZ, -0x35dec16 ;  /* 0xfca213eaff127424 */ /* 0x000fe200078e00ff */
[----:B------:R-:W-:Y:S01]  /*05d0*/  DFMA R16, R12, R16, UR6 ;  /* 0x000000060c107e2b */ /* 0x000fe20008000010 */
[----:B------:R-:W-:Y:S01]  /*05e0*/  IMAD.MOV.U32 R19, RZ, RZ, 0x3e928af3 ;  /* 0x3e928af3ff137424 */ /* 0x000fe200078e00ff */
[----:B------:R-:W-:Y:S01]  /*05f0*/  UMOV UR6, 0x69ce2bdf ;  /* 0x69ce2bdf00067882 */ /* 0x000fe20000000000 */
[----:B------:R-:W-:-:S04]  /*0600*/  UMOV UR7, 0x3e5ade15 ;  /* 0x3e5ade1500077882 */ /* 0x000fc80000000000 */
[----:B------:R-:W-:Y:S01]  /*0610*/  DFMA R18, R14, UR6, R18 ;  /* 0x000000060e127c2b */ /* 0x000fe20008000012 */
[----:B------:R-:W-:Y:S01]  /*0620*/  UMOV UR6, 0x8568e357 ;  /* 0x8568e35700067882 */ /* 0x000fe20000000000 */
[----:B------:R-:W-:Y:S02]  /*0630*/  UMOV UR7, 0x3f909623 ;  /* 0x3f90962300077882 */ /* 0x000fe40000000000 */
[----:B------:R-:W-:Y:S01]  /*0640*/  DFMA R16, R12, R16, -UR6 ;  /* 0x800000060c107e2b */ /* 0x000fe20008000010 */
[----:B------:R-:W-:Y:S01]  /*0650*/  UMOV UR6, 0x62401315 ;  /* 0x6240131500067882 */ /* 0x000fe20000000000 */
[----:B------:R-:W-:Y:S02]  /*0660*/  UMOV UR7, 0x3ec71dee ;  /* 0x3ec71dee00077882 */ /* 0x000fe40000000000 */
[----:B------:R-:W-:Y:S01]  /*0670*/  DFMA R18, R14, R18, UR6 ;  /* 0x000000060e127e2b */ /* 0x000fe20008000012 */
[----:B------:R-:W-:Y:S01]  /*0680*/  UMOV UR6, 0xdf8c2dc9 ;  /* 0xdf8c2dc900067882 */ /* 0x000fe20000000000 */
[----:B------:R-:W-:-:S02]  /*0690*/  UMOV UR7, 0x3fa3079e ;  /* 0x3fa3079e00077882 */ /* 0x000fc40000000000 */
[----:B------:R-:W-:Y:S01]  /*06a0*/  DFMA R16, R12, R16, UR6 ;  /* 0x000000060c107e2b */ /* 0x000fe20008000010 */
[----:B------:R-:W-:Y:S01]  /*06b0*/  UMOV UR6, 0x7c89eb71 ;  /* 0x7c89eb7100067882 */ /* 0x000fe20000000000 */
[----:B------:R-:W-:Y:S02]  /*06c0*/  UMOV UR7, 0x3efa0199 ;  /* 0x3efa019900077882 */ /* 0x000fe40000000000 */
[----:B------:R-:W-:Y:S01]  /*06d0*/  DFMA R20, R14, R18, UR6 ;  /* 0x000000060e147e2b */ /* 0x000fe20008000012 */
[----:B------:R-:W-:Y:S01]  /*06e0*/  UMOV UR6, 0xdff601fc ;  /* 0xdff601fc00067882 */ /* 0x000fe20000000000 */
[----:B------:R-:W-:Y:S01]  /*06f0*/  UMOV UR7, 0x3fb0fb06 ;  /* 0x3fb0fb0600077882 */ /* 0x000fe20000000000 */
[----:B------:R-:W-:Y:S02]  /*0700*/  DFMA R18, R2, 2, R22 ;  /* 0x400000000212782b */ /* 0x000fe40000000016 */
[----:B------:R-:W-:Y:S01]  /*0710*/  DFMA R16, R12, R16, -UR6 ;  /* 0x800000060c107e2b */ /* 0x000fe20008000010 */
        /* <DEDUP_REMOVED lines=8> */
[----:B------:R-:W0:Y:S01]  /*07a0*/  MUFU.RCP64H R17, R19 ;  /* 0x0000001300117308 */ /* 0x000e220000001800 */
[----:B------:R-:W-:Y:S01]  /*07b0*/  DFMA R22, R14, R22, UR6 ;  /* 0x000000060e167e2b */ /* 0x000fe20008000016 */
[----:B------:R-:W-:Y:S01]  /*07c0*/  UMOV UR6, 0x3c3db8c6 ;  /* 0x3c3db8c600067882 */ /* 0x000fe20000000000 */
[----:B------:R-:W-:Y:S01]  /*07d0*/  UMOV UR7, 0x3fb9ddb2 ;  /* 0x3fb9ddb200077882 */ /* 0x000fe20000000000 */
[----:B------:R-:W-:Y:S01]  /*07e0*/  IMAD.MOV.U32 R16, RZ, RZ, RZ ;  /* 0x000000ffff107224 */ /* 0x000fe200078e00ff */
        /* <DEDUP_REMOVED lines=8> */
[----:B------:R-:W-:Y:S02]  /*0870*/  UMOV UR7, 0x3fa55555 ;  /* 0x3fa5555500077882 */ /* 0x000fe40000000000 */
[----:B------:R-:W-:Y:S01]  /*0880*/  DFMA R24, R14, R24, UR6 ;  /* 0x000000060e187e2b */ /* 0x000fe20008000018 */
[----:B------:R-:W-:Y:S01]  /*0890*/  UMOV UR6, 0xf66fb6d6 ;  /* 0xf66fb6d600067882 */ /* 0x000fe20000000000 */
[----:B------:R-:W-:Y:S01]  /*08a0*/  UMOV UR7, 0x3f8f7f5d ;  /* 0x3f8f7f5d00077882 */ /* 0x000fe20000000000 */
[----:B0-----:R-:W-:-:S02]  /*08b0*/  DFMA R22, -R18, R16, 1 ;  /* 0x3ff000001216742b */ /* 0x001fc40000000110 */
[----:B------:R-:W-:Y:S01]  /*08c0*/  DFMA R20, R12, R20, UR6 ;  /* 0x000000060c147e2b */ /* 0x000fe20008000014 */
[----:B------:R-:W-:Y:S01]  /*08d0*/  UMOV UR6, 0x55555511 ;  /* 0x5555551100067882 */ /* 0x000fe20000000000 */
[----:B------:R-:W-:Y:S02]  /*08e0*/  UMOV UR7, 0x3fc55555 ;  /* 0x3fc5555500077882 */ /* 0x000fe40000000000 */
[----:B------:R-:W-:Y:S01]  /*08f0*/  DFMA R24, R14, R24, UR6 ;  /* 0x000000060e187e2b */ /* 0x000fe20008000018 */
[----:B------:R-:W-:Y:S01]  /*0900*/  UMOV UR6, 0xd154a29d ;  /* 0xd154a29d00067882 */ /* 0x000fe20000000000 */
[----:B------:R-:W-:Y:S01]  /*0910*/  UMOV UR7, 0x3fc1df1a ;  /* 0x3fc1df1a00077882 */ /* 0x000fe20000000000 */
[----:B------:R-:W-:Y:S02]  /*0920*/  DFMA R22, R22, R22, R22 ;  /* 0x000000161616722b */ /* 0x000fe40000000016 */
[----:B------:R-:W-:Y:S01]  /*0930*/  DFMA R18, R12, R20, -UR6 ;  /* 0x800000060c127e2b */ /* 0x000fe20008000014 */
[----:B------:R-:W-:Y:S01]  /*0940*/  UMOV UR6, 0xb ;  /* 0x0000000b00067882 */ /* 0x000fe20000000000 */
[----:B------:R-:W-:-:S02]  /*0950*/  UMOV UR7, 0x3fe00000 ;  /* 0x3fe0000000077882 */ /* 0x000fc40000000000 */
[----:B------:R-:W-:Y:S01]  /*0960*/  DFMA R24, R14, R24, UR6 ;  /* 0x000000060e187e2b */ /* 0x000fe20008000018 */
[----:B------:R-:W-:Y:S01]  /*0970*/  UMOV UR6, 0x16e9fd7f ;  /* 0x16e9fd7f00067882 */ /* 0x000fe20000000000 */
[----:B------:R-:W-:Y:S01]  /*0980*/  UMOV UR7, 0x3ff3ba59 ;  /* 0x3ff3ba5900077882 */ /* 0x000fe20000000000 */
[----:B------:R-:W-:Y:S02]  /*0990*/  DFMA R16, R16, R22, R16 ;  /* 0x000000161010722b */ /* 0x000fe40000000010 */
[----:B------:R-:W-:-:S03]  /*09a0*/  DFMA R18, R12, R18, UR6 ;  /* 0x000000060c127e2b */ /* 0x000fc60008000012 */
[----:B------:R-:W-:-:S05]  /*09b0*/  DFMA R24, R14, R24, 1 ;  /* 0x3ff000000e18742b */ /* 0x000fca0000000018 */
[----:B------:R-:W-:-:S03]  /*09c0*/  DMUL R12, R18, R16 ;  /* 0x00000010120c7228 */ /* 0x000fc60000000000 */
[----:B------:R-:W-:-:S05]  /*09d0*/  DFMA R14, R14, R24, 1 ;  /* 0x3ff000000e0e742b */ /* 0x000fca0000000018 */
[----:B------:R-:W-:-:S05]  /*09e0*/  DMUL R20, R12, -2 ;  /* 0xc00000000c147828 */ /* 0x000fca0000000000 */
[----:B------:R-:W-:Y:S01]  /*09f0*/  IMAD R15, R7, 0x100000, R15 ;  /* 0x00100000070f7824 */ /* 0x000fe200078e020f */
[----:B------:R-:W-:Y:S01]  /*0a00*/  LEA R7, R6, 0x3ff00000, 0x14 ;  /* 0x3ff0000006077811 */ /* 0x000fe200078ea0ff */
[----:B------:R-:W-:Y:S01]  /*0a10*/  IMAD.MOV.U32 R6, RZ, RZ, RZ ;  /* 0x000000ffff067224 */ /* 0x000fe200078e00ff */
[----:B------:R-:W-:-:S05]  /*0a20*/  DFMA R20, R2, R20, R18 ;  /* 0x000000140214722b */ /* 0x000fca0000000012 */
[----:B------:R-:W-:-:S03]  /*0a30*/  DMUL R6, R14, R6 ;  /* 0x000000060e067228 */ /* 0x000fc60000000000 */
[----:B------:R-:W-:-:S05]  /*0a40*/  DADD R20, -R12, R20 ;  /* 0x000000000c147229 */ /* 0x000fca0000000114 */
[----:B------:R-:W-:-:S03]  /*0a50*/  DFMA R8, R6, R8, R6 ;  /* 0x000000080608722b */ /* 0x000fc60000000006 */
        /* <DEDUP_REMOVED lines=9> */
.L_x_436:
        /* <DEDUP_REMOVED lines=9> */
.L_x_437:
[----:B------:R-:W-:Y:S05]  /*0b80*/  BSYNC.RECONVERGENT B0 ;  /* 0x0000000000007941 */ /* 0x000fea0003800200 */
.L_x_435:
[----:B------:R-:W0:Y:S02]  /*0b90*/  LDCU.64 UR6, c[0x0][0x388] ;  /* 0x00007100ff0677ac */ /* 0x000e240008000a00 */
[----:B0-----:R-:W-:-:S04]  /*0ba0*/  IADD3 R4, P0, PT, R0, UR6, RZ ;  /* 0x0000000600047c10 */ /* 0x001fc8000ff1e0ff */
[----:B------:R-:W-:-:S05]  /*0bb0*/  IADD3.X R5, PT, PT, R10, UR7, RZ, P0, !PT ;  /* 0x000000070a057c10 */ /* 0x000fca00087fe4ff */
[----:B------:R-:W-:Y:S01]  /*0bc0*/  STG.E.64 desc[UR4][R4.64], R2 ;  /* 0x0000000204007986 */ /* 0x000fe2000c101b04 */
[----:B------:R-:W-:Y:S05]  /*0bd0*/  EXIT ;  /* 0x000000000000794d */ /* 0x000fea0003800000 */
.L_x_438:
        /* <DEDUP_REMOVED lines=10> */
.L_x_635:


//--------------------- .text.vec_cospi           --------------------------
	.section	.text.vec_cospi,"ax",@progbits
	.align	128
        .global         vec_cospi
        .type           vec_cospi,@function
        .size           vec_cospi,(.L_x_636 - vec_cospi)
        .other          vec_cospi,@"STO_CUDA_ENTRY STV_DEFAULT"
vec_cospi:
.text.vec_cospi:
        /* <DEDUP_REMOVED lines=17> */
[----:B-1----:R-:W2:Y:S02]  /*0110*/  LDG.E.64 R18, desc[UR4][R6.64] ;  /* 0x0000000406127981 */ /* 0x002ea4000c1e1b00 */
[----:B--2---:R-:W-:Y:S01]  /*0120*/  DMUL R4, RZ, R18 ;  /* 0x00000012ff047228 */ /* 0x004fe20000000000 */
[----:B------:R-:W-:-:S05]  /*0130*/  IMAD.SHL.U32 R3, R19, 0x2, RZ ;  /* 0x0000000213037824 */ /* 0x000fca00078e00ff */
[----:B------:R-:W-:-:S04]  /*0140*/  ISETP.GT.U32.AND P0, PT, R3, -0x79800000, PT ;  /* 0x868000000300780c */ /* 0x000fc80003f04070 */
[----:B------:R-:W-:Y:S02]  /*0150*/  FSEL R21, R5, R19, P0 ;  /* 0x0000001305157208 */ /* 0x000fe40000000000 */
[----:B------:R-:W-:-:S03]  /*0160*/  FSEL R18, R4, R18, P0 ;  /* 0x0000001204127208 */ /* 0x000fc60000000000 */
[----:B------:R-:W-:-:S04]  /*0170*/  VIADD R19, R21, 0x100000 ;  /* 0x0010000015137836 */ /* 0x000fc80000000000 */
[----:B------:R-:W1:Y:S02]  /*0180*/  F2I.S64.F64 R16, R18 ;  /* 0x0000001200107311 */ /* 0x000e640000301900 */
[----:B-1----:R-:W-:-:S04]  /*0190*/  VIADD R3, R16, 0x1 ;  /* 0x0000000110037836 */ /* 0x002fc80000000000 */
[----:B------:R-:W-:-:S05]  /*01a0*/  IMAD.SHL.U32 R4, R3, 0x40, RZ ;  /* 0x0000004003047824 */ /* 0x000fca00078e00ff */
[----:B------:R-:W-:-:S04]  /*01b0*/  LOP3.LUT R4, R4, 0x40, RZ, 0xc0, !PT ;  /* 0x0000004004047812 */ /* 0x000fc800078ec0ff */
[----:B0-----:R-:W-:-:S05]  /*01c0*/  IADD3 R24, P0, PT, R4, UR6, RZ ;  /* 0x0000000604187c10 */ /* 0x001fca000ff1e0ff */
[----:B------:R-:W-:-:S05]  /*01d0*/  IMAD.X R25, RZ, RZ, UR7, P0 ;  /* 0x00000007ff197e24 */ /* 0x000fca00080e06ff */
[----:B------:R-:W2:Y:S04]  /*01e0*/  LDG.E.128.CONSTANT R4, desc[UR4][R24.64] ;  /* 0x0000000418047981 */ /* 0x000ea8000c1e9d00 */
[----:B------:R-:W3:Y:S04]  /*01f0*/  LDG.E.128.CONSTANT R8, desc[UR4][R24.64+0x10] ;  /* 0x0000100418087981 */ /* 0x000ee8000c1e9d00 */
[----:B------:R-:W4:Y:S01]  /*0200*/  LDG.E.128.CONSTANT R12, desc[UR4][R24.64+0x20] ;  /* 0x00002004180c7981 */ /* 0x000f22000c1e9d00 */
[----:B------:R-:W0:Y:S01]  /*0210*/  FRND.F64 R22, R18 ;  /* 0x0000001200167313 */ /* 0x000e220000301800 */
[----:B------:R-:W-:Y:S01]  /*0220*/  IMAD.MOV.U32 R20, RZ, RZ, R18 ;  /* 0x000000ffff147224 */ /* 0x000fe200078e0012 */
[----:B------:R-:W-:Y:S01]  /*0230*/  UMOV UR6, 0x33145c07 ;  /* 0x33145c0700067882 */ /* 0x000fe20000000000 */
[----:B------:R-:W-:Y:S01]  /*0240*/  UMOV UR7, 0x3ca1a626 ;  /* 0x3ca1a62600077882 */ /* 0x000fe20000000000 */
[----:B------:R-:W-:-:S04]  /*0250*/  LOP3.LUT R26, R16, 0x1, RZ, 0xc0, !PT ;  /* 0x00000001101a7812 */ /* 0x000fc800078ec0ff */
[----:B------:R-:W-:-:S04]  /*0260*/  ISETP.NE.U32.AND P0, PT, R26, 0x1, PT ;  /* 0x000000011a00780c */ /* 0x000fc80003f05070 */
[----:B------:R-:W-:Y:S01]  /*0270*/  ISETP.NE.U32.AND.EX P0, PT, RZ, RZ, PT, P0 ;  /* 0x000000ffff00720c */ /* 0x000fe20003f05100 */
[----:B0-----:R-:W-:-:S08]  /*0280*/  DFMA R22, R22, -0.5, R20 ;  /* 0xbfe000001616782b */ /* 0x001fd00000000014 */
[----:B------:R-:W-:Y:S01]  /*0290*/  DMUL R20, R22, UR6 ;  /* 0x0000000616147c28 */ /* 0x000fe20008000000 */
[----:B------:R-:W-:Y:S01]  /*02a0*/  UMOV UR6, 0x54442d18 ;  /* 0x54442d1800067882 */ /* 0x000fe20000000000 */
[----:B------:R-:W-:-:S06]  /*02b0*/  UMOV UR7, 0x400921fb ;  /* 0x400921fb00077882 */ /* 0x000fcc0000000000 */
[----:B------:R-:W-:Y:S01]  /*02c0*/  DFMA R16, R22, UR6, R20 ;  /* 0x0000000616107c2b */ /* 0x000fe20008000014 */
[----:B------:R-:W0:Y:S01]  /*02d0*/  LDCU.64 UR6, c[0x0][0x388] ;  /* 0x00007100ff0677ac */ /* 0x000e220008000a00 */
[----:B------:R-:W-:Y:S02]  /*02e0*/  IMAD.MOV.U32 R20, RZ, RZ, 0x79785eba ;  /* 0x79785ebaff147424 */ /* 0x000fe400078e00ff */
[----:B------:R-:W-:-:S03]  /*02f0*/  IMAD.MOV.U32 R21, RZ, RZ, 0x3de5db65 ;  /* 0x3de5db65ff157424 */ /* 0x000fc600078e00ff */
[----:B------:R-:W-:Y:S01]  /*0300*/  FSEL R20, -R20, 4.2945490664224492434e-19, !P0 ;  /* 0x20fd816414147808 */ /* 0x000fe20004000100 */
[----:B------:R-:W-:Y:S01]  /*0310*/  DMUL R18, R16, R16 ;  /* 0x0000001010127228 */ /* 0x000fe20000000000 */
[----:B------:R-:W-:-:S07]  /*0320*/  FSEL R21, R21, -0.082518599927425384521, !P0 ;  /* 0xbda8ff8315157808 */ /* 0x000fce0004000000 */
[----:B--2---:R-:W-:-:S08]  /*0330*/  DFMA R4, R18, R20, R4 ;  /* 0x000000141204722b */ /* 0x004fd00000000004 */
[----:B------:R-:W-:-:S08]  /*0340*/  DFMA R4, R18, R4, R6 ;  /* 0x000000041204722b */ /* 0x000fd00000000006 */
[----:B---3--:R-:W-:Y:S01]  /*0350*/  DFMA R4, R18, R4, R8 ;  /* 0x000000041204722b */ /* 0x008fe20000000008 */
[----:B0-----:R-:W-:-:S04]  /*0360*/  IADD3 R8, P1, PT, R0, UR6, RZ ;  /* 0x0000000600087c10 */ /* 0x001fc8000ff3e0ff */
[----:B------:R-:W-:-:S03]  /*0370*/  IADD3.X R9, PT, PT, R2, UR7, RZ, P1, !PT ;  /* 0x0000000702097c10 */ /* 0x000fc60008ffe4ff */
        /* <DEDUP_REMOVED lines=13> */
.L_x_439:
        /* <DEDUP_REMOVED lines=11> */
.L_x_636:


//--------------------- .text.vec_cosh            --------------------------
	.section	.text.vec_cosh,"ax",@progbits
	.align	128
        .global         vec_cosh
        .type           vec_cosh,@function
        .size           vec_cosh,(.L_x_637 - vec_cosh)
        .other          vec_cosh,@"STO_CUDA_ENTRY STV_DEFAULT"
vec_cosh:
.text.vec_cosh:
        /* <DEDUP_REMOVED lines=20> */
[----:B------:R-:W-:-:S13]  /*0140*/  ISETP.GT.U32.AND P0, PT, R7, 0x408633ce, PT ;  /* 0x408633ce0700780c */ /* 0x000fda0003f04070 */
[----:B------:R-:W-:Y:S05]  /*0150*/  @P0 BRA `(.L_x_441) ;  /* 0x0000000000c80947 */ /* 0x000fea0003800000 */
[----:B------:R-:W-:Y:S01]  /*0160*/  IMAD.MOV.U32 R4, RZ, RZ, 0x652b82fe ;  /* 0x652b82feff047424 */ /* 0x000fe200078e00ff */
[----:B------:R-:W-:Y:S01]  /*0170*/  UMOV UR6, 0xfefa39ef ;  /* 0xfefa39ef00067882 */ /* 0x000fe20000000000 */
[----:B------:R-:W-:Y:S01]  /*0180*/  IMAD.MOV.U32 R5, RZ, RZ, 0x3ff71547 ;  /* 0x3ff71547ff057424 */ /* 0x000fe200078e00ff */
[----:B------:R-:W-:-:S05]  /*0190*/  UMOV UR7, 0x3fe62e42 ;  /* 0x3fe62e4200077882 */ /* 0x000fca0000000000 */
[----:B------:R-:W-:-:S08]  /*01a0*/  DFMA R4, R6, R4, 6.75539944105574400000e+15 ;  /* 0x433800000604742b */ /* 0x000fd00000000004 */
        /* <DEDUP_REMOVED lines=36> */
[----:B------:R-:W-:-:S04]  /*03f0*/  IMAD R4, R4, 0x100000, R9 ;  /* 0x0010000004047824 */ /* 0x000fc800078e0209 */
[----:B------:R-:W-:Y:S02]  /*0400*/  VIADD R9, R4, 0xffe00000 ;  /* 0xffe0000004097836 */ /* 0x000fe40000000000 */
[----:B------:R-:W-:Y:S02]  /*0410*/  IMAD.MOV.U32 R4, RZ, RZ, RZ ;  /* 0x000000ffff047224 */ /* 0x000fe400078e00ff */
[----:B------:R-:W0:Y:S04]  /*0420*/  MUFU.RCP64H R5, R9 ;  /* 0x0000000900057308 */ /* 0x000e280000001800 */
[----:B0-----:R-:W-:-:S08]  /*0430*/  DFMA R6, -R8, R4, 1 ;  /* 0x3ff000000806742b */ /* 0x001fd00000000104 */
[----:B------:R-:W-:-:S08]  /*0440*/  DFMA R6, R6, R6, R6 ;  /* 0x000000060606722b */ /* 0x000fd00000000006 */
[----:B------:R-:W-:-:S08]  /*0450*/  DFMA R6, R4, R6, R4 ;  /* 0x000000060406722b */ /* 0x000fd00000000004 */
[----:B------:R-:W-:Y:S01]  /*0460*/  DFMA R6, R6, 0.0625, R8 ;  /* 0x3fb000000606782b */ /* 0x000fe20000000008 */
[----:B------:R-:W-:Y:S10]  /*0470*/  BRA `(.L_x_442) ;  /* 0x00000000000c7947 */ /* 0x000ff40003800000 */
.L_x_441:
[----:B------:R-:W-:-:S06]  /*0480*/  DSETP.GTU.AND P0, PT, R4, +INF , PT ;  /* 0x7ff000000400742a */ /* 0x000fcc0003f0c000 */
[----:B------:R-:W-:Y:S02]  /*0490*/  FSEL R6, R4, RZ, P0 ;  /* 0x000000ff04067208 */ /* 0x000fe40000000000 */
[----:B------:R-:W-:-:S07]  /*04a0*/  FSEL R7, R5, +QNAN , P0 ;  /* 0x7ff0000005077808 */ /* 0x000fce0000000000 */
.L_x_442:
[----:B------:R-:W-:Y:S05]  /*04b0*/  BSYNC.RECONVERGENT B0 ;  /* 0x0000000000007941 */ /* 0x000fea0003800200 */
.L_x_440:
[----:B------:R-:W0:Y:S01]  /*04c0*/  LDCU.64 UR6, c[0x0][0x388] ;  /* 0x00007100ff0677ac */ /* 0x000e220008000a00 */
[----:B------:R-:W-:Y:S01]  /*04d0*/  DADD R6, R6, R6 ;  /* 0x0000000006067229 */ /* 0x000fe20000000006 */
[----:B0-----:R-:W-:-:S04]  /*04e0*/  IADD3 R4, P0, PT, R0, UR6, RZ ;  /* 0x0000000600047c10 */ /* 0x001fc8000ff1e0ff */
[----:B------:R-:W-:-:S05]  /*04f0*/  IADD3.X R5, PT, PT, R2, UR7, RZ, P0, !PT ;  /* 0x0000000702057c10 */ /* 0x000fca00087fe4ff */
[----:B------:R-:W-:Y:S01]  /*0500*/  STG.E.64 desc[UR4][R4.64], R6 ;  /* 0x0000000604007986 */ /* 0x000fe2000c101b04 */
[----:B------:R-:W-:Y:S05]  /*0510*/  EXIT ;  /* 0x000000000000794d */ /* 0x000fea0003800000 */
.L_x_443:
        /* <DEDUP_REMOVED lines=14> */
.L_x_637:


//--------------------- .text.vec_cos             --------------------------
	.section	.text.vec_cos,"ax",@progbits
	.align	128
        .global         vec_cos
        .type           vec_cos,@function
        .size           vec_cos,(.L_x_584 - vec_cos)
        .other          vec_cos,@"STO_CUDA_ENTRY STV_DEFAULT"
vec_cos:
.text.vec_cos:
        /* <DEDUP_REMOVED lines=41> */
[----:B------:R-:W-:Y:S05]  /*0290*/  CALL.REL.NOINC `($vec_cos$__internal_trig_reduction_slowpathd) ;  /* 0x0000000000947944 */ /* 0x000fea0003c00000 */
.L_x_447:
[----:B------:R-:W-:Y:S05]  /*02a0*/  BSYNC.RECONVERGENT B0 ;  /* 0x0000000000007941 */ /* 0x000fea0003800200 */
.L_x_446:
[----:B------:R-:W-:-:S07]  /*02b0*/  VIADD R0, R0, 0x1 ;  /* 0x0000000100007836 */ /* 0x000fce0000000000 */
.L_x_445:
[----:B------:R-:W-:Y:S05]  /*02c0*/  BSYNC.RECONVERGENT B1 ;  /* 0x0000000000017941 */ /* 0x000fea0003800200 */
.L_x_444:
        /* <DEDUP_REMOVED lines=34> */
        .type           $vec_cos$__internal_trig_reduction_slowpathd,@function
        .size           $vec_cos$__internal_trig_reduction_slowpathd,(.L_x_584 - $vec_cos$__internal_trig_reduction_slowpathd)
$vec_cos$__internal_trig_reduction_slowpathd:
        /* <DEDUP_REMOVED lines=25> */
.L_x_452:
        /* <DEDUP_REMOVED lines=29> */
.L_x_451:
[----:B------:R-:W-:-:S07]  /*0850*/  IMAD.MOV.U32 R15, RZ, RZ, R0 ;  /* 0x000000ffff0f7224 */ /* 0x000fce00078e0000 */
.L_x_450:
[----:B------:R-:W-:Y:S05]  /*0860*/  BSYNC.RECONVERGENT B2 ;  /* 0x0000000000027941 */ /* 0x000fea0003800200 */
.L_x_449:
        /* <DEDUP_REMOVED lines=60> */
.L_x_454:
[----:B------:R-:W-:Y:S05]  /*0c30*/  BSYNC.RECONVERGENT B2 ;  /* 0x0000000000027941 */ /* 0x000fea0003800200 */
.L_x_453:
        /* <DEDUP_REMOVED lines=36> */
.L_x_448:
[----:B------:R-:W-:Y:S02]  /*0e80*/  IMAD.MOV.U32 R15, RZ, RZ, 0x0 ;  /* 0x00000000ff0f7424 */ /* 0x000fe400078e00ff */
[----:B------:R-:W-:Y:S02]  /*0e90*/  IMAD.MOV.U32 R0, RZ, RZ, R4 ;  /* 0x000000ffff007224 */ /* 0x000fe400078e0004 */
[----:B------:R-:W-:Y:S05]  /*0ea0*/  RET.REL.NODEC R14 `(vec_cos) ;  /* 0xfffffff00e547950 */ /* 0x000fea0003c3ffff */
.L_x_455:
        /* <DEDUP_REMOVED lines=13> */
.L_x_584:


//--------------------- .text.vec_ceil            --------------------------
	.section	.text.vec_ceil,"ax",@progbits
	.align	128
        .global         vec_ceil
        .type           vec_ceil,@function
        .size           vec_ceil,(.L_x_639 - vec_ceil)
        .other          vec_ceil,@"STO_CUDA_ENTRY STV_DEFAULT"
vec_ceil:
.text.vec_ceil:
        /* <DEDUP_REMOVED lines=20> */
[----:B--2---:R-:W0:Y:S04]  /*0140*/  FRND.F64.CEIL R2, R2 ;  /* 0x0000000200027313 */ /* 0x004e280000309800 */
[----:B0-----:R-:W-:Y:S01]  /*0150*/  STG.E.64 desc[UR4][R6.64], R2 ;  /* 0x0000000206007986 */ /* 0x001fe2000c101b04 */
[----:B------:R-:W-:Y:S05]  /*0160*/  EXIT ;  /* 0x000000000000794d */ /* 0x000fea0003800000 */
.L_x_456:
        /* <DEDUP_REMOVED lines=9> */
.L_x_639:


//--------------------- .text.vec_cbrt            --------------------------
	.section	.text.vec_cbrt,"ax",@progbits
	.align	128
        .global         vec_cbrt
        .type           vec_cbrt,@function
        .size           vec_cbrt,(.L_x_640 - vec_cbrt)
        .other          vec_cbrt,@"STO_CUDA_ENTRY STV_DEFAULT"
vec_cbrt:
.text.vec_cbrt:
        /* <DEDUP_REMOVED lines=16> */
[----:B------:R-:W-:Y:S01]  /*0100*/  IMAD.MOV.U32 R14, RZ, RZ, RZ ;  /* 0x000000ffff0e7224 */ /* 0x000fe200078e00ff */
[----:B------:R-:W0:Y:S04]  /*0110*/  LDCU.64 UR6, c[0x0][0x388] ;  /* 0x00007100ff0677ac */ /* 0x000e280008000a00 */
[----:B-1----:R-:W2:Y:S01]  /*0120*/  LDG.E.64 R2, desc[UR4][R2.64] ;  /* 0x0000000402027981 */ /* 0x002ea2000c1e1b00 */
[----:B0-----:R-:W-:Y:S02]  /*0130*/  IADD3 R4, P1, PT, R4, UR6, RZ ;  /* 0x0000000604047c10 */ /* 0x001fe4000ff3e0ff */
        /* <DEDUP_REMOVED lines=13> */
[----:B0-----:R-:W-:-:S06]  /*0210*/  FMUL R19, R18, 0.3333333432674407959 ;  /* 0x3eaaaaab12137820 */ /* 0x001fcc0000400000 */
[----:B------:R-:W0:Y:S08]  /*0220*/  MUFU.EX2 R6, R19 ;  /* 0x0000001300067308 */ /* 0x000e300000000800 */
[----:B0-----:R-:W0:Y:S02]  /*0230*/  F2F.F64.F32 R6, R6 ;  /* 0x0000000600067310 */ /* 0x001e240000201800 */
[----:B0-----:R-:W-:-:S10]  /*0240*/  DMUL R10, R6, R6 ;  /* 0x00000006060a7228 */ /* 0x001fd40000000000 */
[----:B------:R-:W-:Y:S02]  /*0250*/  VIADD R13, R11, 0x100000 ;  /* 0x001000000b0d7836 */ /* 0x000fe40000000000 */
[----:B------:R-:W-:-:S06]  /*0260*/  IMAD.MOV.U32 R12, RZ, RZ, R10 ;  /* 0x000000ffff0c7224 */ /* 0x000fcc00078e000a */
[C-C-:B------:R-:W-:Y:S02]  /*0270*/  DFMA R12, R6.reuse, R12, R8.reuse ;  /* 0x0000000c060c722b */ /* 0x140fe40000000008 */
[----:B------:R-:W-:Y:S01]  /*0280*/  DFMA R8, -R6, R10, R8 ;  /* 0x0000000a0608722b */ /* 0x000fe20000000108 */
[----:B------:R-:W-:-:S03]  /*0290*/  VIADD R11, R5, 0xfee ;  /* 0x00000fee050b7836 */ /* 0x000fc60000000000 */
[----:B------:R-:W0:Y:S01]  /*02a0*/  MUFU.RCP64H R15, R13 ;  /* 0x0000000d000f7308 */ /* 0x000e220000001800 */
[----:B------:R-:W-:Y:S01]  /*02b0*/  @P0 VIADD R11, R5, 0x100000 ;  /* 0x00100000050b0836 */ /* 0x000fe20000000000 */
[----:B0-----:R-:W-:-:S08]  /*02c0*/  DFMA R16, -R12, R14, 1 ;  /* 0x3ff000000c10742b */ /* 0x001fd0000000010e */
[----:B------:R-:W-:-:S08]  /*02d0*/  DFMA R16, R16, R16, R16 ;  /* 0x000000101010722b */ /* 0x000fd00000000010 */
[----:B------:R-:W-:-:S08]  /*02e0*/  DFMA R16, R14, R16, R14 ;  /* 0x000000100e10722b */ /* 0x000fd0000000000e */
[----:B------:R-:W-:-:S08]  /*02f0*/  DMUL R8, R16, R8 ;  /* 0x0000000810087228 */ /* 0x000fd00000000000 */
[----:B------:R-:W-:Y:S02]  /*0300*/  DFMA R8, R6, R8, R6 ;  /* 0x000000080608722b */ /* 0x000fe40000000006 */
[----:B------:R-:W-:-:S08]  /*0310*/  DADD R6, R2, R2 ;  /* 0x0000000002067229 */ /* 0x000fd00000000002 */
[----:B------:R-:W-:Y:S01]  /*0320*/  IMAD R5, R11, 0x100000, R9 ;  /* 0x001000000b057824 */ /* 0x000fe200078e0209 */
[----:B------:R-:W-:-:S04]  /*0330*/  DSETP.NE.AND P0, PT, R6, R2, PT ;  /* 0x000000020600722a */ /* 0x000fc80003f05000 */
[----:B------:R-:W-:Y:S02]  /*0340*/  LOP3.LUT R3, R5, 0x80000000, R3, 0xb8, !PT ;  /* 0x8000000005037812 */ /* 0x000fe400078eb803 */
[----:B------:R-:W-:Y:S02]  /*0350*/  IADD3.X R5, PT, PT, R0, UR7, RZ, P1, !PT ;  /* 0x0000000700057c10 */ /* 0x000fe40008ffe4ff */
[----:B------:R-:W-:Y:S02]  /*0360*/  FSEL R8, R6, R8, !P0 ;  /* 0x0000000806087208 */ /* 0x000fe40004000000 */
[----:B------:R-:W-:-:S05]  /*0370*/  FSEL R9, R7, R3, !P0 ;  /* 0x0000000307097208 */ /* 0x000fca0004000000 */
[----:B------:R-:W-:Y:S01]  /*0380*/  STG.E.64 desc[UR4][R4.64], R8 ;  /* 0x0000000804007986 */ /* 0x000fe2000c101b04 */
[----:B------:R-:W-:Y:S05]  /*0390*/  EXIT ;  /* 0x000000000000794d */ /* 0x000fea0003800000 */
.L_x_457:
        /* <DEDUP_REMOVED lines=14> */
.L_x_640:


//--------------------- .text.vec_atanh           --------------------------
	.section	.text.vec_atanh,"ax",@progbits
	.align	128
        .global         vec_atanh
        .type           vec_atanh,@function
        .size           vec_atanh,(.L_x_585 - vec_atanh)
        .other          vec_atanh,@"STO_CUDA_ENTRY STV_DEFAULT"
vec_atanh:
.text.vec_atanh:
        /* <DEDUP_REMOVED lines=19> */
[----:B--2---:R-:W-:-:S06]  /*0130*/  DADD R4, -|R6|, 1 ;  /* 0x3ff0000006047429 */ /* 0x004fcc0000000300 */
[----:B------:R-:W0:Y:S02]  /*0140*/  MUFU.RCP64H R3, R5 ;  /* 0x0000000500037308 */ /* 0x000e240000001800 */
[----:B0-----:R-:W-:-:S08]  /*0150*/  DFMA R8, -R4, R2, 1 ;  /* 0x3ff000000408742b */ /* 0x001fd00000000102 */
[----:B------:R-:W-:-:S08]  /*0160*/  DFMA R8, R8, R8, R8 ;  /* 0x000000080808722b */ /* 0x000fd00000000008 */
[----:B------:R-:W-:Y:S02]  /*0170*/  DFMA R2, R2, R8, R2 ;  /* 0x000000080202722b */ /* 0x000fe40000000002 */
[----:B------:R-:W-:-:S06]  /*0180*/  DADD R8, |R6|, |R6| ;  /* 0x0000000006087229 */ /* 0x000fcc0000000606 */
[----:B------:R-:W-:-:S04]  /*0190*/  DFMA R10, -R4, R2, 1 ;  /* 0x3ff00000040a742b */ /* 0x000fc80000000102 */
[----:B------:R-:W-:-:S04]  /*01a0*/  FSETP.GEU.AND P1, PT, |R9|, 6.5827683646048100446e-37, PT ;  /* 0x036000000900780b */ /* 0x000fc80003f2e200 */
        /* <DEDUP_REMOVED lines=12> */
[----:B------:R-:W-:Y:S05]  /*0270*/  CALL.REL.NOINC `($__internal_20_$__cuda_sm20_div_rn_f64_full) ;  /* 0x0000000800547944 */ /* 0x000fea0003c00000 */
[----:B------:R-:W-:Y:S02]  /*0280*/  IMAD.MOV.U32 R2, RZ, RZ, R4 ;  /* 0x000000ffff027224 */ /* 0x000fe400078e0004 */
[----:B------:R-:W-:-:S07]  /*0290*/  IMAD.MOV.U32 R3, RZ, RZ, R5 ;  /* 0x000000ffff037224 */ /* 0x000fce00078e0005 */
.L_x_459:
[----:B------:R-:W-:Y:S05]  /*02a0*/  BSYNC.RECONVERGENT B0 ;  /* 0x0000000000007941 */ /* 0x000fea0003800200 */
.L_x_458:
[C---:B------:R-:W-:Y:S01]  /*02b0*/  FSETP.GT.AND P0, PT, R3.reuse, -1.6999999284744262695, PT ;  /* 0xbfd999990300780b */ /* 0x040fe20003f04000 */
[----:B------:R-:W-:Y:S03]  /*02c0*/  BSSY.RECONVERGENT B0, `(.L_x_460) ;  /* 0x0000089000007945 */ /* 0x000fe60003800200 */
        /* <DEDUP_REMOVED lines=21> */
[----:B------:R-:W-:Y:S05]  /*0420*/  CALL.REL.NOINC `($__internal_20_$__cuda_sm20_div_rn_f64_full) ;  /* 0x0000000400e87944 */ /* 0x000fea0003c00000 */
.L_x_463:
[----:B------:R-:W-:Y:S05]  /*0430*/  BSYNC.RECONVERGENT B1 ;  /* 0x0000000000017941 */ /* 0x000fea0003800200 */
.L_x_462:
        /* <DEDUP_REMOVED lines=30> */
.L_x_461:
        /* <DEDUP_REMOVED lines=77> */
.L_x_465:
[----:B------:R-:W-:Y:S01]  /*0af0*/  IMAD.MOV.U32 R2, RZ, RZ, 0x0 ;  /* 0x00000000ff027424 */ /* 0x000fe200078e00ff */
[----:B------:R-:W-:Y:S01]  /*0b00*/  LOP3.LUT P0, RZ, R9, 0x7fffffff, RZ, 0xc0, !PT ;  /* 0x7fffffff09ff7812 */ /* 0x000fe2000780c0ff */
[----:B------:R-:W-:-:S06]  /*0b10*/  IMAD.MOV.U32 R3, RZ, RZ, 0x7ff00000 ;  /* 0x7ff00000ff037424 */ /* 0x000fcc00078e00ff */
[----:B------:R-:W-:-:S10]  /*0b20*/  DFMA R2, R8, R2, +INF ;  /* 0x7ff000000802742b */ /* 0x000fd40000000002 */
[----:B------:R-:W-:Y:S02]  /*0b30*/  FSEL R2, R2, RZ, P0 ;  /* 0x000000ff02027208 */ /* 0x000fe40000000000 */
[----:B------:R-:W-:-:S07]  /*0b40*/  FSEL R3, R3, -QNAN , P0 ;  /* 0xfff0000003037808 */ /* 0x000fce0000000000 */
.L_x_464:
[----:B------:R-:W-:Y:S05]  /*0b50*/  BSYNC.RECONVERGENT B0 ;  /* 0x0000000000007941 */ /* 0x000fea0003800200 */
.L_x_460:
[----:B------:R-:W0:Y:S01]  /*0b60*/  LDCU.64 UR6, c[0x0][0x388] ;  /* 0x00007100ff0677ac */ /* 0x000e220008000a00 */
[----:B------:R-:W-:-:S10]  /*0b70*/  DMUL R2, R2, 0.5 ;  /* 0x3fe0000002027828 */ /* 0x000fd40000000000 */
[----:B------:R-:W-:Y:S02]  /*0b80*/  LOP3.LUT R3, R3, 0x80000000, R7, 0xb8, !PT ;  /* 0x8000000003037812 */ /* 0x000fe400078eb807 */
[----:B0-----:R-:W-:-:S04]  /*0b90*/  IADD3 R4, P0, PT, R0, UR6, RZ ;  /* 0x0000000600047c10 */ /* 0x001fc8000ff1e0ff */
[----:B------:R-:W-:-:S05]  /*0ba0*/  IADD3.X R5, PT, PT, R14, UR7, RZ, P0, !PT ;  /* 0x000000070e057c10 */ /* 0x000fca00087fe4ff */
[----:B------:R-:W-:Y:S01]  /*0bb0*/  STG.E.64 desc[UR4][R4.64], R2 ;  /* 0x0000000204007986 */ /* 0x000fe2000c101b04 */
[----:B------:R-:W-:Y:S05]  /*0bc0*/  EXIT ;  /* 0x000000000000794d */ /* 0x000fea0003800000 */
        .weak           $__internal_20_$__cuda_sm20_div_rn_f64_full
        .type           $__internal_20_$__cuda_sm20_div_rn_f64_full,@function
        .size           $__internal_20_$__cuda_sm20_div_rn_f64_full,(.L_x_585 - $__internal_20_$__cuda_sm20_div_rn_f64_full)
$__internal_20_$__cuda_sm20_div_rn_f64_full:
        /* <DEDUP_REMOVED lines=10> */
[C---:B------:R-:W-:Y:S01]  /*0c70*/  ISETP.GE.U32.AND P1, PT, R16.reuse, R17, PT ;  /* 0x000000111000720c */ /* 0x040fe20003f26070 */
[----:B------:R-:W-:Y:S02]  /*0c80*/  IMAD.MOV.U32 R26, RZ, RZ, R17 ;  /* 0x000000ffff1a7224 */ /* 0x000fe400078e0011 */
[----:B------:R-:W-:Y:S01]  /*0c90*/  @!P2 LOP3.LUT R15, R9, 0x7ff00000, RZ, 0xc0, !PT ;  /* 0x7ff00000090fa812 */ /* 0x000fe200078ec0ff */
[----:B------:R-:W-:Y:S01]  /*0ca0*/  @!P2 IMAD.MOV.U32 R24, RZ, RZ, RZ ;  /* 0x000000ffff18a224 */ /* 0x000fe200078e00ff */
        /* <DEDUP_REMOVED lines=8> */
[----:B------:R-:W-:-:S07]  /*0d30*/  IMAD.MOV.U32 R19, RZ, RZ, R16 ;  /* 0x000000ffff137224 */ /* 0x000fce00078e0010 */
[----:B------:R-:W-:-:S08]  /*0d40*/  DFMA R12, R12, R12, R12 ;  /* 0x0000000c0c0c722b */ /* 0x000fd0000000000c */
[----:B------:R-:W-:Y:S01]  /*0d50*/  DFMA R20, R20, R12, R20 ;  /* 0x0000000c1414722b */ /* 0x000fe20000000014 */
[----:B------:R-:W-:Y:S01]  /*0d60*/  SEL R13, R15, 0x63400000, !P1 ;  /* 0x634000000f0d7807 */ /* 0x000fe20004800000 */
[----:B------:R-:W-:-:S03]  /*0d70*/  IMAD.MOV.U32 R12, RZ, RZ, R10 ;  /* 0x000000ffff0c7224 */ /* 0x000fc600078e000a */
[----:B------:R-:W-:-:S03]  /*0d80*/  LOP3.LUT R13, R13, 0x800fffff, R11, 0xf8, !PT ;  /* 0x800fffff0d0d7812 */ /* 0x000fc600078ef80b */
[----:B------:R-:W-:-:S03]  /*0d90*/  DFMA R22, R20, -R4, 1 ;  /* 0x3ff000001416742b */ /* 0x000fc60000000804 */
[----:B------:R-:W-:-:S05]  /*0da0*/  @!P2 DFMA R12, R12, 2, -R24 ;  /* 0x400000000c0ca82b */ /* 0x000fca0000000818 */
[----:B------:R-:W-:-:S05]  /*0db0*/  DFMA R22, R20, R22, R20 ;  /* 0x000000161416722b */ /* 0x000fca0000000014 */
[----:B------:R-:W-:-:S03]  /*0dc0*/  @!P2 LOP3.LUT R19, R13, 0x7ff00000, RZ, 0xc0, !PT ;  /* 0x7ff000000d13a812 */ /* 0x000fc600078ec0ff */
[----:B------:R-:W-:Y:S02]  /*0dd0*/  DMUL R20, R22, R12 ;  /* 0x0000000c16147228 */ /* 0x000fe40000000000 */
[----:B------:R-:W-:-:S05]  /*0de0*/  VIADD R17, R19, 0xffffffff ;  /* 0xffffffff13117836 */ /* 0x000fca0000000000 */
[----:B------:R-:W-:Y:S01]  /*0df0*/  ISETP.GT.U32.AND P0, PT, R17, 0x7feffffe, PT ;  /* 0x7feffffe1100780c */ /* 0x000fe20003f04070 */
[----:B------:R-:W-:Y:S01]  /*0e00*/  VIADD R17, R26, 0xffffffff ;  /* 0xffffffff1a117836 */ /* 0x000fe20000000000 */
[----:B------:R-:W-:-:S04]  /*0e10*/  DFMA R24, R20, -R4, R12 ;  /* 0x800000041418722b */ /* 0x000fc8000000000c */
[----:B------:R-:W-:-:S04]  /*0e20*/  ISETP.GT.U32.OR P0, PT, R17, 0x7feffffe, P0 ;  /* 0x7feffffe1100780c */ /* 0x000fc80000704470 */
[----:B------:R-:W-:-:S09]  /*0e30*/  DFMA R24, R22, R24, R20 ;  /* 0x000000181618722b */ /* 0x000fd20000000014 */
        /* <DEDUP_REMOVED lines=28> */
.L_x_467:
        /* <DEDUP_REMOVED lines=16> */
.L_x_470:
[----:B------:R-:W-:Y:S01]  /*1100*/  LOP3.LUT R17, R9, 0x80000, RZ, 0xfc, !PT ;  /* 0x0008000009117812 */ /* 0x000fe200078efcff */
[----:B------:R-:W-:Y:S01]  /*1110*/  IMAD.MOV.U32 R16, RZ, RZ, R8 ;  /* 0x000000ffff107224 */ /* 0x000fe200078e0008 */
[----:B------:R-:W-:Y:S06]  /*1120*/  BRA `(.L_x_468) ;  /* 0x0000000000087947 */ /* 0x000fec0003800000 */
.L_x_469:
[----:B------:R-:W-:Y:S01]  /*1130*/  LOP3.LUT R17, R11, 0x80000, RZ, 0xfc, !PT ;  /* 0x000800000b117812 */ /* 0x000fe200078efcff */
[----:B------:R-:W-:-:S07]  /*1140*/  IMAD.MOV.U32 R16, RZ, RZ, R10 ;  /* 0x000000ffff107224 */ /* 0x000fce00078e000a */
.L_x_468:
[----:B------:R-:W-:Y:S05]  /*1150*/  BSYNC.RECONVERGENT B2 ;  /* 0x0000000000027941 */ /* 0x000fea0003800200 */
.L_x_466:
[----:B------:R-:W-:Y:S02]  /*1160*/  IMAD.MOV.U32 R19, RZ, RZ, 0x0 ;  /* 0x00000000ff137424 */ /* 0x000fe400078e00ff */
[----:B------:R-:W-:Y:S02]  /*1170*/  IMAD.MOV.U32 R4, RZ, RZ, R16 ;  /* 0x000000ffff047224 */ /* 0x000fe400078e0010 */
[----:B------:R-:W-:Y:S01]  /*1180*/  IMAD.MOV.U32 R5, RZ, RZ, R17 ;  /* 0x000000ffff057224 */ /* 0x000fe200078e0011 */
[----:B------:R-:W-:Y:S06]  /*1190*/  RET.REL.NODEC R18 `(vec_atanh) ;  /* 0xffffffec12987950 */ /* 0x000fec0003c3ffff */
.L_x_471:
        /* <DEDUP_REMOVED lines=14> */
.L_x_585:


//--------------------- .text.vec_atan            --------------------------
	.section	.text.vec_atan,"ax",@progbits
	.align	128
        .global         vec_atan
        .type           vec_atan,@function
        .size           vec_atan,(.L_x_642 - vec_atan)
        .other          vec_atan,@"STO_CUDA_ENTRY STV_DEFAULT"
vec_atan:
.text.vec_atan:
        /* <DEDUP_REMOVED lines=18> */
[----:B--2---:R-:W-:Y:S02]  /*0120*/  DSETP.GT.AND P0, PT, |R2|, 1, PT ;  /* 0x3ff000000200742a */ /* 0x004fe40003f04200 */
[----:B------:R-:W-:-:S10]  /*0130*/  DADD R10, -RZ, |R2| ;  /* 0x00000000ff0a7229 */ /* 0x000fd40000000502 */
[----:B------:R-:W-:Y:S02]  /*0140*/  IMAD.MOV.U32 R6, RZ, RZ, R10 ;  /* 0x000000ffff067224 */ /* 0x000fe400078e000a */
[----:B------:R-:W-:Y:S01]  /*0150*/  IMAD.MOV.U32 R7, RZ, RZ, R11 ;  /* 0x000000ffff077224 */ /* 0x000fe200078e000b */
[----:B------:R-:W-:Y:S06]  /*0160*/  @!P0 BRA `(.L_x_473) ;  /* 0x0000000000208947 */ /* 0x000fec0003800000 */
[----:B------:R-:W0:Y:S01]  /*0170*/  MUFU.RCP64H R7, R11 ;  /* 0x0000000b00077308 */ /* 0x000e220000001800 */
[----:B------:R-:W-:Y:S01]  /*0180*/  IMAD.MOV.U32 R6, RZ, RZ, RZ ;  /* 0x000000ffff067224 */ /* 0x000fe200078e00ff */
[----:B------:R-:W-:-:S05]  /*0190*/  DSETP.NEU.AND P1, PT, |R2|, +INF , PT ;  /* 0x7ff000000200742a */ /* 0x000fca0003f2d200 */
[----:B0-----:R-:W-:-:S08]  /*01a0*/  DFMA R8, -|R2|, R6, 1 ;  /* 0x3ff000000208742b */ /* 0x001fd00000000306 */
[----:B------:R-:W-:-:S08]  /*01b0*/  DFMA R8, R8, R8, R8 ;  /* 0x000000080808722b */ /* 0x000fd00000000008 */
[----:B------:R-:W-:-:S10]  /*01c0*/  DFMA R8, R6, R8, R6 ;  /* 0x000000080608722b */ /* 0x000fd40000000006 */
[----:B------:R-:W-:Y:S02]  /*01d0*/  FSEL R6, R8, RZ, P1 ;  /* 0x000000ff08067208 */ /* 0x000fe40000800000 */
[----:B------:R-:W-:-:S07]  /*01e0*/  FSEL R7, R9, RZ, P1 ;  /* 0x000000ff09077208 */ /* 0x000fce0000800000 */
.L_x_473:
[----:B------:R-:W-:Y:S05]  /*01f0*/  BSYNC.RECONVERGENT B0 ;  /* 0x0000000000007941 */ /* 0x000fea0003800200 */
.L_x_472:
[----:B------:R-:W-:Y:S01]  /*0200*/  DMUL R8, R6, R6 ;  /* 0x0000000606087228 */ /* 0x000fe20000000000 */
[----:B------:R-:W-:Y:S01]  /*0210*/  IMAD.MOV.U32 R10, RZ, RZ, -0x2449a4b7 ;  /* 0xdbb65b49ff0a7424 */ /* 0x000fe200078e00ff */
[----:B------:R-:W-:Y:S01]  /*0220*/  UMOV UR6, 0x2a25ff7e ;  /* 0x2a25ff7e00067882 */ /* 0x000fe20000000000 */
[----:B------:R-:W-:Y:S01]  /*0230*/  IMAD.MOV.U32 R11, RZ, RZ, 0x3f2d3b63 ;  /* 0x3f2d3b63ff0b7424 */ /* 0x000fe200078e00ff */
[----:B------:R-:W-:Y:S01]  /*0240*/  UMOV UR7, 0x3ef53e1d ;  /* 0x3ef53e1d00077882 */ /* 0x000fe20000000000 */
[----:B------:R-:W0:Y:S04]  /*0250*/  LDCU.64 UR8, c[0x0][0x388] ;  /* 0x00007100ff0877ac */ /* 0x000e280008000a00 */
        /* <DEDUP_REMOVED lines=54> */
[----:B------:R-:W-:Y:S01]  /*05c0*/  DMUL R10, R8, R10 ;  /* 0x0000000a080a7228 */ /* 0x000fe20000000000 */
[----:B0-----:R-:W-:-:S04]  /*05d0*/  IADD3 R8, P1, PT, R0, UR8, RZ ;  /* 0x0000000800087c10 */ /* 0x001fc8000ff3e0ff */
[----:B------:R-:W-:-:S03]  /*05e0*/  IADD3.X R9, PT, PT, R4, UR9, RZ, P1, !PT ;  /* 0x0000000904097c10 */ /* 0x000fc60008ffe4ff */
[----:B------:R-:W-:-:S08]  /*05f0*/  DFMA R10, R10, R6, R6 ;  /* 0x000000060a0a722b */ /* 0x000fd00000000006 */
[----:B------:R-:W-:-:S10]  /*0600*/  DADD R6, -R10, UR6 ;  /* 0x000000060a067e29 */ /* 0x000fd40008000100 */
[----:B------:R-:W-:Y:S02]  /*0610*/  FSEL R2, R7, R11, P0 ;  /* 0x0000000b07027208 */ /* 0x000fe40000000000 */
[----:B------:R-:W-:Y:S02]  /*0620*/  FSEL R6, R6, R10, P0 ;  /* 0x0000000a06067208 */ /* 0x000fe40000000000 */
[----:B------:R-:W-:-:S05]  /*0630*/  LOP3.LUT R7, R2, 0x80000000, R3, 0xb8, !PT ;  /* 0x8000000002077812 */ /* 0x000fca00078eb803 */
[----:B------:R-:W-:Y:S01]  /*0640*/  STG.E.64 desc[UR4][R8.64], R6 ;  /* 0x0000000608007986 */ /* 0x000fe2000c101b04 */
[----:B------:R-:W-:Y:S05]  /*0650*/  EXIT ;  /* 0x000000000000794d */ /* 0x000fea0003800000 */
.L_x_474:
        /* <DEDUP_REMOVED lines=10> */
.L_x_642:


//--------------------- .text.vec_asinh           --------------------------
	.section	.text.vec_asinh,"ax",@progbits
	.align	128
        .global         vec_asinh
        .type           vec_asinh,@function
        .size           vec_asinh,(.L_x_586 - vec_asinh)
        .other          vec_asinh,@"STO_CUDA_ENTRY STV_DEFAULT"
vec_asinh:
.text.vec_asinh:
        /* <DEDUP_REMOVED lines=21> */
[----:B--2---:R-:W-:-:S06]  /*0150*/  DFMA R4, R12, R12, 1 ;  /* 0x3ff000000c04742b */ /* 0x004fcc000000000c */
[----:B------:R-:W0:Y:S02]  /*0160*/  MUFU.RSQ64H R7, R5 ;  /* 0x0000000500077308 */ /* 0x000e240000001c00 */
[----:B0-----:R-:W-:-:S08]  /*0170*/  DMUL R8, R6, R6 ;  /* 0x0000000606087228 */ /* 0x001fd00000000000 */
[----:B------:R-:W-:-:S08]  /*0180*/  DFMA R8, R4, -R8, 1 ;  /* 0x3ff000000408742b */ /* 0x000fd00000000808 */
[----:B------:R-:W-:Y:S02]  /*0190*/  DFMA R10, R8, R10, 0.5 ;  /* 0x3fe00000080a742b */ /* 0x000fe4000000000a */
[----:B------:R-:W-:-:S08]  /*01a0*/  DMUL R8, R6, R8 ;  /* 0x0000000806087228 */ /* 0x000fd00000000000 */
[----:B------:R-:W-:Y:S01]  /*01b0*/  DFMA R8, R10, R8, R6 ;  /* 0x000000080a08722b */ /* 0x000fe20000000006 */
[----:B------:R-:W-:Y:S01]  /*01c0*/  LOP3.LUT R11, R13, 0x7fffffff, RZ, 0xc0, !PT ;  /* 0x7fffffff0d0b7812 */ /* 0x000fe200078ec0ff */
[----:B------:R-:W-:-:S03]  /*01d0*/  IMAD.MOV.U32 R10, RZ, RZ, R12 ;  /* 0x000000ffff0a7224 */ /* 0x000fc600078e000c */
[----:B------:R-:W-:-:S03]  /*01e0*/  ISETP.GT.U32.AND P1, PT, R11, 0x43dfffff, PT ;  /* 0x43dfffff0b00780c */ /* 0x000fc60003f24070 */
[----:B------:R-:W-:-:S06]  /*01f0*/  DFMA R8, R4, R8, 1 ;  /* 0x3ff000000408742b */ /* 0x000fcc0000000008 */
[----:B------:R-:W0:Y:S02]  /*0200*/  MUFU.RCP64H R7, R9 ;  /* 0x0000000900077308 */ /* 0x000e240000001800 */
[----:B0-----:R-:W-:-:S08]  /*0210*/  DFMA R4, -R8, R6, 1 ;  /* 0x3ff000000804742b */ /* 0x001fd00000000106 */
[----:B------:R-:W-:-:S08]  /*0220*/  DFMA R4, R4, R4, R4 ;  /* 0x000000040404722b */ /* 0x000fd00000000004 */
[----:B------:R-:W-:-:S08]  /*0230*/  DFMA R4, R6, R4, R6 ;  /* 0x000000040604722b */ /* 0x000fd00000000006 */
[----:B------:R-:W-:-:S08]  /*0240*/  DMUL R4, R10, R4 ;  /* 0x000000040a047228 */ /* 0x000fd00000000000 */
[----:B------:R-:W-:-:S10]  /*0250*/  DFMA R4, R10, R4, R10 ;  /* 0x000000040a04722b */ /* 0x000fd4000000000a */
[----:B------:R-:W-:Y:S02]  /*0260*/  FSEL R23, R11, R5, P1 ;  /* 0x000000050b177208 */ /* 0x000fe40000800000 */
[----:B------:R-:W-:Y:S02]  /*0270*/  FSEL R22, R12, R4, P1 ;  /* 0x000000040c167208 */ /* 0x000fe40000800000 */
[----:B------:R-:W-:-:S04]  /*0280*/  FSETP.GT.AND P0, PT, R23, -1.6999999284744262695, PT ;  /* 0xbfd999991700780b */ /* 0x000fc80003f04000 */
        /* <DEDUP_REMOVED lines=19> */
[----:B------:R-:W-:Y:S05]  /*03c0*/  CALL.REL.NOINC `($__internal_21_$__cuda_sm20_div_rn_f64_full) ;  /* 0x0000000800047944 */ /* 0x000fea0003c00000 */
[----:B------:R-:W-:Y:S02]  /*03d0*/  IMAD.MOV.U32 R4, RZ, RZ, R6 ;  /* 0x000000ffff047224 */ /* 0x000fe400078e0006 */
[----:B------:R-:W-:-:S07]  /*03e0*/  IMAD.MOV.U32 R5, RZ, RZ, R7 ;  /* 0x000000ffff057224 */ /* 0x000fce00078e0007 */
.L_x_478:
[----:B------:R-:W-:Y:S05]  /*03f0*/  BSYNC.RECONVERGENT B1 ;  /* 0x0000000000017941 */ /* 0x000fea0003800200 */
.L_x_477:
        /* <DEDUP_REMOVED lines=30> */
.L_x_476:
[----:B------:R-:W-:-:S10]  /*05e0*/  DADD R4, R22, 1 ;  /* 0x3ff0000016047429 */ /* 0x000fd40000000000 */
[----:B------:R-:W-:Y:S01]  /*05f0*/  ISETP.GT.AND P0, PT, R5, 0xfffff, PT ;  /* 0x000fffff0500780c */ /* 0x000fe20003f04270 */
[----:B------:R-:W-:Y:S02]  /*0600*/  IMAD.MOV.U32 R6, RZ, RZ, R4 ;  /* 0x000000ffff067224 */ /* 0x000fe400078e0004 */
[----:B------:R-:W-:-:S10]  /*0610*/  IMAD.MOV.U32 R7, RZ, RZ, R5 ;  /* 0x000000ffff077224 */ /* 0x000fd400078e0005 */
        /* <DEDUP_REMOVED lines=73> */
.L_x_480:
[----:B------:R-:W-:Y:S01]  /*0ab0*/  IMAD.MOV.U32 R4, RZ, RZ, 0x0 ;  /* 0x00000000ff047424 */ /* 0x000fe200078e00ff */
[----:B------:R-:W-:Y:S01]  /*0ac0*/  LOP3.LUT P0, RZ, R7, 0x7fffffff, RZ, 0xc0, !PT ;  /* 0x7fffffff07ff7812 */ /* 0x000fe2000780c0ff */
[----:B------:R-:W-:-:S06]  /*0ad0*/  IMAD.MOV.U32 R5, RZ, RZ, 0x7ff00000 ;  /* 0x7ff00000ff057424 */ /* 0x000fcc00078e00ff */
[----:B------:R-:W-:-:S10]  /*0ae0*/  DFMA R4, R6, R4, +INF ;  /* 0x7ff000000604742b */ /* 0x000fd40000000004 */
[----:B------:R-:W-:Y:S02]  /*0af0*/  FSEL R6, R4, RZ, P0 ;  /* 0x000000ff04067208 */ /* 0x000fe40000000000 */
[----:B------:R-:W-:-:S07]  /*0b00*/  FSEL R7, R5, -QNAN , P0 ;  /* 0xfff0000005077808 */ /* 0x000fce0000000000 */
.L_x_479:
[----:B------:R-:W-:Y:S05]  /*0b10*/  BSYNC.RECONVERGENT B0 ;  /* 0x0000000000007941 */ /* 0x000fea0003800200 */
.L_x_475:
[----:B------:R-:W0:Y:S01]  /*0b20*/  LDCU.64 UR6, c[0x0][0x388] ;  /* 0x00007100ff0677ac */ /* 0x000e220008000a00 */
[----:B------:R-:W-:Y:S01]  /*0b30*/  ISETP.GT.U32.AND P1, PT, R11, 0x43dfffff, PT ;  /* 0x43dfffff0b00780c */ /* 0x000fe20003f24070 */
[----:B------:R-:W-:Y:S01]  /*0b40*/  UMOV UR8, 0xfefa39ef ;  /* 0xfefa39ef00087882 */ /* 0x000fe20000000000 */
[----:B------:R-:W-:Y:S02]  /*0b50*/  UMOV UR9, 0x3fe62e42 ;  /* 0x3fe62e4200097882 */ /* 0x000fe40000000000 */
[----:B------:R-:W-:-:S10]  /*0b60*/  DADD R4, R6, UR8 ;  /* 0x0000000806047e29 */ /* 0x000fd40008000000 */
[----:B------:R-:W-:Y:S02]  /*0b70*/  FSEL R5, R5, R7, P1 ;  /* 0x0000000705057208 */ /* 0x000fe40000800000 */
[----:B0-----:R-:W-:Y:S02]  /*0b80*/  IADD3 R2, P0, PT, R2, UR6, RZ ;  /* 0x0000000602027c10 */ /* 0x001fe4000ff1e0ff */
[----:B------:R-:W-:Y:S02]  /*0b90*/  FSEL R4, R4, R6, P1 ;  /* 0x0000000604047208 */ /* 0x000fe40000800000 */
[----:B------:R-:W-:Y:S02]  /*0ba0*/  IADD3.X R3, PT, PT, R3, UR7, RZ, P0, !PT ;  /* 0x0000000703037c10 */ /* 0x000fe400087fe4ff */
[----:B------:R-:W-:-:S05]  /*0bb0*/  LOP3.LUT R5, R5, 0x80000000, R13, 0xb8, !PT ;  /* 0x8000000005057812 */ /* 0x000fca00078eb80d */
[----:B------:R-:W-:Y:S01]  /*0bc0*/  STG.E.64 desc[UR4][R2.64], R4 ;  /* 0x0000000402007986 */ /* 0x000fe2000c101b04 */
[----:B------:R-:W-:Y:S05]  /*0bd0*/  EXIT ;  /* 0x000000000000794d */ /* 0x000fea0003800000 */
        .weak           $__internal_21_$__cuda_sm20_div_rn_f64_full
        .type           $__internal_21_$__cuda_sm20_div_rn_f64_full,@function
        .size           $__internal_21_$__cuda_sm20_div_rn_f64_full,(.L_x_586 - $__internal_21_$__cuda_sm20_div_rn_f64_full)
$__internal_21_$__cuda_sm20_div_rn_f64_full:
        /* <DEDUP_REMOVED lines=18> */
[----:B------:R-:W-:Y:S01]  /*0d00*/  @!P2 SEL R19, R5, 0x63400000, !P3 ;  /* 0x634000000513a807 */ /* 0x000fe20005800000 */
[----:B------:R-:W-:-:S03]  /*0d10*/  VIADD R26, R25, 0xffffffff ;  /* 0xffffffff191a7836 */ /* 0x000fc60000000000 */
[----:B------:R-:W-:-:S04]  /*0d20*/  @!P2 LOP3.LUT R19, R19, 0x80000000, R23, 0xf8, !PT ;  /* 0x800000001313a812 */ /* 0x000fc800078ef817 */
[----:B------:R-:W-:Y:S01]  /*0d30*/  @!P2 LOP3.LUT R19, R19, 0x100000, RZ, 0xfc, !PT ;  /* 0x001000001313a812 */ /* 0x000fe200078efcff */
[----:B0-----:R-:W-:-:S08]  /*0d40*/  DFMA R14, R16, -R8, 1 ;  /* 0x3ff00000100e742b */ /* 0x001fd00000000808 */
        /* <DEDUP_REMOVED lines=12> */
[----:B------:R-:W-:-:S03]  /*0e10*/  DFMA R18, R16, -R8, R14 ;  /* 0x800000081012722b */ /* 0x000fc6000000000e */
[----:B------:R-:W-:-:S05]  /*0e20*/  ISETP.GT.U32.OR P0, PT, R26, 0x7feffffe, P0 ;  /* 0x7feffffe1a00780c */ /* 0x000fca0000704470 */
[----:B------:R-:W-:-:S08]  /*0e30*/  DFMA R18, R20, R18, R16 ;  /* 0x000000121412722b */ /* 0x000fd00000000010 */
        /* <DEDUP_REMOVED lines=18> */
[----:B------:R-:W-:Y:S02]  /*0f60*/  IMAD.MOV R7, RZ, RZ, -R16 ;  /* 0x000000ffff077224 */ /* 0x000fe400078e0a10 */
[----:B------:R-:W-:-:S06]  /*0f70*/  IMAD.MOV.U32 R6, RZ, RZ, RZ ;  /* 0x000000ffff067224 */ /* 0x000fcc00078e00ff */
[----:B------:R-:W-:Y:S02]  /*0f80*/  DFMA R6, R4, -R6, R18 ;  /* 0x800000060406722b */ /* 0x000fe40000000012 */
[----:B------:R-:W-:-:S04]  /*0f90*/  DMUL.RP R18, R18, R20 ;  /* 0x0000001412127228 */ /* 0x000fc80000008000 */
[----:B------:R-:W-:-:S04]  /*0fa0*/  IADD3 R6, PT, PT, -R16, -0x43300000, RZ ;  /* 0xbcd0000010067810 */ /* 0x000fc80007ffe1ff */
[----:B------:R-:W-:Y:S02]  /*0fb0*/  FSETP.NEU.AND P0, PT, |R7|, R6, PT ;  /* 0x000000060700720b */ /* 0x000fe40003f0d200 */
[----:B------:R-:W-:Y:S02]  /*0fc0*/  LOP3.LUT R15, R19, R15, RZ, 0x3c, !PT ;  /* 0x0000000f130f7212 */ /* 0x000fe400078e3cff */
[----:B------:R-:W-:Y:S02]  /*0fd0*/  FSEL R4, R18, R4, !P0 ;  /* 0x0000000412047208 */ /* 0x000fe40004000000 */
[----:B------:R-:W-:Y:S01]  /*0fe0*/  FSEL R5, R15, R5, !P0 ;  /* 0x000000050f057208 */ /* 0x000fe20004000000 */
[----:B------:R-:W-:Y:S06]  /*0ff0*/  BRA `(.L_x_483) ;  /* 0x0000000000547947 */ /* 0x000fec0003800000 */
.L_x_482:
        /* <DEDUP_REMOVED lines=16> */
.L_x_485:
[----:B------:R-:W-:Y:S01]  /*1100*/  LOP3.LUT R5, R7, 0x80000, RZ, 0xfc, !PT ;  /* 0x0008000007057812 */ /* 0x000fe200078efcff */
[----:B------:R-:W-:Y:S01]  /*1110*/  IMAD.MOV.U32 R4, RZ, RZ, R6 ;  /* 0x000000ffff047224 */ /* 0x000fe200078e0006 */
[----:B------:R-:W-:Y:S06]  /*1120*/  BRA `(.L_x_483) ;  /* 0x0000000000087947 */ /* 0x000fec0003800000 */
.L_x_484:
[----:B------:R-:W-:Y:S01]  /*1130*/  LOP3.LUT R5, R23, 0x80000, RZ, 0xfc, !PT ;  /* 0x0008000017057812 */ /* 0x000fe200078efcff */
[----:B------:R-:W-:-:S07]  /*1140*/  IMAD.MOV.U32 R4, RZ, RZ, R22 ;  /* 0x000000ffff047224 */ /* 0x000fce00078e0016 */
.L_x_483:
[----:B------:R-:W-:Y:S05]  /*1150*/  BSYNC.RECONVERGENT B2 ;  /* 0x0000000000027941 */ /* 0x000fea0003800200 */
.L_x_481:
[----:B------:R-:W-:Y:S02]  /*1160*/  IMAD.MOV.U32 R6, RZ, RZ, R4 ;  /* 0x000000ffff067224 */ /* 0x000fe400078e0004 */
[----:B------:R-:W-:Y:S02]  /*1170*/  IMAD.MOV.U32 R7, RZ, RZ, R5 ;  /* 0x000000ffff077224 */ /* 0x000fe400078e0005 */
[----:B------:R-:W-:Y:S02]  /*1180*/  IMAD.MOV.U32 R4, RZ, RZ, R0 ;  /* 0x000000ffff047224 */ /* 0x000fe400078e0000 */
[----:B------:R-:W-:-:S04]  /*1190*/  IMAD.MOV.U32 R5, RZ, RZ, 0x0 ;  /* 0x00000000ff057424 */ /* 0x000fc800078e00ff */
[----:B------:R-:W-:Y:S05]  /*11a0*/  RET.REL.NODEC R4 `(vec_asinh) ;  /* 0xffffffec04947950 */ /* 0x000fea0003c3ffff */
.L_x_486:
        /* <DEDUP_REMOVED lines=13> */
.L_x_586:


//--------------------- .text.vec_asin            --------------------------
	.section	.text.vec_asin,"ax",@progbits
	.align	128
        .global         vec_asin
        .type           vec_asin,@function
        .size           vec_asin,(.L_x_644 - vec_asin)
        .other          vec_asin,@"STO_CUDA_ENTRY STV_DEFAULT"
vec_asin:
.text.vec_asin:
        /* <DEDUP_REMOVED lines=18> */
[----:B--2---:R-:W-:-:S13]  /*0120*/  FSETP.GEU.AND P0, PT, |R3|, 1.7687499523162841797, PT ;  /* 0x3fe266660300780b */ /* 0x004fda0003f0e200 */
[----:B------:R-:W-:Y:S05]  /*0130*/  @P0 BRA `(.L_x_488) ;  /* 0x0000000000a80947 */ /* 0x000fea0003800000 */
[----:B------:R-:W-:Y:S01]  /*0140*/  DMUL R6, R2, R2 ;  /* 0x0000000202067228 */ /* 0x000fe20000000000 */
[----:B------:R-:W-:Y:S01]  /*0150*/  IMAD.MOV.U32 R8, RZ, RZ, 0x180754af ;  /* 0x180754afff087424 */ /* 0x000fe200078e00ff */
        /* <DEDUP_REMOVED lines=40> */
.L_x_488:
[----:B------:R-:W-:Y:S01]  /*03e0*/  IMAD.MOV.U32 R6, RZ, RZ, 0x0 ;  /* 0x00000000ff067424 */ /* 0x000fe200078e00ff */
[----:B------:R-:W-:Y:S01]  /*03f0*/  UMOV UR6, 0xdc1895e9 ;  /* 0xdc1895e900067882 */ /* 0x000fe20000000000 */
[----:B------:R-:W-:Y:S01]  /*0400*/  IMAD.MOV.U32 R7, RZ, RZ, 0x3fe00000 ;  /* 0x3fe00000ff077424 */ /* 0x000fe200078e00ff */
[----:B------:R-:W-:Y:S01]  /*0410*/  UMOV UR7, 0x3fb0066b ;  /* 0x3fb0066b00077882 */ /* 0x000fe20000000000 */
[----:B------:R-:W-:Y:S01]  /*0420*/  IMAD.MOV.U32 R8, RZ, RZ, 0x180754af ;  /* 0x180754afff087424 */ /* 0x000fe200078e00ff */
[----:B------:R-:W-:Y:S01]  /*0430*/  UMOV UR8, 0x54442d18 ;  /* 0x54442d1800087882 */ /* 0x000fe20000000000 */
[----:B------:R-:W-:Y:S01]  /*0440*/  IMAD.MOV.U32 R9, RZ, RZ, 0x3fb3823b ;  /* 0x3fb3823bff097424 */ /* 0x000fe200078e00ff */
[----:B------:R-:W-:Y:S01]  /*0450*/  UMOV UR9, 0x3fe921fb ;  /* 0x3fe921fb00097882 */ /* 0x000fe20000000000 */
[----:B------:R-:W-:-:S08]  /*0460*/  DFMA R6, |R2|, -R6, 0.5 ;  /* 0x3fe000000206742b */ /* 0x000fd00000000a06 */
[C---:B------:R-:W-:Y:S01]  /*0470*/  DFMA R8, R6.reuse, UR6, -R8 ;  /* 0x0000000606087c2b */ /* 0x040fe20008000808 */
[----:B------:R-:W-:Y:S01]  /*0480*/  UMOV UR6, 0xcc2f79ae ;  /* 0xcc2f79ae00067882 */ /* 0x000fe20000000000 */
[----:B------:R-:W-:Y:S01]  /*0490*/  UMOV UR7, 0x3fb11e52 ;  /* 0x3fb11e5200077882 */ /* 0x000fe20000000000 */
[----:B------:R-:W-:Y:S01]  /*04a0*/  ISETP.GE.AND P1, PT, R7, RZ, PT ;  /* 0x000000ff0700720c */ /* 0x000fe20003f26270 */
[----:B------:R-:W-:-:S04]  /*04b0*/  DSETP.NE.AND P0, PT, R6, RZ, PT ;  /* 0x000000ff0600722a */ /* 0x000fc80003f05000 */
[----:B------:R-:W-:Y:S01]  /*04c0*/  DFMA R8, R6, R8, UR6 ;  /* 0x0000000606087e2b */ /* 0x000fe20008000008 */
[----:B------:R-:W-:Y:S01]  /*04d0*/  UMOV UR6, 0x3526861b ;  /* 0x3526861b00067882 */ /* 0x000fe20000000000 */
[----:B------:R-:W-:-:S06]  /*04e0*/  UMOV UR7, 0x3f924eaf ;  /* 0x3f924eaf00077882 */ /* 0x000fcc0000000000 */
[----:B------:R-:W-:Y:S01]  /*04f0*/  DFMA R10, R6, R8, -UR6 ;  /* 0x80000006060a7e2b */ /* 0x000fe20008000008 */
[----:B------:R-:W-:Y:S01]  /*0500*/  UMOV UR6, 0xa31e6cb7 ;  /* 0xa31e6cb700067882 */ /* 0x000fe20000000000 */
[----:B------:R-:W0:Y:S01]  /*0510*/  MUFU.RSQ64H R9, R7 ;  /* 0x0000000700097308 */ /* 0x000e220000001c00 */
[----:B------:R-:W-:Y:S01]  /*0520*/  UMOV UR7, 0x3f91df02 ;  /* 0x3f91df0200077882 */ /* 0x000fe20000000000 */
[----:B------:R-:W-:-:S04]  /*0530*/  IMAD.MOV.U32 R8, RZ, RZ, RZ ;  /* 0x000000ffff087224 */ /* 0x000fc800078e00ff */
[----:B------:R-:W-:Y:S01]  /*0540*/  DFMA R10, R6, R10, UR6 ;  /* 0x00000006060a7e2b */ /* 0x000fe2000800000a */
[----:B------:R-:W-:Y:S01]  /*0550*/  UMOV UR6, 0xb0eec6cc ;  /* 0xb0eec6cc00067882 */ /* 0x000fe20000000000 */
[----:B------:R-:W-:-:S06]  /*0560*/  UMOV UR7, 0x3f847d18 ;  /* 0x3f847d1800077882 */ /* 0x000fcc0000000000 */
[C---:B------:R-:W-:Y:S01]  /*0570*/  DFMA R10, R6.reuse, R10, UR6 ;  /* 0x00000006060a7e2b */ /* 0x040fe2000800000a */
[----:B------:R-:W-:Y:S01]  /*0580*/  UMOV UR6, 0x61ba53b0 ;  /* 0x61ba53b000067882 */ /* 0x000fe20000000000 */
[----:B------:R-:W-:Y:S01]  /*0590*/  UMOV UR7, 0x3f8d0af9 ;  /* 0x3f8d0af900077882 */ /* 0x000fe20000000000 */
[----:B0-----:R-:W-:-:S05]  /*05a0*/  DMUL R12, R6, R8 ;  /* 0x00000008060c7228 */ /* 0x001fca0000000000 */
[----:B------:R-:W-:Y:S01]  /*05b0*/  DFMA R16, R6, R10, UR6 ;  /* 0x0000000606107e2b */ /* 0x000fe2000800000a */
[----:B------:R-:W-:Y:S01]  /*05c0*/  UMOV UR6, 0x34cf1c48 ;  /* 0x34cf1c4800067882 */ /* 0x000fe20000000000 */
[----:B------:R-:W-:Y:S01]  /*05d0*/  VIADD R11, R9, 0xfff00000 ;  /* 0xfff00000090b7836 */ /* 0x000fe20000000000 */
[----:B------:R-:W-:Y:S01]  /*05e0*/  DFMA R14, R12, -R12, R6 ;  /* 0x8000000c0c0e722b */ /* 0x000fe20000000006 */
[----:B------:R-:W-:Y:S01]  /*05f0*/  UMOV UR7, 0x3f91bf77 ;  /* 0x3f91bf7700077882 */ /* 0x000fe20000000000 */
[----:B------:R-:W-:-:S03]  /*0600*/  IMAD.MOV.U32 R10, RZ, RZ, RZ ;  /* 0x000000ffff0a7224 */ /* 0x000fc600078e00ff */
[----:B------:R-:W-:Y:S01]  /*0610*/  DFMA R16, R6, R16, UR6 ;  /* 0x0000000606107e2b */ /* 0x000fe20008000010 */
[----:B------:R-:W-:Y:S01]  /*0620*/  UMOV UR6, 0x83144ef7 ;  /* 0x83144ef700067882 */ /* 0x000fe20000000000 */
[----:B------:R-:W-:Y:S01]  /*0630*/  UMOV UR7, 0x3f96e914 ;  /* 0x3f96e91400077882 */ /* 0x000fe20000000000 */
[----:B------:R-:W-:-:S05]  /*0640*/  DFMA R14, R10, R14, R12 ;  /* 0x0000000e0a0e722b */ /* 0x000fca000000000c */
[----:B------:R-:W-:Y:S01]  /*0650*/  DFMA R16, R6, R16, UR6 ;  /* 0x0000000606107e2b */ /* 0x000fe20008000010 */
[----:B------:R-:W-:Y:S01]  /*0660*/  UMOV UR6, 0xa4f9f81 ;  /* 0x0a4f9f8100067882 */ /* 0x000fe20000000000 */
[----:B------:R-:W-:Y:S01]  /*0670*/  UMOV UR7, 0x3f9f1c6e ;  /* 0x3f9f1c6e00077882 */ /* 0x000fe20000000000 */
[-C--:B------:R-:W-:Y:S02]  /*0680*/  DFMA R8, R8, -R14.reuse, 1 ;  /* 0x3ff000000808742b */ /* 0x080fe4000000080e */
[----:B------:R-:W-:-:S03]  /*0690*/  DFMA R12, R14, -R14, R6 ;  /* 0x8000000e0e0c722b */ /* 0x000fc60000000006 */
        /* <DEDUP_REMOVED lines=10> */
[----:B------:R-:W-:-:S03]  /*0740*/  UMOV UR7, 0x3fc55555 ;  /* 0x3fc5555500077882 */ /* 0x000fc60000000000 */
[----:B------:R-:W-:Y:S02]  /*0750*/  FSEL R5, R8, RZ, P1 ;  /* 0x000000ff08057208 */ /* 0x000fe40000800000 */
[----:B------:R-:W-:Y:S01]  /*0760*/  FSEL R9, R9, -QNAN , P1 ;  /* 0xfff8000009097808 */ /* 0x000fe20000800000 */
[----:B------:R-:W-:Y:S01]  /*0770*/  DFMA R16, R6, R16, UR6 ;  /* 0x0000000606107e2b */ /* 0x000fe20008000010 */
[----:B------:R-:W-:Y:S01]  /*0780*/  FSEL R8, R5, R6, P0 ;  /* 0x0000000605087208 */ /* 0x000fe20000000000 */
[----:B------:R-:W-:Y:S01]  /*0790*/  UMOV UR6, 0x33145c07 ;  /* 0x33145c0700067882 */ /* 0x000fe20000000000 */
[----:B------:R-:W-:Y:S01]  /*07a0*/  FSEL R9, R9, R7, P0 ;  /* 0x0000000709097208 */ /* 0x000fe20000000000 */
[----:B------:R-:W-:-:S04]  /*07b0*/  UMOV UR7, 0x3c91a626 ;  /* 0x3c91a62600077882 */ /* 0x000fc80000000000 */
[----:B------:R-:W-:Y:S02]  /*07c0*/  DMUL R16, R6, R16 ;  /* 0x0000001006107228 */ /* 0x000fe40000000000 */
[----:B------:R-:W-:-:S08]  /*07d0*/  DMUL R8, R8, -2 ;  /* 0xc000000008087828 */ /* 0x000fd00000000000 */
[----:B------:R-:W-:Y:S02]  /*07e0*/  DADD R6, R8, UR8 ;  /* 0x0000000808067e29 */ /* 0x000fe40008000000 */
[----:B------:R-:W-:-:S08]  /*07f0*/  DFMA R16, R16, R8, UR6 ;  /* 0x0000000610107e2b */ /* 0x000fd00008000008 */
[----:B------:R-:W-:-:S08]  /*0800*/  DADD R6, R16, R6 ;  /* 0x0000000010067229 */ /* 0x000fd00000000006 */
[----:B------:R-:W-:-:S10]  /*0810*/  DADD R6, R6, UR8 ;  /* 0x0000000806067e29 */ /* 0x000fd40008000000 */
[----:B------:R-:W-:Y:S01]  /*0820*/  LOP3.LUT R3, R7, 0x80000000, R3, 0xb8, !PT ;  /* 0x8000000007037812 */ /* 0x000fe200078eb803 */
[----:B------:R-:W-:-:S07]  /*0830*/  IMAD.MOV.U32 R2, RZ, RZ, R6 ;  /* 0x000000ffff027224 */ /* 0x000fce00078e0006 */
.L_x_489:
[----:B------:R-:W-:Y:S05]  /*0840*/  BSYNC.RECONVERGENT B0 ;  /* 0x0000000000007941 */ /* 0x000fea0003800200 */
.L_x_487:
[----:B------:R-:W0:Y:S02]  /*0850*/  LDCU.64 UR6, c[0x0][0x388] ;  /* 0x00007100ff0677ac */ /* 0x000e240008000a00 */
[----:B0-----:R-:W-:-:S04]  /*0860*/  IADD3 R6, P0, PT, R0, UR6, RZ ;  /* 0x0000000600067c10 */ /* 0x001fc8000ff1e0ff */
[----:B------:R-:W-:-:S05]  /*0870*/  IADD3.X R7, PT, PT, R4, UR7, RZ, P0, !PT ;  /* 0x0000000704077c10 */ /* 0x000fca00087fe4ff */
[----:B------:R-:W-:Y:S01]  /*0880*/  STG.E.64 desc[UR4][R6.64], R2 ;  /* 0x0000000206007986 */ /* 0x000fe2000c101b04 */
[----:B------:R-:W-:Y:S05]  /*0890*/  EXIT ;  /* 0x000000000000794d */ /* 0x000fea0003800000 */
.L_x_490:
        /* <DEDUP_REMOVED lines=14> */
.L_x_644:


//--------------------- .text.vec_acosh           --------------------------
	.section	.text.vec_acosh,"ax",@progbits
	.align	128
        .global         vec_acosh
        .type           vec_acosh,@function
        .size           vec_acosh,(.L_x_587 - vec_acosh)
        .other          vec_acosh,@"STO_CUDA_ENTRY STV_DEFAULT"
vec_acosh:
.text.vec_acosh:
        /* <DEDUP_REMOVED lines=19> */
[----:B------:R-:W-:Y:S01]  /*0130*/  IMAD.MOV.U32 R8, RZ, RZ, RZ ;  /* 0x000000ffff087224 */ /* 0x000fe200078e00ff */
[C---:B--2---:R-:W-:Y:S02]  /*0140*/  DFMA R2, R4.reuse, R4, -1 ;  /* 0xbff000000402742b */ /* 0x044fe40000000004 */
[----:B------:R-:W-:-:S04]  /*0150*/  DADD R4, R4, -1 ;  /* 0xbff0000004047429 */ /* 0x000fc80000000000 */
[----:B------:R-:W0:Y:S06]  /*0160*/  MUFU.RSQ64H R7, R3 ;  /* 0x0000000300077308 */ /* 0x000e2c0000001c00 */
[C---:B------:R-:W-:Y:S02]  /*0170*/  ISETP.NE.AND P1, PT, R5.reuse, RZ, PT ;  /* 0x000000ff0500720c */ /* 0x040fe40003f25270 */
[----:B------:R-:W-:Y:S01]  /*0180*/  ISETP.GT.U32.AND P0, PT, R5, 0x432fffff, PT ;  /* 0x432fffff0500780c */ /* 0x000fe20003f04070 */
[----:B0-----:R-:W-:Y:S01]  /*0190*/  DMUL R10, R2, R6 ;  /* 0x00000006020a7228 */ /* 0x001fe20000000000 */
[----:B------:R-:W-:-:S07]  /*01a0*/  VIADD R9, R7, 0xfff00000 ;  /* 0xfff0000007097836 */ /* 0x000fce0000000000 */
[----:B------:R-:W-:-:S08]  /*01b0*/  DFMA R14, R10, -R10, R2 ;  /* 0x8000000a0a0e722b */ /* 0x000fd00000000002 */
[----:B------:R-:W-:-:S08]  /*01c0*/  DFMA R14, R8, R14, R10 ;  /* 0x0000000e080e722b */ /* 0x000fd0000000000a */
[-C--:B------:R-:W-:Y:S02]  /*01d0*/  DFMA R6, R6, -R14.reuse, 1 ;  /* 0x3ff000000606742b */ /* 0x080fe4000000080e */
[----:B------:R-:W-:-:S06]  /*01e0*/  DFMA R10, R14, -R14, R2 ;  /* 0x8000000e0e0a722b */ /* 0x000fcc0000000002 */
[----:B------:R-:W-:-:S08]  /*01f0*/  DFMA R6, R8, R6, R8 ;  /* 0x000000060806722b */ /* 0x000fd00000000008 */
[----:B------:R-:W-:-:S10]  /*0200*/  DFMA R6, R6, R10, R14 ;  /* 0x0000000a0606722b */ /* 0x000fd4000000000e */
[----:B------:R-:W-:Y:S02]  /*0210*/  FSEL R6, R6, RZ, P1 ;  /* 0x000000ff06067208 */ /* 0x000fe40000800000 */
[----:B------:R-:W-:Y:S02]  /*0220*/  FSEL R7, R7, RZ, P1 ;  /* 0x000000ff07077208 */ /* 0x000fe40000800000 */
[----:B------:R-:W-:Y:S02]  /*0230*/  FSEL R6, R6, 1.4012984643248170709e-45, !P0 ;  /* 0x0000000106067808 */ /* 0x000fe40004000000 */
[----:B------:R-:W-:-:S06]  /*0240*/  FSEL R7, R7, -1.875, !P0 ;  /* 0xbff0000007077808 */ /* 0x000fcc0004000000 */
[----:B------:R-:W-:-:S10]  /*0250*/  DADD R6, R4, R6 ;  /* 0x0000000004067229 */ /* 0x000fd40000000006 */
        /* <DEDUP_REMOVED lines=20> */
[----:B------:R-:W-:Y:S05]  /*03a0*/  CALL.REL.NOINC `($__internal_22_$__cuda_sm20_div_rn_f64_full) ;  /* 0x0000000400f87944 */ /* 0x000fea0003c00000 */
.L_x_494:
[----:B------:R-:W-:Y:S05]  /*03b0*/  BSYNC.RECONVERGENT B1 ;  /* 0x0000000000017941 */ /* 0x000fea0003800200 */
.L_x_493:
        /* <DEDUP_REMOVED lines=30> */
.L_x_492:
        /* <DEDUP_REMOVED lines=77> */
.L_x_496:
[----:B------:R-:W-:Y:S01]  /*0a70*/  IMAD.MOV.U32 R2, RZ, RZ, 0x0 ;  /* 0x00000000ff027424 */ /* 0x000fe200078e00ff */
[----:B------:R-:W-:Y:S01]  /*0a80*/  LOP3.LUT P0, RZ, R9, 0x7fffffff, RZ, 0xc0, !PT ;  /* 0x7fffffff09ff7812 */ /* 0x000fe2000780c0ff */
[----:B------:R-:W-:-:S06]  /*0a90*/  IMAD.MOV.U32 R3, RZ, RZ, 0x7ff00000 ;  /* 0x7ff00000ff037424 */ /* 0x000fcc00078e00ff */
[----:B------:R-:W-:-:S10]  /*0aa0*/  DFMA R2, R8, R2, +INF ;  /* 0x7ff000000802742b */ /* 0x000fd40000000002 */
[----:B------:R-:W-:Y:S02]  /*0ab0*/  FSEL R6, R2, RZ, P0 ;  /* 0x000000ff02067208 */ /* 0x000fe40000000000 */
[----:B------:R-:W-:-:S07]  /*0ac0*/  FSEL R7, R3, -QNAN , P0 ;  /* 0xfff0000003077808 */ /* 0x000fce0000000000 */
.L_x_495:
[----:B------:R-:W-:Y:S05]  /*0ad0*/  BSYNC.RECONVERGENT B0 ;  /* 0x0000000000007941 */ /* 0x000fea0003800200 */
.L_x_491:
        /* <DEDUP_REMOVED lines=8> */
[----:B------:R-:W-:-:S05]  /*0b60*/  IADD3.X R5, PT, PT, R12, UR7, RZ, P0, !PT ;  /* 0x000000070c057c10 */ /* 0x000fca00087fe4ff */
[----:B------:R-:W-:Y:S01]  /*0b70*/  STG.E.64 desc[UR4][R4.64], R2 ;  /* 0x0000000204007986 */ /* 0x000fe2000c101b04 */
[----:B------:R-:W-:Y:S05]  /*0b80*/  EXIT ;  /* 0x000000000000794d */ /* 0x000fea0003800000 */
        .weak           $__internal_22_$__cuda_sm20_div_rn_f64_full
        .type           $__internal_22_$__cuda_sm20_div_rn_f64_full,@function
        .size           $__internal_22_$__cuda_sm20_div_rn_f64_full,(.L_x_587 - $__internal_22_$__cuda_sm20_div_rn_f64_full)
$__internal_22_$__cuda_sm20_div_rn_f64_full:
        /* <DEDUP_REMOVED lines=13> */
[----:B------:R-:W-:Y:S01]  /*0c60*/  ISETP.GE.U32.AND P1, PT, R15, R22, PT ;  /* 0x000000160f00720c */ /* 0x000fe20003f26070 */
[----:B------:R-:W-:-:S02]  /*0c70*/  IMAD.MOV.U32 R23, RZ, RZ, R15 ;  /* 0x000000ffff177224 */ /* 0x000fc400078e000f */
[----:B------:R-:W-:Y:S02]  /*0c80*/  @!P2 LOP3.LUT R18, R9, 0x7ff00000, RZ, 0xc0, !PT ;  /* 0x7ff000000912a812 */ /* 0x000fe400078ec0ff */
[----:B------:R-:W0:Y:S02]  /*0c90*/  MUFU.RCP64H R17, R3 ;  /* 0x0000000300117308 */ /* 0x000e240000001800 */
[----:B------:R-:W-:Y:S02]  /*0ca0*/  @!P2 ISETP.GE.U32.AND P3, PT, R15, R18, PT ;  /* 0x000000120f00a20c */ /* 0x000fe40003f66070 */
[----:B------:R-:W-:Y:S02]  /*0cb0*/  @!P0 LOP3.LUT R22, R3, 0x7ff00000, RZ, 0xc0, !PT ;  /* 0x7ff0000003168812 */ /* 0x000fe400078ec0ff */
[----:B------:R-:W-:-:S04]  /*0cc0*/  @!P2 SEL R19, R13, 0x63400000, !P3 ;  /* 0x634000000d13a807 */ /* 0x000fc80005800000 */
[----:B------:R-:W-:-:S04]  /*0cd0*/  @!P2 LOP3.LUT R20, R19, 0x80000000, R7, 0xf8, !PT ;  /* 0x800000001314a812 */ /* 0x000fc800078ef807 */
[----:B------:R-:W-:Y:S01]  /*0ce0*/  @!P2 LOP3.LUT R21, R20, 0x100000, RZ, 0xfc, !PT ;  /* 0x001000001415a812 */ /* 0x000fe200078efcff */
[----:B------:R-:W-:Y:S01]  /*0cf0*/  @!P2 IMAD.MOV.U32 R20, RZ, RZ, RZ ;  /* 0x000000ffff14a224 */ /* 0x000fe200078e00ff */
        /* <DEDUP_REMOVED lines=45> */
.L_x_498:
        /* <DEDUP_REMOVED lines=16> */
.L_x_501:
[----:B------:R-:W-:Y:S01]  /*10d0*/  LOP3.LUT R17, R9, 0x80000, RZ, 0xfc, !PT ;  /* 0x0008000009117812 */ /* 0x000fe200078efcff */
[----:B------:R-:W-:Y:S01]  /*10e0*/  IMAD.MOV.U32 R16, RZ, RZ, R8 ;  /* 0x000000ffff107224 */ /* 0x000fe200078e0008 */
[----:B------:R-:W-:Y:S06]  /*10f0*/  BRA `(.L_x_499) ;  /* 0x0000000000087947 */ /* 0x000fec0003800000 */
.L_x_500:
[----:B------:R-:W-:Y:S01]  /*1100*/  LOP3.LUT R17, R7, 0x80000, RZ, 0xfc, !PT ;  /* 0x0008000007117812 */ /* 0x000fe200078efcff */
[----:B------:R-:W-:-:S07]  /*1110*/  IMAD.MOV.U32 R16, RZ, RZ, R6 ;  /* 0x000000ffff107224 */ /* 0x000fce00078e0006 */
.L_x_499:
[----:B------:R-:W-:Y:S05]  /*1120*/  BSYNC.RECONVERGENT B2 ;  /* 0x0000000000027941 */ /* 0x000fea0003800200 */
.L_x_497:
[----:B------:R-:W-:Y:S02]  /*1130*/  IMAD.MOV.U32 R15, RZ, RZ, 0x0 ;  /* 0x00000000ff0f7424 */ /* 0x000fe400078e00ff */
[----:B------:R-:W-:Y:S02]  /*1140*/  IMAD.MOV.U32 R2, RZ, RZ, R16 ;  /* 0x000000ffff027224 */ /* 0x000fe400078e0010 */
[----:B------:R-:W-:Y:S01]  /*1150*/  IMAD.MOV.U32 R3, RZ, RZ, R17 ;  /* 0x000000ffff037224 */ /* 0x000fe200078e0011 */
[----:B------:R-:W-:Y:S06]  /*1160*/  RET.REL.NODEC R14 `(vec_acosh) ;  /* 0xffffffec0ea47950 */ /* 0x000fec0003c3ffff */
.L_x_502:
        /* <DEDUP_REMOVED lines=9> */
.L_x_587:


//--------------------- .text.vec_acos            --------------------------
	.section	.text.vec_acos,"ax",@progbits
	.align	128
        .global         vec_acos
        .type           vec_acos,@function
        .size           vec_acos,(.L_x_646 - vec_acos)
        .other          vec_acos,@"STO_CUDA_ENTRY STV_DEFAULT"
vec_acos:
.text.vec_acos:
        /* <DEDUP_REMOVED lines=18> */
[----:B--2---:R-:W-:-:S10]  /*0120*/  DADD R6, -RZ, |R2| ;  /* 0x00000000ff067229 */ /* 0x004fd40000000502 */
[----:B------:R-:W-:-:S13]  /*0130*/  ISETP.GT.AND P0, PT, R7, 0x3fe26665, PT ;  /* 0x3fe266650700780c */ /* 0x000fda0003f04270 */
[----:B------:R-:W-:Y:S05]  /*0140*/  @P0 BRA `(.L_x_504) ;  /* 0x0000000000d40947 */ /* 0x000fea0003800000 */
[----:B------:R-:W-:Y:S01]  /*0150*/  DMUL R6, R2, R2 ;  /* 0x0000000202067228 */ /* 0x000fe20000000000 */
[----:B------:R-:W-:Y:S01]  /*0160*/  IMAD.MOV.U32 R8, RZ, RZ, 0x180754af ;  /* 0x180754afff087424 */ /* 0x000fe200078e00ff */
[----:B------:R-:W-:Y:S01]  /*0170*/  UMOV UR6, 0xdc1895e9 ;  /* 0xdc1895e900067882 */ /* 0x000fe20000000000 */
[----:B------:R-:W-:Y:S01]  /*0180*/  IMAD.MOV.U32 R9, RZ, RZ, 0x3fb3823b ;  /* 0x3fb3823bff097424 */ /* 0x000fe200078e00ff */
[----:B------:R-:W-:Y:S01]  /*0190*/  UMOV UR7, 0x3fb0066b ;  /* 0x3fb0066b00077882 */ /* 0x000fe20000000000 */
[----:B------:R-:W-:-:S04]  /*01a0*/  ISETP.GT.AND P0, PT, R3, -0x1, PT ;  /* 0xffffffff0300780c */ /* 0x000fc80003f04270 */
        /* <DEDUP_REMOVED lines=36> */
[----:B------:R-:W-:Y:S01]  /*03f0*/  DMUL R8, R6, R8 ;  /* 0x0000000806087228 */ /* 0x000fe20000000000 */
[----:B------:R-:W-:Y:S02]  /*0400*/  @P0 IMAD.MOV.U32 R6, RZ, RZ, 0x33145c07 ;  /* 0x33145c07ff060424 */ /* 0x000fe400078e00ff */
[----:B------:R-:W-:-:S05]  /*0410*/  @P0 IMAD.MOV.U32 R7, RZ, RZ, 0x3c91a626 ;  /* 0x3c91a626ff070424 */ /* 0x000fca00078e00ff */
[----:B------:R-:W-:Y:S01]  /*0420*/  DFMA R8, |R2|, R8, |R2| ;  /* 0x000000080208722b */ /* 0x000fe20000000602 */
[----:B------:R-:W-:Y:S02]  /*0430*/  @!P0 IMAD.MOV.U32 R2, RZ, RZ, 0x33145c07 ;  /* 0x33145c07ff028424 */ /* 0x000fe400078e00ff */
[----:B------:R-:W-:-:S06]  /*0440*/  @!P0 IMAD.MOV.U32 R3, RZ, RZ, 0x3c91a626 ;  /* 0x3c91a626ff038424 */ /* 0x000fcc00078e00ff */
[C---:B------:R-:W-:Y:S02]  /*0450*/  @!P0 DADD R2, R8.reuse, R2 ;  /* 0x0000000008028229 */ /* 0x040fe40000000002 */
[----:B------:R-:W-:-:S06]  /*0460*/  @P0 DADD R8, R8, -R6 ;  /* 0x0000000008080229 */ /* 0x000fcc0000000806 */
[----:B------:R-:W-:Y:S02]  /*0470*/  @!P0 DADD R2, R2, UR6 ;  /* 0x0000000602028e29 */ /* 0x000fe40008000000 */
[----:B------:R-:W-:Y:S01]  /*0480*/  @P0 DADD R2, -R8, UR6 ;  /* 0x0000000608020e29 */ /* 0x000fe20008000100 */
[----:B------:R-:W-:Y:S10]  /*0490*/  BRA `(.L_x_505) ;  /* 0x0000000400207947 */ /* 0x000ff40003800000 */
.L_x_504:
[----:B------:R-:W-:Y:S01]  /*04a0*/  DADD R6, -|R2|, 1 ;  /* 0x3ff0000002067429 */ /* 0x000fe20000000300 */
[----:B------:R-:W-:Y:S01]  /*04b0*/  IMAD.MOV.U32 R8, RZ, RZ, 0x66faac4b ;  /* 0x66faac4bff087424 */ /* 0x000fe200078e00ff */
[----:B------:R-:W-:Y:S01]  /*04c0*/  UMOV UR6, 0x71155f70 ;  /* 0x71155f7000067882 */ /* 0x000fe20000000000 */
[----:B------:R-:W-:Y:S01]  /*04d0*/  IMAD.MOV.U32 R9, RZ, RZ, 0x3ebac2fe ;  /* 0x3ebac2feff097424 */ /* 0x000fe200078e00ff */
[----:B------:R-:W-:-:S05]  /*04e0*/  UMOV UR7, 0x3ec715b3 ;  /* 0x3ec715b300077882 */ /* 0x000fca0000000000 */
[----:B------:R-:W-:Y:S01]  /*04f0*/  DFMA R8, R6, UR6, -R8 ;  /* 0x0000000606087c2b */ /* 0x000fe20008000808 */
[----:B------:R-:W-:Y:S01]  /*0500*/  UMOV UR6, 0x8efcd9b8 ;  /* 0x8efcd9b800067882 */ /* 0x000fe20000000000 */
[----:B------:R-:W-:Y:S01]  /*0510*/  UMOV UR7, 0x3ed9a9b8 ;  /* 0x3ed9a9b800077882 */ /* 0x000fe20000000000 */
[----:B------:R-:W-:-:S05]  /*0520*/  ISETP.GE.AND P0, PT, R7, 0x1, PT ;  /* 0x000000010700780c */ /* 0x000fca0003f06270 */
[----:B------:R-:W-:Y:S01]  /*0530*/  DFMA R8, R6, R8, UR6 ;  /* 0x0000000606087e2b */ /* 0x000fe20008000008 */
[----:B------:R-:W-:Y:S01]  /*0540*/  UMOV UR6, 0xa8a0c4c3 ;  /* 0xa8a0c4c300067882 */ /* 0x000fe20000000000 */
[----:B------:R-:W-:-:S06]  /*0550*/  UMOV UR7, 0x3edd0f40 ;  /* 0x3edd0f4000077882 */ /* 0x000fcc0000000000 */
[----:B------:R-:W-:Y:S01]  /*0560*/  DFMA R10, R6, R8, UR6 ;  /* 0x00000006060a7e2b */ /* 0x000fe20008000008 */
[----:B------:R-:W-:Y:S01]  /*0570*/  UMOV UR6, 0xfa9e0e1f ;  /* 0xfa9e0e1f00067882 */ /* 0x000fe20000000000 */
[----:B------:R-:W-:Y:S01]  /*0580*/  UMOV UR7, 0x3ef46d4c ;  /* 0x3ef46d4c00077882 */ /* 0x000fe20000000000 */
[----:B------:R-:W-:Y:S02]  /*0590*/  VIADD R9, R7, 0xfff00000 ;  /* 0xfff0000007097836 */ /* 0x000fe40000000000 */
[----:B------:R-:W-:-:S03]  /*05a0*/  IMAD.MOV.U32 R8, RZ, RZ, R6 ;  /* 0x000000ffff087224 */ /* 0x000fc600078e0006 */
[----:B------:R-:W-:Y:S01]  /*05b0*/  DFMA R12, R6, R10, UR6 ;  /* 0x00000006060c7e2b */ /* 0x000fe2000800000a */
[----:B------:R-:W-:Y:S01]  /*05c0*/  UMOV UR6, 0x8d1e2422 ;  /* 0x8d1e242200067882 */ /* 0x000fe20000000000 */
[----:B------:R-:W-:Y:S01]  /*05d0*/  UMOV UR7, 0x3f079c16 ;  /* 0x3f079c1600077882 */ /* 0x000fe20000000000 */
[----:B------:R-:W0:Y:S01]  /*05e0*/  MUFU.RSQ64H R11, R9 ;  /* 0x00000009000b7308 */ /* 0x000e220000001c00 */
[----:B------:R-:W-:-:S04]  /*05f0*/  IMAD.MOV.U32 R10, RZ, RZ, RZ ;  /* 0x000000ffff0a7224 */ /* 0x000fc800078e00ff */
[----:B------:R-:W-:Y:S01]  /*0600*/  DFMA R12, R6, R12, UR6 ;  /* 0x00000006060c7e2b */ /* 0x000fe2000800000c */
[----:B------:R-:W-:Y:S01]  /*0610*/  UMOV UR6, 0xc3bca540 ;  /* 0xc3bca54000067882 */ /* 0x000fe20000000000 */
[----:B------:R-:W-:-:S06]  /*0620*/  UMOV UR7, 0x3f1c9a88 ;  /* 0x3f1c9a8800077882 */ /* 0x000fcc0000000000 */
[----:B------:R-:W-:Y:S01]  /*0630*/  DFMA R12, R6, R12, UR6 ;  /* 0x00000006060c7e2b */ /* 0x000fe2000800000c */
[----:B------:R-:W-:Y:S01]  /*0640*/  UMOV UR6, 0x4bd476df ;  /* 0x4bd476df00067882 */ /* 0x000fe20000000000 */
[----:B------:R-:W-:Y:S01]  /*0650*/  UMOV UR7, 0x3f31c4e6 ;  /* 0x3f31c4e600077882 */ /* 0x000fe20000000000 */
[----:B0-----:R-:W-:-:S05]  /*0660*/  DMUL R14, R8, R10 ;  /* 0x0000000a080e7228 */ /* 0x001fca0000000000 */
[----:B------:R-:W-:Y:S01]  /*0670*/  DFMA R18, R6, R12, UR6 ;  /* 0x0000000606127e2b */ /* 0x000fe2000800000c */
[----:B------:R-:W-:Y:S01]  /*0680*/  UMOV UR6, 0x60009c8f ;  /* 0x60009c8f00067882 */ /* 0x000fe20000000000 */
[----:B------:R-:W-:Y:S01]  /*0690*/  UMOV UR7, 0x3f46e8ba ;  /* 0x3f46e8ba00077882 */ /* 0x000fe20000000000 */
[----:B------:R-:W-:Y:S01]  /*06a0*/  VIADD R13, R11, 0xfff00000 ;  /* 0xfff000000b0d7836 */ /* 0x000fe20000000000 */
[----:B------:R-:W-:Y:S01]  /*06b0*/  DFMA R16, R14, -R14, R8 ;  /* 0x8000000e0e10722b */ /* 0x000fe20000000008 */
[----:B------:R-:W-:-:S03]  /*06c0*/  IMAD.MOV.U32 R12, RZ, RZ, RZ ;  /* 0x000000ffff0c7224 */ /* 0x000fc600078e00ff */
[----:B------:R-:W-:Y:S01]  /*06d0*/  DFMA R18, R6, R18, UR6 ;  /* 0x0000000606127e2b */ /* 0x000fe20008000012 */
[----:B------:R-:W-:Y:S01]  /*06e0*/  UMOV UR6, 0xc62b05a2 ;  /* 0xc62b05a200067882 */ /* 0x000fe20000000000 */
[----:B------:R-:W-:Y:S02]  /*06f0*/  UMOV UR7, 0x3f5f1c71 ;  /* 0x3f5f1c7100077882 */ /* 0x000fe40000000000 */
[----:B------:R-:W-:-:S04]  /*0700*/  DFMA R14, R12, R16, R14 ;  /* 0x000000100c0e722b */ /* 0x000fc8000000000e */
[----:B------:R-:W-:Y:S01]  /*0710*/  DFMA R18, R6, R18, UR6 ;  /* 0x0000000606127e2b */ /* 0x000fe20008000012 */
[----:B------:R-:W-:Y:S01]  /*0720*/  UMOV UR6, 0xb6dc9f2c ;  /* 0xb6dc9f2c00067882 */ /* 0x000fe20000000000 */
[----:B------:R-:W-:Y:S02]  /*0730*/  UMOV UR7, 0x3f76db6d ;  /* 0x3f76db6d00077882 */ /* 0x000fe40000000000 */
[-C--:B------:R-:W-:Y:S02]  /*0740*/  DFMA R10, R10, -R14.reuse, 1 ;  /* 0x3ff000000a0a742b */ /* 0x080fe4000000080e */
[----:B------:R-:W-:Y:S02]  /*0750*/  DFMA R8, R14, -R14, R8 ;  /* 0x8000000e0e08722b */ /* 0x000fe40000000008 */
[----:B------:R-:W-:Y:S01]  /*0760*/  DFMA R18, R6, R18, UR6 ;  /* 0x0000000606127e2b */ /* 0x000fe20008000012 */
[----:B------:R-:W-:Y:S01]  /*0770*/  UMOV UR6, 0x3333329c ;  /* 0x3333329c00067882 */ /* 0x000fe20000000000 */
[----:B------:R-:W-:-:S02]  /*0780*/  UMOV UR7, 0x3f933333 ;  /* 0x3f93333300077882 */ /* 0x000fc40000000000 */
[----:B------:R-:W-:-:S04]  /*0790*/  DFMA R10, R12, R10, R12 ;  /* 0x0000000a0c0a722b */ /* 0x000fc8000000000c */
[----:B------:R-:W-:Y:S01]  /*07a0*/  DFMA R18, R6, R18, UR6 ;  /* 0x0000000606127e2b */ /* 0x000fe20008000012 */
[----:B------:R-:W-:Y:S01]  /*07b0*/  UMOV UR6, 0x55555555 ;  /* 0x5555555500067882 */ /* 0x000fe20000000000 */
[----:B------:R-:W-:Y:S02]  /*07c0*/  UMOV UR7, 0x3fb55555 ;  /* 0x3fb5555500077882 */ /* 0x000fe40000000000 */
[----:B------:R-:W-:Y:S02]  /*07d0*/  DFMA R8, R10, R8, R14 ;  /* 0x000000080a08722b */ /* 0x000fe4000000000e */
[----:B------:R-:W-:Y:S02]  /*07e0*/  DMUL R10, RZ, |R2| ;  /* 0x40000002ff0a7228 */ /* 0x000fe40000000000 */
[----:B------:R-:W-:Y:S01]  /*07f0*/  DFMA R18, R6, R18, UR6 ;  /* 0x0000000606127e2b */ /* 0x000fe20008000012 */
[----:B------:R-:W-:Y:S01]  /*0800*/  UMOV UR6, 0x33145c07 ;  /* 0x33145c0700067882 */ /* 0x000fe20000000000 */
[----:B------:R-:W-:-:S04]  /*0810*/  UMOV UR7, 0x3ca1a626 ;  /* 0x3ca1a62600077882 */ /* 0x000fc80000000000 */
[----:B------:R-:W-:Y:S02]  /*0820*/  VIADD R9, R9, 0x100000 ;  /* 0x0010000009097836 */ /* 0x000fe40000000000 */
[----:B------:R-:W-:-:S08]  /*0830*/  DMUL R18, R6, R18 ;  /* 0x0000001206127228 */ /* 0x000fd00000000000 */
[----:B------:R-:W-:-:S10]  /*0840*/  DFMA R18, R8, R18, R8 ;  /* 0x000000120812722b */ /* 0x000fd40000000008 */
[----:B------:R-:W-:Y:S02]  /*0850*/  FSEL R10, R10, R18, !P0 ;  /* 0x000000120a0a7208 */ /* 0x000fe40004000000 */
[----:B------:R-:W-:Y:S02]  /*0860*/  FSEL R11, R11, R19, !P0 ;  /* 0x000000130b0b7208 */ /* 0x000fe40004000000 */
[----:B------:R-:W-:-:S04]  /*0870*/  ISETP.GE.AND P0, PT, R7, RZ, PT ;  /* 0x000000ff0700720c */ /* 0x000fc80003f06270 */
[----:B------:R-:W-:-:S10]  /*0880*/  DMUL R8, R10, +INF ;  /* 0x7ff000000a087828 */ /* 0x000fd40000000000 */
[----:B------:R-:W-:Y:S02]  /*0890*/  FSEL R8, R8, R10, !P0 ;  /* 0x0000000a08087208 */ /* 0x000fe40004000000 */
[----:B------:R-:W-:Y:S02]  /*08a0*/  FSEL R9, R9, R11, !P0 ;  /* 0x0000000b09097208 */ /* 0x000fe40004000000 */
[----:B------:R-:W-:-:S04]  /*08b0*/  ISETP.GE.AND P0, PT, R3, RZ, PT ;  /* 0x000000ff0300720c */ /* 0x000fc80003f06270 */
[----:B------:R-:W-:Y:S01]  /*08c0*/  DADD R6, R8, -UR6 ;  /* 0x8000000608067e29 */ /* 0x000fe20008000000 */
[----:B------:R-:W-:Y:S01]  /*08d0*/  UMOV UR6, 0x54442d18 ;  /* 0x54442d1800067882 */ /* 0x000fe20000000000 */
[----:B------:R-:W-:-:S06]  /*08e0*/  UMOV UR7, 0x400921fb ;  /* 0x400921fb00077882 */ /* 0x000fcc0000000000 */
[----:B------:R-:W-:-:S10]  /*08f0*/  DADD R6, -R6, UR6 ;  /* 0x0000000606067e29 */ /* 0x000fd40008000100 */
[----:B------:R-:W-:Y:S02]  /*0900*/  FSEL R2, R6, R8, !P0 ;  /* 0x0000000806027208 */ /* 0x000fe40004000000 */
[----:B------:R-:W-:-:S07]  /*0910*/  FSEL R3, R7, R9, !P0 ;  /* 0x0000000907037208 */ /* 0x000fce0004000000 */
.L_x_505:
[----:B------:R-:W-:Y:S05]  /*0920*/  BSYNC.RECONVERGENT B0 ;  /* 0x0000000000007941 */ /* 0x000fea0003800200 */
.L_x_503:
[----:B------:R-:W0:Y:S02]  /*0930*/  LDCU.64 UR6, c[0x0][0x388] ;  /* 0x00007100ff0677ac */ /* 0x000e240008000a00 */
[----:B0-----:R-:W-:-:S04]  /*0940*/  IADD3 R6, P0, PT, R0, UR6, RZ ;  /* 0x0000000600067c10 */ /* 0x001fc8000ff1e0ff */
[----:B------:R-:W-:-:S05]  /*0950*/  IADD3.X R7, PT, PT, R4, UR7, RZ, P0, !PT ;  /* 0x0000000704077c10 */ /* 0x000fca00087fe4ff */
[----:B------:R-:W-:Y:S01]  /*0960*/  STG.E.64 desc[UR4][R6.64], R2 ;  /* 0x0000000206007986 */ /* 0x000fe2000c101b04 */
[----:B------:R-:W-:Y:S05]  /*0970*/  EXIT ;  /* 0x000000000000794d */ /* 0x000fea0003800000 */
.L_x_506:
        /* <DEDUP_REMOVED lines=16> */
.L_x_646:


//--------------------- .text.vec_neScalar        --------------------------
	.section	.text.vec_neScalar,"ax",@progbits
	.align	128
        .global         vec_neScalar
        .type           vec_neScalar,@function
        .size           vec_neScalar,(.L_x_647 - vec_neScalar)
        .other          vec_neScalar,@"STO_CUDA_ENTRY STV_DEFAULT"
vec_neScalar:
.text.vec_neScalar:
        /* <DEDUP_REMOVED lines=14> */
[----:B------:R-:W2:Y:S02]  /*00e0*/  LDCU.64 UR8, c[0x0][0x388] ;  /* 0x00007100ff0877ac */ /* 0x000ea40008000a00 */
[----:B0-----:R-:W-:-:S04]  /*00f0*/  IADD3 R2, P0, PT, R6, UR6, RZ ;  /* 0x0000000606027c10 */ /* 0x001fc8000ff1e0ff */
[----:B------:R-:W-:Y:S01]  /*0100*/  IADD3.X R3, PT, PT, R0, UR7, RZ, P0, !PT ;  /* 0x0000000700037c10 */ /* 0x000fe200087fe4ff */
[----:B------:R-:W0:Y:S05]  /*0110*/  LDCU.64 UR6, c[0x0][0x398] ;  /* 0x00007300ff0677ac */ /* 0x000e2a0008000a00 */
[----:B-1----:R-:W0:Y:S01]  /*0120*/  LDG.E.64 R2, desc[UR4][R2.64] ;  /* 0x0000000402027981 */ /* 0x002e22000c1e1b00 */
[----:B--2---:R-:W-:Y:S01]  /*0130*/  IADD3 R6, P1, PT, R6, UR8, RZ ;  /* 0x0000000806067c10 */ /* 0x004fe2000ff3e0ff */
[----:B------:R-:W-:-:S03]  /*0140*/  IMAD.MOV.U32 R4, RZ, RZ, RZ ;  /* 0x000000ffff047224 */ /* 0x000fc600078e00ff */
[----:B------:R-:W-:Y:S01]  /*0150*/  IADD3.X R7, PT, PT, R0, UR9, RZ, P1, !PT ;  /* 0x0000000900077c10 */ /* 0x000fe20008ffe4ff */
[----:B0-----:R-:W-:-:S06]  /*0160*/  DSETP.NEU.AND P0, PT, R2, UR6, PT ;  /* 0x0000000602007e2a */ /* 0x001fcc000bf0d000 */
[----:B------:R-:W-:-:S05]  /*0170*/  FSEL R5, RZ, 1.875, !P0 ;  /* 0x3ff00000ff057808 */ /* 0x000fca0004000000 */
[----:B------:R-:W-:Y:S01]  /*0180*/  STG.E.64 desc[UR4][R6.64], R4 ;  /* 0x0000000406007986 */ /* 0x000fe2000c101b04 */
[----:B------:R-:W-:Y:S05]  /*0190*/  EXIT ;  /* 0x000000000000794d */ /* 0x000fea0003800000 */
.L_x_507:
        /* <DEDUP_REMOVED lines=14> */
.L_x_647:


//--------------------- .text.vec_gtScalar        --------------------------
	.section	.text.vec_gtScalar,"ax",@progbits
	.align	128
        .global         vec_gtScalar
        .type           vec_gtScalar,@function
        .size           vec_gtScalar,(.L_x_648 - vec_gtScalar)
        .other          vec_gtScalar,@"STO_CUDA_ENTRY STV_DEFAULT"
vec_gtScalar:
.text.vec_gtScalar:
        /* <DEDUP_REMOVED lines=22> */
[----:B0-----:R-:W-:-:S06]  /*0160*/  DSETP.GT.AND P0, PT, R2, UR6, PT ;  /* 0x0000000602007e2a */ /* 0x001fcc000bf04000 */
[----:B------:R-:W-:-:S05]  /*0170*/  FSEL R5, RZ, 1.875, !P0 ;  /* 0x3ff00000ff057808 */ /* 0x000fca0004000000 */
[----:B------:R-:W-:Y:S01]  /*0180*/  STG.E.64 desc[UR4][R6.64], R4 ;  /* 0x0000000406007986 */ /* 0x000fe2000c101b04 */
[----:B------:R-:W-:Y:S05]  /*0190*/  EXIT ;  /* 0x000000000000794d */ /* 0x000fea0003800000 */
.L_x_508:
        /* <DEDUP_REMOVED lines=14> */
.L_x_648:


//--------------------- .text.vec_gteScalar       --------------------------
	.section	.text.vec_gteScalar,"ax",@progbits
	.align	128
        .global         vec_gteScalar
        .type           vec_gteScalar,@function
        .size           vec_gteScalar,(.L_x_649 - vec_gteScalar)
        .other          vec_gteScalar,@"STO_CUDA_ENTRY STV_DEFAULT"
vec_gteScalar:
.text.vec_gteScalar:
        /* <DEDUP_REMOVED lines=22> */
[----:B0-----:R-:W-:-:S06]  /*0160*/  DSETP.GE.AND P0, PT, R2, UR6, PT ;  /* 0x0000000602007e2a */ /* 0x001fcc000bf06000 */
[----:B------:R-:W-:-:S05]  /*0170*/  FSEL R5, RZ, 1.875, !P0 ;  /* 0x3ff00000ff057808 */ /* 0x000fca0004000000 */
[----:B------:R-:W-:Y:S01]  /*0180*/  STG.E.64 desc[UR4][R6.64], R4 ;  /* 0x0000000406007986 */ /* 0x000fe2000c101b04 */
[----:B------:R-:W-:Y:S05]  /*0190*/  EXIT ;  /* 0x000000000000794d */ /* 0x000fea0003800000 */
.L_x_509:
        /* <DEDUP_REMOVED lines=14> */
.L_x_649:


//--------------------- .text.vec_eqScalar        --------------------------
	.section	.text.vec_eqScalar,"ax",@progbits
	.align	128
        .global         vec_eqScalar
        .type           vec_eqScalar,@function
        .size           vec_eqScalar,(.L_x_650 - vec_eqScalar)
        .other          vec_eqScalar,@"STO_CUDA_ENTRY STV_DEFAULT"
vec_eqScalar:
.text.vec_eqScalar:
        /* <DEDUP_REMOVED lines=23> */
[----:B------:R-:W-:-:S05]  /*0170*/  FSEL R5, RZ, 1.875, P0 ;  /* 0x3ff00000ff057808 */ /* 0x000fca0000000000 */
[----:B------:R-:W-:Y:S01]  /*0180*/  STG.E.64 desc[UR4][R6.64], R4 ;  /* 0x0000000406007986 */ /* 0x000fe2000c101b04 */
[----:B------:R-:W-:Y:S05]  /*0190*/  EXIT ;  /* 0x000000000000794d */ /* 0x000fea0003800000 */
.L_x_510:
        /* <DEDUP_REMOVED lines=14> */
.L_x_650:


//--------------------- .text.vec_lteScalar       --------------------------
	.section	.text.vec_lteScalar,"ax",@progbits
	.align	128
        .global         vec_lteScalar
        .type           vec_lteScalar,@function
        .size           vec_lteScalar,(.L_x_651 - vec_lteScalar)
        .other          vec_lteScalar,@"STO_CUDA_ENTRY STV_DEFAULT"
vec_lteScalar:
.text.vec_lteScalar:
        /* <DEDUP_REMOVED lines=22> */
[----:B0-----:R-:W-:-:S06]  /*0160*/  DSETP.GTU.AND P0, PT, R2, UR6, PT ;  /* 0x0000000602007e2a */ /* 0x001fcc000bf0c000 */
[----:B------:R-:W-:-:S05]  /*0170*/  FSEL R5, RZ, 1.875, P0 ;  /* 0x3ff00000ff057808 */ /* 0x000fca0000000000 */
[----:B------:R-:W-:Y:S01]  /*0180*/  STG.E.64 desc[UR4][R6.64], R4 ;  /* 0x0000000406007986 */ /* 0x000fe2000c101b04 */
[----:B------:R-:W-:Y:S05]  /*0190*/  EXIT ;  /* 0x000000000000794d */ /* 0x000fea0003800000 */
.L_x_511:
        /* <DEDUP_REMOVED lines=14> */
.L_x_651:


//--------------------- .text.vec_ltScalar        --------------------------
	.section	.text.vec_ltScalar,"ax",@progbits
	.align	128
        .global         vec_ltScalar
        .type           vec_ltScalar,@function
        .size           vec_ltScalar,(.L_x_652 - vec_ltScalar)
        .other          vec_ltScalar,@"STO_CUDA_ENTRY STV_DEFAULT"
vec_ltScalar:
.text.vec_ltScalar:
        /* <DEDUP_REMOVED lines=22> */
[----:B0-----:R-:W-:-:S06]  /*0160*/  DSETP.GEU.AND P0, PT, R2, UR6, PT ;  /* 0x0000000602007e2a */ /* 0x001fcc000bf0e000 */
[----:B------:R-:W-:-:S05]  /*0170*/  FSEL R5, RZ, 1.875, P0 ;  /* 0x3ff00000ff057808 */ /* 0x000fca0000000000 */
[----:B------:R-:W-:Y:S01]  /*0180*/  STG.E.64 desc[UR4][R6.64], R4 ;  /* 0x0000000406007986 */ /* 0x000fe2000c101b04 */
[----:B------:R-:W-:Y:S05]  /*0190*/  EXIT ;  /* 0x000000000000794d */ /* 0x000fea0003800000 */
.L_x_512:
        /* <DEDUP_REMOVED lines=14> */
.L_x_652:


//--------------------- .text.vec_ne              --------------------------
	.section	.text.vec_ne,"ax",@progbits
	.align	128
        .global         vec_ne
        .type           vec_ne,@function
        .size           vec_ne,(.L_x_653 - vec_ne)
        .other          vec_ne,@"STO_CUDA_ENTRY STV_DEFAULT"
vec_ne:
.text.vec_ne:
        /* <DEDUP_REMOVED lines=21> */
[----:B--2---:R-:W-:Y:S01]  /*0150*/  IADD3 R8, P1, PT, R8, UR6, RZ ;  /* 0x0000000608087c10 */ /* 0x004fe2000ff3e0ff */
[----:B------:R-:W-:-:S03]  /*0160*/  IMAD.MOV.U32 R6, RZ, RZ, RZ ;  /* 0x000000ffff067224 */ /* 0x000fc600078e00ff */
[----:B------:R-:W-:Y:S01]  /*0170*/  IADD3.X R9, PT, PT, R0, UR7, RZ, P1, !PT ;  /* 0x0000000700097c10 */ /* 0x000fe20008ffe4ff */
[----:B---3--:R-:W-:-:S06]  /*0180*/  DSETP.NEU.AND P0, PT, R2, R4, PT ;  /* 0x000000040200722a */ /* 0x008fcc0003f0d000 */
[----:B------:R-:W-:-:S05]  /*0190*/  FSEL R7, RZ, 1.875, !P0 ;  /* 0x3ff00000ff077808 */ /* 0x000fca0004000000 */
[----:B------:R-:W-:Y:S01]  /*01a0*/  STG.E.64 desc[UR4][R8.64], R6 ;  /* 0x0000000608007986 */ /* 0x000fe2000c101b04 */
[----:B------:R-:W-:Y:S05]  /*01b0*/  EXIT ;  /* 0x000000000000794d */ /* 0x000fea0003800000 */
.L_x_513:
        /* <DEDUP_REMOVED lines=12> */
.L_x_653:


//--------------------- .text.vec_gt              --------------------------
	.section	.text.vec_gt,"ax",@progbits
	.align	128
        .global         vec_gt
        .type           vec_gt,@function
        .size           vec_gt,(.L_x_654 - vec_gt)
        .other          vec_gt,@"STO_CUDA_ENTRY STV_DEFAULT"
vec_gt:
.text.vec_gt:
        /* <DEDUP_REMOVED lines=24> */
[----:B---3--:R-:W-:-:S06]  /*0180*/  DSETP.GT.AND P0, PT, R2, R4, PT ;  /* 0x000000040200722a */ /* 0x008fcc0003f04000 */
[----:B------:R-:W-:-:S05]  /*0190*/  FSEL R7, RZ, 1.875, !P0 ;  /* 0x3ff00000ff077808 */ /* 0x000fca0004000000 */
[----:B------:R-:W-:Y:S01]  /*01a0*/  STG.E.64 desc[UR4][R8.64], R6 ;  /* 0x0000000608007986 */ /* 0x000fe2000c101b04 */
[----:B------:R-:W-:Y:S05]  /*01b0*/  EXIT ;  /* 0x000000000000794d */ /* 0x000fea0003800000 */
.L_x_514:
        /* <DEDUP_REMOVED lines=12> */
.L_x_654:


//--------------------- .text.vec_gte             --------------------------
	.section	.text.vec_gte,"ax",@progbits
	.align	128
        .global         vec_gte
        .type           vec_gte,@function
        .size           vec_gte,(.L_x_655 - vec_gte)
        .other          vec_gte,@"STO_CUDA_ENTRY STV_DEFAULT"
vec_gte:
.text.vec_gte:
        /* <DEDUP_REMOVED lines=24> */
[----:B---3--:R-:W-:-:S06]  /*0180*/  DSETP.GE.AND P0, PT, R2, R4, PT ;  /* 0x000000040200722a */ /* 0x008fcc0003f06000 */
[----:B------:R-:W-:-:S05]  /*0190*/  FSEL R7, RZ, 1.875, !P0 ;  /* 0x3ff00000ff077808 */ /* 0x000fca0004000000 */
[----:B------:R-:W-:Y:S01]  /*01a0*/  STG.E.64 desc[UR4][R8.64], R6 ;  /* 0x0000000608007986 */ /* 0x000fe2000c101b04 */
[----:B------:R-:W-:Y:S05]  /*01b0*/  EXIT ;  /* 0x000000000000794d */ /* 0x000fea0003800000 */
.L_x_515:
        /* <DEDUP_REMOVED lines=12> */
.L_x_655:


//--------------------- .text.vec_eq              --------------------------
	.section	.text.vec_eq,"ax",@progbits
	.align	128
        .global         vec_eq
        .type           vec_eq,@function
        .size           vec_eq,(.L_x_656 - vec_eq)
        .other          vec_eq,@"STO_CUDA_ENTRY STV_DEFAULT"
vec_eq:
.text.vec_eq:
        /* <DEDUP_REMOVED lines=25> */
[----:B------:R-:W-:-:S05]  /*0190*/  FSEL R7, RZ, 1.875, P0 ;  /* 0x3ff00000ff077808 */ /* 0x000fca0000000000 */
[----:B------:R-:W-:Y:S01]  /*01a0*/  STG.E.64 desc[UR4][R8.64], R6 ;  /* 0x0000000608007986 */ /* 0x000fe2000c101b04 */
[----:B------:R-:W-:Y:S05]  /*01b0*/  EXIT ;  /* 0x000000000000794d */ /* 0x000fea0003800000 */
.L_x_516:
        /* <DEDUP_REMOVED lines=12> */
.L_x_656:


//--------------------- .text.vec_lte             --------------------------
	.section	.text.vec_lte,"ax",@progbits
	.align	128
        .global         vec_lte
        .type           vec_lte,@function
        .size           vec_lte,(.L_x_657 - vec_lte)
        .other          vec_lte,@"STO_CUDA_ENTRY STV_DEFAULT"
vec_lte:
.text.vec_lte:
        /* <DEDUP_REMOVED lines=24> */
[----:B---3--:R-:W-:-:S06]  /*0180*/  DSETP.GTU.AND P0, PT, R2, R4, PT ;  /* 0x000000040200722a */ /* 0x008fcc0003f0c000 */
[----:B------:R-:W-:-:S05]  /*0190*/  FSEL R7, RZ, 1.875, P0 ;  /* 0x3ff00000ff077808 */ /* 0x000fca0000000000 */
[----:B------:R-:W-:Y:S01]  /*01a0*/  STG.E.64 desc[UR4][R8.64], R6 ;  /* 0x0000000608007986 */ /* 0x000fe2000c101b04 */
[----:B------:R-:W-:Y:S05]  /*01b0*/  EXIT ;  /* 0x000000000000794d */ /* 0x000fea0003800000 */
.L_x_517:
        /* <DEDUP_REMOVED lines=12> */
.L_x_657:


//--------------------- .text.vec_lt              --------------------------
	.section	.text.vec_lt,"ax",@progbits
	.align	128
        .global         vec_lt
        .type           vec_lt,@function
        .size           vec_lt,(.L_x_658 - vec_lt)
        .other          vec_lt,@"STO_CUDA_ENTRY STV_DEFAULT"
vec_lt:
.text.vec_lt:
        /* <DEDUP_REMOVED lines=24> */
[----:B---3--:R-:W-:-:S06]  /*0180*/  DSETP.GEU.AND P0, PT, R2, R4, PT ;  /* 0x000000040200722a */ /* 0x008fcc0003f0e000 */
[----:B------:R-:W-:-:S05]  /*0190*/  FSEL R7, RZ, 1.875, P0 ;  /* 0x3ff00000ff077808 */ /* 0x000fca0000000000 */
[----:B------:R-:W-:Y:S01]  /*01a0*/  STG.E.64 desc[UR4][R8.64], R6 ;  /* 0x0000000608007986 */ /* 0x000fe2000c101b04 */
[----:B------:R-:W-:Y:S05]  /*01b0*/  EXIT ;  /* 0x000000000000794d */ /* 0x000fea0003800000 */
.L_x_518:
        /* <DEDUP_REMOVED lines=12> */
.L_x_658:


//--------------------- .text.vec_scalarDiv       --------------------------
	.section	.text.vec_scalarDiv,"ax",@progbits
	.align	128
        .global         vec_scalarDiv
        .type           vec_scalarDiv,@function
        .size           vec_scalarDiv,(.L_x_588 - vec_scalarDiv)
        .other          vec_scalarDiv,@"STO_CUDA_ENTRY STV_DEFAULT"
vec_scalarDiv:
.text.vec_scalarDiv:
        /* <DEDUP_REMOVED lines=14> */
[----:B------:R-:W-:Y:S01]  /*00e0*/  IMAD.MOV.U32 R2, RZ, RZ, 0x1 ;  /* 0x00000001ff027424 */ /* 0x000fe200078e00ff */
[----:B------:R-:W2:Y:S01]  /*00f0*/  LDC R11, c[0x0][0x394] ;  /* 0x0000e500ff0b7b82 */ /* 0x000ea20000000800 */
[----:B0-----:R-:W-:-:S04]  /*0100*/  IADD3 R6, P0, PT, R0, UR6, RZ ;  /* 0x0000000600067c10 */ /* 0x001fc8000ff1e0ff */
[----:B------:R-:W-:Y:S01]  /*0110*/  IADD3.X R7, PT, PT, R10, UR7, RZ, P0, !PT ;  /* 0x000000070a077c10 */ /* 0x000fe200087fe4ff */
[----:B------:R-:W0:Y:S05]  /*0120*/  LDCU.64 UR6, c[0x0][0x390] ;  /* 0x00007200ff0677ac */ /* 0x000e2a0008000a00 */
[----:B-1----:R-:W3:Y:S01]  /*0130*/  LDG.E.64 R6, desc[UR4][R6.64] ;  /* 0x0000000406067981 */ /* 0x002ee2000c1e1b00 */
[----:B------:R-:W-:Y:S01]  /*0140*/  BSSY.RECONVERGENT B0, `(.L_x_519) ;  /* 0x0000010000007945 */ /* 0x000fe20003800200 */
[----:B--2---:R-:W-:Y:S01]  /*0150*/  FSETP.GEU.AND P1, PT, |R11|, 6.5827683646048100446e-37, PT ;  /* 0x036000000b00780b */ /* 0x004fe20003f2e200 */
[----:B---3--:R-:W1:Y:S02]  /*0160*/  MUFU.RCP64H R3, R7 ;  /* 0x0000000700037308 */ /* 0x008e640000001800 */
[----:B-1----:R-:W-:-:S08]  /*0170*/  DFMA R4, -R6, R2, 1 ;  /* 0x3ff000000604742b */ /* 0x002fd00000000102 */
[----:B------:R-:W-:-:S08]  /*0180*/  DFMA R4, R4, R4, R4 ;  /* 0x000000040404722b */ /* 0x000fd00000000004 */
[----:B------:R-:W-:-:S08]  /*0190*/  DFMA R4, R2, R4, R2 ;  /* 0x000000040204722b */ /* 0x000fd00000000002 */
[----:B------:R-:W-:-:S08]  /*01a0*/  DFMA R2, -R6, R4, 1 ;  /* 0x3ff000000602742b */ /* 0x000fd00000000104 */
[----:B------:R-:W-:-:S08]  /*01b0*/  DFMA R2, R4, R2, R4 ;  /* 0x000000020402722b */ /* 0x000fd00000000004 */
[----:B0-----:R-:W-:-:S08]  /*01c0*/  DMUL R4, R2, UR6 ;  /* 0x0000000602047c28 */ /* 0x001fd00008000000 */
[----:B------:R-:W-:-:S08]  /*01d0*/  DFMA R8, -R6, R4, UR6 ;  /* 0x0000000606087e2b */ /* 0x000fd00008000104 */
[----:B------:R-:W-:-:S10]  /*01e0*/  DFMA R2, R2, R8, R4 ;  /* 0x000000080202722b */ /* 0x000fd40000000004 */
[----:B------:R-:W-:-:S05]  /*01f0*/  FFMA R4, RZ, R7, R3 ;  /* 0x00000007ff047223 */ /* 0x000fca0000000003 */
[----:B------:R-:W-:-:S13]  /*0200*/  FSETP.GT.AND P0, PT, |R4|, 1.469367938527859385e-39, PT ;  /* 0x001000000400780b */ /* 0x000fda0003f04200 */
[----:B------:R-:W-:Y:S05]  /*0210*/  @P0 BRA P1, `(.L_x_520) ;  /* 0x0000000000080947 */ /* 0x000fea0000800000 */
[----:B------:R-:W-:-:S07]  /*0220*/  MOV R12, 0x240 ;  /* 0x00000240000c7802 */ /* 0x000fce0000000f00 */
[----:B------:R-:W-:Y:S05]  /*0230*/  CALL.REL.NOINC `($__internal_23_$__cuda_sm20_div_rn_f64_full) ;  /* 0x0000000000187944 */ /* 0x000fea0003c00000 */
.L_x_520:
[----:B------:R-:W-:Y:S05]  /*0240*/  BSYNC.RECONVERGENT B0 ;  /* 0x0000000000007941 */ /* 0x000fea0003800200 */
.L_x_519:
[----:B------:R-:W0:Y:S02]  /*0250*/  LDCU.64 UR6, c[0x0][0x388] ;  /* 0x00007100ff0677ac */ /* 0x000e240008000a00 */
[----:B0-----:R-:W-:-:S04]  /*0260*/  IADD3 R4, P0, PT, R0, UR6, RZ ;  /* 0x0000000600047c10 */ /* 0x001fc8000ff1e0ff */
[----:B------:R-:W-:-:S05]  /*0270*/  IADD3.X R5, PT, PT, R10, UR7, RZ, P0, !PT ;  /* 0x000000070a057c10 */ /* 0x000fca00087fe4ff */
[----:B------:R-:W-:Y:S01]  /*0280*/  STG.E.64 desc[UR4][R4.64], R2 ;  /* 0x0000000204007986 */ /* 0x000fe2000c101b04 */
[----:B------:R-:W-:Y:S05]  /*0290*/  EXIT ;  /* 0x000000000000794d */ /* 0x000fea0003800000 */
        .weak           $__internal_23_$__cuda_sm20_div_rn_f64_full
        .type           $__internal_23_$__cuda_sm20_div_rn_f64_full,@function
        .size           $__internal_23_$__cuda_sm20_div_rn_f64_full,(.L_x_588 - $__internal_23_$__cuda_sm20_div_rn_f64_full)
$__internal_23_$__cuda_sm20_div_rn_f64_full:
[C---:B------:R-:W-:Y:S01]  /*02a0*/  FSETP.GEU.AND P0, PT, |R7|.reuse, 1.469367938527859385e-39, PT ;  /* 0x001000000700780b */ /* 0x040fe20003f0e200 */
[--C-:B------:R-:W-:Y:S01]  /*02b0*/  IMAD.MOV.U32 R8, RZ, RZ, R6.reuse ;  /* 0x000000ffff087224 */ /* 0x100fe200078e0006 */
[C---:B------:R-:W-:Y:S01]  /*02c0*/  LOP3.LUT R2, R7.reuse, 0x800fffff, RZ, 0xc0, !PT ;  /* 0x800fffff07027812 */ /* 0x040fe200078ec0ff */
[----:B------:R-:W-:Y:S01]  /*02d0*/  IMAD.MOV.U32 R9, RZ, RZ, R7 ;  /* 0x000000ffff097224 */ /* 0x000fe200078e0007 */
[----:B------:R-:W0:Y:S01]  /*02e0*/  LDC.64 R4, c[0x0][0x390] ;  /* 0x0000e400ff047b82 */ /* 0x000e220000000a00 */
[----:B------:R-:W-:Y:S01]  /*02f0*/  IMAD.MOV.U32 R14, RZ, RZ, 0x1 ;  /* 0x00000001ff0e7424 */ /* 0x000fe200078e00ff */
[----:B------:R-:W-:Y:S01]  /*0300*/  LOP3.LUT R3, R2, 0x3ff00000, RZ, 0xfc, !PT ;  /* 0x3ff0000002037812 */ /* 0x000fe200078efcff */
[----:B------:R-:W-:Y:S01]  /*0310*/  IMAD.MOV.U32 R2, RZ, RZ, R6 ;  /* 0x000000ffff027224 */ /* 0x000fe200078e0006 */
[----:B------:R-:W-:Y:S01]  /*0320*/  LOP3.LUT R18, R7, 0x7ff00000, RZ, 0xc0, !PT ;  /* 0x7ff0000007127812 */ /* 0x000fe200078ec0ff */
[----:B------:R-:W-:-:S04]  /*0330*/  IMAD.MOV.U32 R11, RZ, RZ, 0x1ca00000 ;  /* 0x1ca00000ff0b7424 */ /* 0x000fc800078e00ff */
[----:B------:R-:W-:-:S06]  /*0340*/  @!P0 DMUL R2, R8, 8.98846567431157953865e+307 ;  /* 0x7fe0000008028828 */ /* 0x000fcc0000000000 */
[----:B------:R-:W1:Y:S01]  /*0350*/  MUFU.RCP64H R15, R3 ;  /* 0x00000003000f7308 */ /* 0x000e620000001800 */
[----:B0-----:R-:W-:-:S04]  /*0360*/  LOP3.LUT R13, R5, 0x7ff00000, RZ, 0xc0, !PT ;  /* 0x7ff00000050d7812 */ /* 0x001fc800078ec0ff */
[----:B------:R-:W-:Y:S01]  /*0370*/  ISETP.GE.U32.AND P1, PT, R13, R18, PT ;  /* 0x000000120d00720c */ /* 0x000fe20003f26070 */
[----:B------:R-:W-:Y:S01]  /*0380*/  IMAD.MOV.U32 R20, RZ, RZ, R13 ;  /* 0x000000ffff147224 */ /* 0x000fe200078e000d */
[----:B-1----:R-:W-:Y:S02]  /*0390*/  DFMA R16, R14, -R2, 1 ;  /* 0x3ff000000e10742b */ /* 0x002fe40000000802 */
[----:B------:R-:W-:Y:S02]  /*03a0*/  SEL R6, R11, 0x63400000, !P1 ;  /* 0x634000000b067807 */ /* 0x000fe40004800000 */
[----:B------:R-:W-:Y:S02]  /*03b0*/  FSETP.GEU.AND P1, PT, |R5|, 1.469367938527859385e-39, PT ;  /* 0x001000000500780b */ /* 0x000fe40003f2e200 */
[----:B------:R-:W-:Y:S01]  /*03c0*/  LOP3.LUT R7, R6, 0x800fffff, R5, 0xf8, !PT ;  /* 0x800fffff06077812 */ /* 0x000fe200078ef805 */
[----:B------:R-:W-:Y:S01]  /*03d0*/  IMAD.MOV.U32 R6, RZ, RZ, R4 ;  /* 0x000000ffff067224 */ /* 0x000fe200078e0004 */
[----:B------:R-:W-:-:S08]  /*03e0*/  DFMA R16, R16, R16, R16 ;  /* 0x000000101010722b */ /* 0x000fd00000000010 */
[----:B------:R-:W-:-:S08]  /*03f0*/  DFMA R14, R14, R16, R14 ;  /* 0x000000100e0e722b */ /* 0x000fd0000000000e */
[----:B------:R-:W-:-:S08]  /*0400*/  DFMA R16, R14, -R2, 1 ;  /* 0x3ff000000e10742b */ /* 0x000fd00000000802 */
[----:B------:R-:W-:Y:S01]  /*0410*/  DFMA R14, R14, R16, R14 ;  /* 0x000000100e0e722b */ /* 0x000fe2000000000e */
[----:B------:R-:W-:Y:S10]  /*0420*/  @P1 BRA `(.L_x_521) ;  /* 0x0000000000201947 */ /* 0x000ff40003800000 */
[----:B------:R-:W-:-:S04]  /*0430*/  LOP3.LUT R16, R9, 0x7ff00000, RZ, 0xc0, !PT ;  /* 0x7ff0000009107812 */ /* 0x000fc800078ec0ff */
[----:B------:R-:W-:-:S04]  /*0440*/  ISETP.GE.U32.AND P1, PT, R13, R16, PT ;  /* 0x000000100d00720c */ /* 0x000fc80003f26070 */
[----:B------:R-:W-:-:S04]  /*0450*/  SEL R16, R11, 0x63400000, !P1 ;  /* 0x634000000b107807 */ /* 0x000fc80004800000 */
[----:B------:R-:W-:-:S04]  /*0460*/  LOP3.LUT R16, R16, 0x80000000, R5, 0xf8, !PT ;  /* 0x8000000010107812 */ /* 0x000fc800078ef805 */
[----:B------:R-:W-:Y:S01]  /*0470*/  LOP3.LUT R17, R16, 0x100000, RZ, 0xfc, !PT ;  /* 0x0010000010117812 */ /* 0x000fe200078efcff */
[----:B------:R-:W-:-:S06]  /*0480*/  IMAD.MOV.U32 R16, RZ, RZ, RZ ;  /* 0x000000ffff107224 */ /* 0x000fcc00078e00ff */
[----:B------:R-:W-:-:S10]  /*0490*/  DFMA R6, R6, 2, -R16 ;  /* 0x400000000606782b */ /* 0x000fd40000000810 */
[----:B------:R-:W-:-:S07]  /*04a0*/  LOP3.LUT R20, R7, 0x7ff00000, RZ, 0xc0, !PT ;  /* 0x7ff0000007147812 */ /* 0x000fce00078ec0ff */
.L_x_521:
[----:B------:R-:W-:Y:S01]  /*04b0*/  IMAD.MOV.U32 R21, RZ, RZ, R18 ;  /* 0x000000ffff157224 */ /* 0x000fe200078e0012 */
[----:B------:R-:W-:Y:S01]  /*04c0*/  @!P0 LOP3.LUT R21, R3, 0x7ff00000, RZ, 0xc0, !PT ;  /* 0x7ff0000003158812 */ /* 0x000fe200078ec0ff */
[----:B------:R-:W-:Y:S01]  /*04d0*/  VIADD R22, R20, 0xffffffff ;  /* 0xffffffff14167836 */ /* 0x000fe20000000000 */
[----:B------:R-:W-:Y:S01]  /*04e0*/  DMUL R16, R14, R6 ;  /* 0x000000060e107228 */ /* 0x000fe20000000000 */
[----:B------:R-:W-:Y:S02]  /*04f0*/  BSSY.RECONVERGENT B1, `(.L_x_522) ;  /* 0x0000038000017945 */ /* 0x000fe40003800200 */
[----:B------:R-:W-:Y:S01]  /*0500*/  VIADD R23, R21, 0xffffffff ;  /* 0xffffffff15177836 */ /* 0x000fe20000000000 */
[----:B------:R-:W-:-:S04]  /*0510*/  ISETP.GT.U32.AND P0, PT, R22, 0x7feffffe, PT ;  /* 0x7feffffe1600780c */ /* 0x000fc80003f04070 */
[----:B------:R-:W-:Y:S01]  /*0520*/  ISETP.GT.U32.OR P0, PT, R23, 0x7feffffe, P0 ;  /* 0x7feffffe1700780c */ /* 0x000fe20000704470 */
[----:B------:R-:W-:-:S08]  /*0530*/  DFMA R18, R16, -R2, R6 ;  /* 0x800000021012722b */ /* 0x000fd00000000006 */
[----:B------:R-:W-:-:S04]  /*0540*/  DFMA R14, R14, R18, R16 ;  /* 0x000000120e0e722b */ /* 0x000fc80000000010 */
[----:B------:R-:W-:Y:S07]  /*0550*/  @P0 BRA `(.L_x_523) ;  /* 0x00000000006c0947 */ /* 0x000fee0003800000 */
        /* <DEDUP_REMOVED lines=27> */
.L_x_523:
[----:B------:R-:W0:Y:S02]  /*0710*/  LDC.64 R2, c[0x0][0x390] ;  /* 0x0000e400ff027b82 */ /* 0x000e240000000a00 */
[----:B0-----:R-:W-:-:S14]  /*0720*/  DSETP.NAN.AND P0, PT, R2, R2, PT ;  /* 0x000000020200722a */ /* 0x001fdc0003f08000 */
        /* <DEDUP_REMOVED lines=15> */
.L_x_526:
[----:B------:R-:W-:Y:S01]  /*0820*/  LOP3.LUT R17, R9, 0x80000, RZ, 0xfc, !PT ;  /* 0x0008000009117812 */ /* 0x000fe200078efcff */
[----:B------:R-:W-:Y:S01]  /*0830*/  IMAD.MOV.U32 R16, RZ, RZ, R8 ;  /* 0x000000ffff107224 */ /* 0x000fe200078e0008 */
[----:B------:R-:W-:Y:S06]  /*0840*/  BRA `(.L_x_524) ;  /* 0x0000000000087947 */ /* 0x000fec0003800000 */
.L_x_525:
[----:B------:R-:W-:Y:S01]  /*0850*/  LOP3.LUT R17, R5, 0x80000, RZ, 0xfc, !PT ;  /* 0x0008000005117812 */ /* 0x000fe200078efcff */
[----:B------:R-:W-:-:S07]  /*0860*/  IMAD.MOV.U32 R16, RZ, RZ, R4 ;  /* 0x000000ffff107224 */ /* 0x000fce00078e0004 */
.L_x_524:
[----:B------:R-:W-:Y:S05]  /*0870*/  BSYNC.RECONVERGENT B1 ;  /* 0x0000000000017941 */ /* 0x000fea0003800200 */
.L_x_522:
[----:B------:R-:W-:Y:S02]  /*0880*/  IMAD.MOV.U32 R13, RZ, RZ, 0x0 ;  /* 0x00000000ff0d7424 */ /* 0x000fe400078e00ff */
[----:B------:R-:W-:Y:S02]  /*0890*/  IMAD.MOV.U32 R2, RZ, RZ, R16 ;  /* 0x000000ffff027224 */ /* 0x000fe400078e0010 */
[----:B------:R-:W-:Y:S01]  /*08a0*/  IMAD.MOV.U32 R3, RZ, RZ, R17 ;  /* 0x000000ffff037224 */ /* 0x000fe200078e0011 */
[----:B------:R-:W-:Y:S06]  /*08b0*/  RET.REL.NODEC R12 `(vec_scalarDiv) ;  /* 0xfffffff40cd07950 */ /* 0x000fec0003c3ffff */
.L_x_527:
        /* <DEDUP_REMOVED lines=12> */
.L_x_588:


//--------------------- .text.vec_scalarMul       --------------------------
	.section	.text.vec_scalarMul,"ax",@progbits
	.align	128
        .global         vec_scalarMul
        .type           vec_scalarMul,@function
        .size           vec_scalarMul,(.L_x_660 - vec_scalarMul)
        .other          vec_scalarMul,@"STO_CUDA_ENTRY STV_DEFAULT"
vec_scalarMul:
.text.vec_scalarMul:
        /* <DEDUP_REMOVED lines=17> */
[----:B------:R-:W0:Y:S04]  /*0110*/  LDCU.64 UR6, c[0x0][0x390] ;  /* 0x00007200ff0677ac */ /* 0x000e280008000a00 */
[----:B-1----:R-:W0:Y:S01]  /*0120*/  LDG.E.64 R2, desc[UR4][R4.64] ;  /* 0x0000000404027981 */ /* 0x002e22000c1e1b00 */
[----:B--2---:R-:W-:-:S04]  /*0130*/  IADD3 R6, P0, PT, R6, UR8, RZ ;  /* 0x0000000806067c10 */ /* 0x004fc8000ff1e0ff */
[----:B------:R-:W-:Y:S01]  /*0140*/  IADD3.X R7, PT, PT, R0, UR9, RZ, P0, !PT ;  /* 0x0000000900077c10 */ /* 0x000fe200087fe4ff */
[----:B0-----:R-:W-:-:S07]  /*0150*/  DMUL R2, R2, UR6 ;  /* 0x0000000602027c28 */ /* 0x001fce0008000000 */
[----:B------:R-:W-:Y:S01]  /*0160*/  STG.E.64 desc[UR4][R6.64], R2 ;  /* 0x0000000206007986 */ /* 0x000fe2000c101b04 */
[----:B------:R-:W-:Y:S05]  /*0170*/  EXIT ;  /* 0x000000000000794d */ /* 0x000fea0003800000 */
.L_x_528:
        /* <DEDUP_REMOVED lines=16> */
.L_x_660:


//--------------------- .text.vec_scalarSub       --------------------------
	.section	.text.vec_scalarSub,"ax",@progbits
	.align	128
        .global         vec_scalarSub
        .type           vec_scalarSub,@function
        .size           vec_scalarSub,(.L_x_661 - vec_scalarSub)
        .other          vec_scalarSub,@"STO_CUDA_ENTRY STV_DEFAULT"
vec_scalarSub:
.text.vec_scalarSub:
        /* <DEDUP_REMOVED lines=21> */
[----:B0-----:R-:W-:-:S07]  /*0150*/  DADD R2, -R2, UR6 ;  /* 0x0000000602027e29 */ /* 0x001fce0008000100 */
[----:B------:R-:W-:Y:S01]  /*0160*/  STG.E.64 desc[UR4][R6.64], R2 ;  /* 0x0000000206007986 */ /* 0x000fe2000c101b04 */
[----:B------:R-:W-:Y:S05]  /*0170*/  EXIT ;  /* 0x000000000000794d */ /* 0x000fea0003800000 */
.L_x_529:
        /* <DEDUP_REMOVED lines=16> */
.L_x_661:


//--------------------- .text.vec_scalarAdd       --------------------------
	.section	.text.vec_scalarAdd,"ax",@progbits
	.align	128
        .global         vec_scalarAdd
        .type           vec_scalarAdd,@function
        .size           vec_scalarAdd,(.L_x_662 - vec_scalarAdd)
        .other          vec_scalarAdd,@"STO_CUDA_ENTRY STV_DEFAULT"
vec_scalarAdd:
.text.vec_scalarAdd:
        /* <DEDUP_REMOVED lines=21> */
[----:B0-----:R-:W-:-:S07]  /*0150*/  DADD R2, R2, UR6 ;  /* 0x0000000602027e29 */ /* 0x001fce0008000000 */
[----:B------:R-:W-:Y:S01]  /*0160*/  STG.E.64 desc[UR4][R6.64], R2 ;  /* 0x0000000206007986 */ /* 0x000fe2000c101b04 */
[----:B------:R-:W-:Y:S05]  /*0170*/  EXIT ;  /* 0x000000000000794d */ /* 0x000fea0003800000 */
.L_x_530:
        /* <DEDUP_REMOVED lines=16> */
.L_x_662:


//--------------------- .text.vec_divScalar       --------------------------
	.section	.text.vec_divScalar,"ax",@progbits
	.align	128
        .global         vec_divScalar
        .type           vec_divScalar,@function
        .size           vec_divScalar,(.L_x_589 - vec_divScalar)
        .other          vec_divScalar,@"STO_CUDA_ENTRY STV_DEFAULT"
vec_divScalar:
.text.vec_divScalar:
        /* <DEDUP_REMOVED lines=13> */
[----:B------:R-:W1:Y:S01]  /*00d0*/  LDC.64 R6, c[0x0][0x398] ;  /* 0x0000e600ff067b82 */ /* 0x000e620000000a00 */
[----:B------:R-:W2:Y:S02]  /*00e0*/  LDCU.64 UR4, c[0x0][0x358] ;  /* 0x00006b00ff0477ac */ /* 0x000ea40008000a00 */
[----:B0-----:R-:W-:Y:S01]  /*00f0*/  IADD3 R8, P0, PT, R0, UR6, RZ ;  /* 0x0000000600087c10 */ /* 0x001fe2000ff1e0ff */
[----:B------:R-:W0:Y:S03]  /*0100*/  LDCU UR6, c[0x0][0x39c] ;  /* 0x00007380ff0677ac */ /* 0x000e260008000800 */
[----:B------:R-:W-:-:S06]  /*0110*/  IADD3.X R9, PT, PT, R10, UR7, RZ, P0, !PT ;  /* 0x000000070a097c10 */ /* 0x000fcc00087fe4ff */
[----:B--2---:R-:W2:Y:S01]  /*0120*/  LDG.E.64 R8, desc[UR4][R8.64] ;  /* 0x0000000408087981 */ /* 0x004ea2000c1e1b00 */
[----:B------:R-:W-:Y:S01]  /*0130*/  IMAD.MOV.U32 R2, RZ, RZ, 0x1 ;  /* 0x00000001ff027424 */ /* 0x000fe200078e00ff */
[----:B------:R-:W-:Y:S01]  /*0140*/  BSSY.RECONVERGENT B0, `(.L_x_531) ;  /* 0x0000010000007945 */ /* 0x000fe20003800200 */
[----:B0-----:R-:W1:Y:S04]  /*0150*/  MUFU.RCP64H R3, UR6 ;  /* 0x0000000600037d08 */ /* 0x001e680008001800 */
[----:B-1----:R-:W-:-:S08]  /*0160*/  DFMA R4, R2, -R6, 1 ;  /* 0x3ff000000204742b */ /* 0x002fd00000000806 */
[----:B------:R-:W-:-:S08]  /*0170*/  DFMA R4, R4, R4, R4 ;  /* 0x000000040404722b */ /* 0x000fd00000000004 */
[----:B------:R-:W-:-:S08]  /*0180*/  DFMA R4, R2, R4, R2 ;  /* 0x000000040204722b */ /* 0x000fd00000000002 */
[----:B------:R-:W-:-:S08]  /*0190*/  DFMA R2, R4, -R6, 1 ;  /* 0x3ff000000402742b */ /* 0x000fd00000000806 */
[----:B------:R-:W-:-:S08]  /*01a0*/  DFMA R2, R4, R2, R4 ;  /* 0x000000020402722b */ /* 0x000fd00000000004 */
[----:B--2---:R-:W-:Y:S01]  /*01b0*/  DMUL R4, R8, R2 ;  /* 0x0000000208047228 */ /* 0x004fe20000000000 */
[----:B------:R-:W-:-:S07]  /*01c0*/  FSETP.GEU.AND P1, PT, |R9|, 6.5827683646048100446e-37, PT ;  /* 0x036000000900780b */ /* 0x000fce0003f2e200 */
[----:B------:R-:W-:-:S08]  /*01d0*/  DFMA R6, R4, -R6, R8 ;  /* 0x800000060406722b */ /* 0x000fd00000000008 */
[----:B------:R-:W-:-:S10]  /*01e0*/  DFMA R2, R2, R6, R4 ;  /* 0x000000060202722b */ /* 0x000fd40000000004 */
[----:B------:R-:W-:-:S05]  /*01f0*/  FFMA R4, RZ, UR6, R3 ;  /* 0x00000006ff047c23 */ /* 0x000fca0008000003 */
[----:B------:R-:W-:-:S13]  /*0200*/  FSETP.GT.AND P0, PT, |R4|, 1.469367938527859385e-39, PT ;  /* 0x001000000400780b */ /* 0x000fda0003f04200 */
[----:B------:R-:W-:Y:S05]  /*0210*/  @P0 BRA P1, `(.L_x_532) ;  /* 0x0000000000080947 */ /* 0x000fea0000800000 */
[----:B------:R-:W-:-:S07]  /*0220*/  MOV R12, 0x240 ;  /* 0x00000240000c7802 */ /* 0x000fce0000000f00 */
[----:B------:R-:W-:Y:S05]  /*0230*/  CALL.REL.NOINC `($__internal_24_$__cuda_sm20_div_rn_f64_full) ;  /* 0x0000000000187944 */ /* 0x000fea0003c00000 */
.L_x_532:
[----:B------:R-:W-:Y:S05]  /*0240*/  BSYNC.RECONVERGENT B0 ;  /* 0x0000000000007941 */ /* 0x000fea0003800200 */
.L_x_531:
[----:B------:R-:W0:Y:S02]  /*0250*/  LDCU.64 UR6, c[0x0][0x388] ;  /* 0x00007100ff0677ac */ /* 0x000e240008000a00 */
[----:B0-----:R-:W-:-:S04]  /*0260*/  IADD3 R4, P0, PT, R0, UR6, RZ ;  /* 0x0000000600047c10 */ /* 0x001fc8000ff1e0ff */
[----:B------:R-:W-:-:S05]  /*0270*/  IADD3.X R5, PT, PT, R10, UR7, RZ, P0, !PT ;  /* 0x000000070a057c10 */ /* 0x000fca00087fe4ff */
[----:B------:R-:W-:Y:S01]  /*0280*/  STG.E.64 desc[UR4][R4.64], R2 ;  /* 0x0000000204007986 */ /* 0x000fe2000c101b04 */
[----:B------:R-:W-:Y:S05]  /*0290*/  EXIT ;  /* 0x000000000000794d */ /* 0x000fea0003800000 */
        .weak           $__internal_24_$__cuda_sm20_div_rn_f64_full
        .type           $__internal_24_$__cuda_sm20_div_rn_f64_full,@function
        .size           $__internal_24_$__cuda_sm20_div_rn_f64_full,(.L_x_589 - $__internal_24_$__cuda_sm20_div_rn_f64_full)
$__internal_24_$__cuda_sm20_div_rn_f64_full:
[----:B------:R-:W0:Y:S01]  /*02a0*/  LDC.64 R4, c[0x0][0x398] ;  /* 0x0000e600ff047b82 */ /* 0x000e220000000a00 */
[----:B------:R-:W-:Y:S01]  /*02b0*/  IMAD.MOV.U32 R14, RZ, RZ, 0x1 ;  /* 0x00000001ff0e7424 */ /* 0x000fe200078e00ff */
[C---:B------:R-:W-:Y:S01]  /*02c0*/  FSETP.GEU.AND P2, PT, |R9|.reuse, 1.469367938527859385e-39, PT ;  /* 0x001000000900780b */ /* 0x040fe20003f4e200 */
[----:B------:R-:W-:Y:S01]  /*02d0*/  IMAD.MOV.U32 R13, RZ, RZ, 0x1ca00000 ;  /* 0x1ca00000ff0d7424 */ /* 0x000fe200078e00ff */
[----:B------:R-:W-:Y:S01]  /*02e0*/  LOP3.LUT R20, R9, 0x7ff00000, RZ, 0xc0, !PT ;  /* 0x7ff0000009147812 */ /* 0x000fe200078ec0ff */
[----:B------:R-:W-:Y:S04]  /*02f0*/  BSSY.RECONVERGENT B1, `(.L_x_533) ;  /* 0x0000050000017945 */ /* 0x000fe80003800200 */
[----:B------:R-:W-:Y:S01]  /*0300*/  IMAD.MOV.U32 R21, RZ, RZ, R20 ;  /* 0x000000ffff157224 */ /* 0x000fe200078e0014 */
[----:B0-----:R-:W-:-:S02]  /*0310*/  FSETP.GEU.AND P0, PT, |R5|, 1.469367938527859385e-39, PT ;  /* 0x001000000500780b */ /* 0x001fc40003f0e200 */
[C---:B------:R-:W-:Y:S02]  /*0320*/  LOP3.LUT R2, R5.reuse, 0x800fffff, RZ, 0xc0, !PT ;  /* 0x800fffff05027812 */ /* 0x040fe400078ec0ff */
[----:B------:R-:W-:Y:S02]  /*0330*/  LOP3.LUT R11, R5, 0x7ff00000, RZ, 0xc0, !PT ;  /* 0x7ff00000050b7812 */ /* 0x000fe400078ec0ff */
[----:B------:R-:W-:Y:S01]  /*0340*/  LOP3.LUT R3, R2, 0x3ff00000, RZ, 0xfc, !PT ;  /* 0x3ff0000002037812 */ /* 0x000fe200078efcff */
[----:B------:R-:W-:Y:S01]  /*0350*/  IMAD.MOV.U32 R2, RZ, RZ, R4 ;  /* 0x000000ffff027224 */ /* 0x000fe200078e0004 */
[----:B------:R-:W-:Y:S01]  /*0360*/  ISETP.GE.U32.AND P1, PT, R20, R11, PT ;  /* 0x0000000b1400720c */ /* 0x000fe20003f26070 */
[----:B------:R-:W-:-:S03]  /*0370*/  IMAD.MOV.U32 R22, RZ, RZ, R11 ;  /* 0x000000ffff167224 */ /* 0x000fc600078e000b */
[----:B------:R-:W-:Y:S01]  /*0380*/  SEL R13, R13, 0x63400000, !P1 ;  /* 0x634000000d0d7807 */ /* 0x000fe20004800000 */
[----:B------:R-:W0:Y:S03]  /*0390*/  @!P0 LDC.64 R6, c[0x0][0x398] ;  /* 0x0000e600ff068b82 */ /* 0x000e260000000a00 */
[----:B------:R-:W-:-:S04]  /*03a0*/  @!P2 LOP3.LUT R16, R13, 0x80000000, R9, 0xf8, !PT ;  /* 0x800000000d10a812 */ /* 0x000fc800078ef809 */
[----:B------:R-:W-:Y:S01]  /*03b0*/  @!P2 LOP3.LUT R17, R16, 0x100000, RZ, 0xfc, !PT ;  /* 0x001000001011a812 */ /* 0x000fe200078efcff */
[----:B------:R-:W-:Y:S01]  /*03c0*/  @!P2 IMAD.MOV.U32 R16, RZ, RZ, RZ ;  /* 0x000000ffff10a224 */ /* 0x000fe200078e00ff */
[----:B0-----:R-:W-:-:S06]  /*03d0*/  @!P0 DMUL R2, R6, 8.98846567431157953865e+307 ;  /* 0x7fe0000006028828 */ /* 0x001fcc0000000000 */
[----:B------:R-:W0:Y:S04]  /*03e0*/  MUFU.RCP64H R15, R3 ;  /* 0x00000003000f7308 */ /* 0x000e280000001800 */
[----:B------:R-:W-:-:S05]  /*03f0*/  @!P0 LOP3.LUT R22, R3, 0x7ff00000, RZ, 0xc0, !PT ;  /* 0x7ff0000003168812 */ /* 0x000fca00078ec0ff */
[----:B------:R-:W-:Y:S01]  /*0400*/  VIADD R24, R22, 0xffffffff ;  /* 0xffffffff16187836 */ /* 0x000fe20000000000 */
[----:B0-----:R-:W-:-:S08]  /*0410*/  DFMA R6, R14, -R2, 1 ;  /* 0x3ff000000e06742b */ /* 0x001fd00000000802 */
[----:B------:R-:W-:-:S08]  /*0420*/  DFMA R6, R6, R6, R6 ;  /* 0x000000060606722b */ /* 0x000fd00000000006 */
[----:B------:R-:W-:Y:S01]  /*0430*/  DFMA R14, R14, R6, R14 ;  /* 0x000000060e0e722b */ /* 0x000fe2000000000e */
[----:B------:R-:W-:Y:S01]  /*0440*/  LOP3.LUT R7, R13, 0x800fffff, R9, 0xf8, !PT ;  /* 0x800fffff0d077812 */ /* 0x000fe200078ef809 */
[----:B------:R-:W-:-:S06]  /*0450*/  IMAD.MOV.U32 R6, RZ, RZ, R8 ;  /* 0x000000ffff067224 */ /* 0x000fcc00078e0008 */
[----:B------:R-:W-:Y:S02]  /*0460*/  DFMA R18, R14, -R2, 1 ;  /* 0x3ff000000e12742b */ /* 0x000fe40000000802 */
[----:B------:R-:W-:-:S06]  /*0470*/  @!P2 DFMA R6, R6, 2, -R16 ;  /* 0x400000000606a82b */ /* 0x000fcc0000000810 */
[----:B------:R-:W-:-:S04]  /*0480*/  DFMA R14, R14, R18, R14 ;  /* 0x000000120e0e722b */ /* 0x000fc8000000000e */
[----:B------:R-:W-:-:S04]  /*0490*/  @!P2 LOP3.LUT R21, R7, 0x7ff00000, RZ, 0xc0, !PT ;  /* 0x7ff000000715a812 */ /* 0x000fc800078ec0ff */
[----:B------:R-:W-:Y:S01]  /*04a0*/  DMUL R16, R14, R6 ;  /* 0x000000060e107228 */ /* 0x000fe20000000000 */
[----:B------:R-:W-:-:S05]  /*04b0*/  VIADD R23, R21, 0xffffffff ;  /* 0xffffffff15177836 */ /* 0x000fca0000000000 */
[----:B------:R-:W-:Y:S02]  /*04c0*/  ISETP.GT.U32.AND P0, PT, R23, 0x7feffffe, PT ;  /* 0x7feffffe1700780c */ /* 0x000fe40003f04070 */
[----:B------:R-:W-:Y:S02]  /*04d0*/  DFMA R18, R16, -R2, R6 ;  /* 0x800000021012722b */ /* 0x000fe40000000006 */
[----:B------:R-:W-:-:S06]  /*04e0*/  ISETP.GT.U32.OR P0, PT, R24, 0x7feffffe, P0 ;  /* 0x7feffffe1800780c */ /* 0x000fcc0000704470 */
[----:B------:R-:W-:-:S07]  /*04f0*/  DFMA R18, R14, R18, R16 ;  /* 0x000000120e12722b */ /* 0x000fce0000000010 */
[----:B------:R-:W-:Y:S05]  /*0500*/  @P0 BRA `(.L_x_534) ;  /* 0x0000000000600947 */ /* 0x000fea0003800000 */
[----:B------:R-:W-:Y:S01]  /*0510*/  VIADDMNMX R11, R20, -R11, 0xb9600000, !PT ;  /* 0xb9600000140b7446 */ /* 0x000fe2000780090b */
[----:B------:R-:W-:-:S03]  /*0520*/  IMAD.MOV.U32 R8, RZ, RZ, RZ ;  /* 0x000000ffff087224 */ /* 0x000fc600078e00ff */
        /* <DEDUP_REMOVED lines=22> */
.L_x_534:
[----:B------:R-:W-:-:S14]  /*0690*/  DSETP.NAN.AND P0, PT, R8, R8, PT ;  /* 0x000000080800722a */ /* 0x000fdc0003f08000 */
[----:B------:R-:W-:Y:S05]  /*06a0*/  @P0 BRA `(.L_x_536) ;  /* 0x0000000000480947 */ /* 0x000fea0003800000 */
[----:B------:R-:W0:Y:S02]  /*06b0*/  LDC.64 R2, c[0x0][0x398] ;  /* 0x0000e600ff027b82 */ /* 0x000e240000000a00 */
[----:B0-----:R-:W-:-:S14]  /*06c0*/  DSETP.NAN.AND P0, PT, R2, R2, PT ;  /* 0x000000020200722a */ /* 0x001fdc0003f08000 */
        /* <DEDUP_REMOVED lines=13> */
.L_x_537:
[----:B------:R-:W-:Y:S01]  /*07a0*/  LOP3.LUT R15, R5, 0x80000, RZ, 0xfc, !PT ;  /* 0x00080000050f7812 */ /* 0x000fe200078efcff */
[----:B------:R-:W-:Y:S01]  /*07b0*/  IMAD.MOV.U32 R14, RZ, RZ, R4 ;  /* 0x000000ffff0e7224 */ /* 0x000fe200078e0004 */
[----:B------:R-:W-:Y:S06]  /*07c0*/  BRA `(.L_x_535) ;  /* 0x0000000000087947 */ /* 0x000fec0003800000 */
.L_x_536:
[----:B------:R-:W-:Y:S01]  /*07d0*/  LOP3.LUT R15, R9, 0x80000, RZ, 0xfc, !PT ;  /* 0x00080000090f7812 */ /* 0x000fe200078efcff */
[----:B------:R-:W-:-:S07]  /*07e0*/  IMAD.MOV.U32 R14, RZ, RZ, R8 ;  /* 0x000000ffff0e7224 */ /* 0x000fce00078e0008 */
.L_x_535:
[----:B------:R-:W-:Y:S05]  /*07f0*/  BSYNC.RECONVERGENT B1 ;  /* 0x0000000000017941 */ /* 0x000fea0003800200 */
.L_x_533:
[----:B------:R-:W-:Y:S02]  /*0800*/  IMAD.MOV.U32 R13, RZ, RZ, 0x0 ;  /* 0x00000000ff0d7424 */ /* 0x000fe400078e00ff */
[----:B------:R-:W-:Y:S02]  /*0810*/  IMAD.MOV.U32 R2, RZ, RZ, R14 ;  /* 0x000000ffff027224 */ /* 0x000fe400078e000e */
[----:B------:R-:W-:Y:S01]  /*0820*/  IMAD.MOV.U32 R3, RZ, RZ, R15 ;  /* 0x000000ffff037224 */ /* 0x000fe200078e000f */
[----:B------:R-:W-:Y:S06]  /*0830*/  RET.REL.NODEC R12 `(vec_divScalar) ;  /* 0xfffffff40cf07950 */ /* 0x000fec0003c3ffff */
.L_x_538:
        /* <DEDUP_REMOVED lines=12> */
.L_x_589:


//--------------------- .text.vec_mulScalar       --------------------------
	.section	.text.vec_mulScalar,"ax",@progbits
	.align	128
        .global         vec_mulScalar
        .type           vec_mulScalar,@function
        .size           vec_mulScalar,(.L_x_664 - vec_mulScalar)
        .other          vec_mulScalar,@"STO_CUDA_ENTRY STV_DEFAULT"
vec_mulScalar:
.text.vec_mulScalar:
        /* <DEDUP_REMOVED lines=24> */
.L_x_539:
        /* <DEDUP_REMOVED lines=16> */
.L_x_664:


//--------------------- .text.vec_subScalar       --------------------------
	.section	.text.vec_subScalar,"ax",@progbits
	.align	128
        .global         vec_subScalar
        .type           vec_subScalar,@function
        .size           vec_subScalar,(.L_x_665 - vec_subScalar)
        .other          vec_subScalar,@"STO_CUDA_ENTRY STV_DEFAULT"
vec_subScalar:
.text.vec_subScalar:
        /* <DEDUP_REMOVED lines=21> */
[----:B0-----:R-:W-:-:S07]  /*0150*/  DADD R2, R2, -UR6 ;  /* 0x8000000602027e29 */ /* 0x001fce0008000000 */
[----:B------:R-:W-:Y:S01]  /*0160*/  STG.E.64 desc[UR4][R6.64], R2 ;  /* 0x0000000206007986 */ /* 0x000fe2000c101b04 */
[----:B------:R-:W-:Y:S05]  /*0170*/  EXIT ;  /* 0x000000000000794d */ /* 0x000fea0003800000 */
.L_x_540:
        /* <DEDUP_REMOVED lines=16> */
.L_x_665:


//--------------------- .text.vec_addScalar       --------------------------
	.section	.text.vec_addScalar,"ax",@progbits
	.align	128
        .global         vec_addScalar
        .type           vec_addScalar,@function
        .size           vec_addScalar,(.L_x_666 - vec_addScalar)
        .other          vec_addScalar,@"STO_CUDA_ENTRY STV_DEFAULT"
vec_addScalar:
.text.vec_addScalar:
        /* <DEDUP_REMOVED lines=24> */
.L_x_541:
        /* <DEDUP_REMOVED lines=16> */
.L_x_666:


//--------------------- .text.vec_negate          --------------------------
	.section	.text.vec_negate,"ax",@progbits
	.align	128
        .global         vec_negate
        .type           vec_negate,@function
        .size           vec_negate,(.L_x_667 - vec_negate)
        .other          vec_negate,@"STO_CUDA_ENTRY STV_DEFAULT"
vec_negate:
.text.vec_negate:
        /* <DEDUP_REMOVED lines=20> */
[----:B--2---:R-:W-:-:S07]  /*0140*/  DADD R6, -RZ, -R2 ;  /* 0x00000000ff067229 */ /* 0x004fce0000000902 */
[----:B------:R-:W-:Y:S01]  /*0150*/  STG.E.64 desc[UR4][R4.64], R6 ;  /* 0x0000000604007986 */ /* 0x000fe2000c101b04 */
[----:B------:R-:W-:Y:S05]  /*0160*/  EXIT ;  /* 0x000000000000794d */ /* 0x000fea0003800000 */
.L_x_542:
        /* <DEDUP_REMOVED lines=9> */
.L_x_667:


//--------------------- .text.vec_div             --------------------------
	.section	.text.vec_div,"ax",@progbits
	.align	128
        .global         vec_div
        .type           vec_div,@function
        .size           vec_div,(.L_x_590 - vec_div)
        .other          vec_div,@"STO_CUDA_ENTRY STV_DEFAULT"
vec_div:
.text.vec_div:
        /* <DEDUP_REMOVED lines=36> */
[----:B------:R-:W-:Y:S05]  /*0240*/  CALL.REL.NOINC `($__internal_25_$__cuda_sm20_div_rn_f64_full) ;  /* 0x0000000000187944 */ /* 0x000fea0003c00000 */
.L_x_544:
[----:B------:R-:W-:Y:S05]  /*0250*/  BSYNC.RECONVERGENT B0 ;  /* 0x0000000000007941 */ /* 0x000fea0003800200 */
.L_x_543:
[----:B------:R-:W0:Y:S02]  /*0260*/  LDCU.64 UR6, c[0x0][0x388] ;  /* 0x00007100ff0677ac */ /* 0x000e240008000a00 */
[----:B0-----:R-:W-:-:S04]  /*0270*/  IADD3 R4, P0, PT, R0, UR6, RZ ;  /* 0x0000000600047c10 */ /* 0x001fc8000ff1e0ff */
[----:B------:R-:W-:-:S05]  /*0280*/  IADD3.X R5, PT, PT, R8, UR7, RZ, P0, !PT ;  /* 0x0000000708057c10 */ /* 0x000fca00087fe4ff */
[----:B------:R-:W-:Y:S01]  /*0290*/  STG.E.64 desc[UR4][R4.64], R2 ;  /* 0x0000000204007986 */ /* 0x000fe2000c101b04 */
[----:B------:R-:W-:Y:S05]  /*02a0*/  EXIT ;  /* 0x000000000000794d */ /* 0x000fea0003800000 */
        .weak           $__internal_25_$__cuda_sm20_div_rn_f64_full
        .type           $__internal_25_$__cuda_sm20_div_rn_f64_full,@function
        .size           $__internal_25_$__cuda_sm20_div_rn_f64_full,(.L_x_590 - $__internal_25_$__cuda_sm20_div_rn_f64_full)
$__internal_25_$__cuda_sm20_div_rn_f64_full:
        /* <DEDUP_REMOVED lines=67> */
.L_x_546:
        /* <DEDUP_REMOVED lines=16> */
.L_x_549:
[----:B------:R-:W-:Y:S01]  /*07e0*/  LOP3.LUT R17, R5, 0x80000, RZ, 0xfc, !PT ;  /* 0x0008000005117812 */ /* 0x000fe200078efcff */
[----:B------:R-:W-:Y:S01]  /*07f0*/  IMAD.MOV.U32 R16, RZ, RZ, R4 ;  /* 0x000000ffff107224 */ /* 0x000fe200078e0004 */
[----:B------:R-:W-:Y:S06]  /*0800*/  BRA `(.L_x_547) ;  /* 0x0000000000087947 */ /* 0x000fec0003800000 */
.L_x_548:
[----:B------:R-:W-:Y:S01]  /*0810*/  LOP3.LUT R17, R7, 0x80000, RZ, 0xfc, !PT ;  /* 0x0008000007117812 */ /* 0x000fe200078efcff */
[----:B------:R-:W-:-:S07]  /*0820*/  IMAD.MOV.U32 R16, RZ, RZ, R6 ;  /* 0x000000ffff107224 */ /* 0x000fce00078e0006 */
.L_x_547:
[----:B------:R-:W-:Y:S05]  /*0830*/  BSYNC.RECONVERGENT B1 ;  /* 0x0000000000017941 */ /* 0x000fea0003800200 */
.L_x_545:
[----:B------:R-:W-:Y:S02]  /*0840*/  IMAD.MOV.U32 R13, RZ, RZ, 0x0 ;  /* 0x00000000ff0d7424 */ /* 0x000fe400078e00ff */
[----:B------:R-:W-:Y:S02]  /*0850*/  IMAD.MOV.U32 R2, RZ, RZ, R16 ;  /* 0x000000ffff027224 */ /* 0x000fe400078e0010 */
[----:B------:R-:W-:Y:S01]  /*0860*/  IMAD.MOV.U32 R3, RZ, RZ, R17 ;  /* 0x000000ffff037224 */ /* 0x000fe200078e0011 */
[----:B------:R-:W-:Y:S06]  /*0870*/  RET.REL.NODEC R12 `(vec_div) ;  /* 0xfffffff40ce07950 */ /* 0x000fec0003c3ffff */
.L_x_550:
        /* <DEDUP_REMOVED lines=16> */
.L_x_590:


//--------------------- .text.vec_mul             --------------------------
	.section	.text.vec_mul,"ax",@progbits
	.align	128
        .global         vec_mul
        .type           vec_mul,@function
        .size           vec_mul,(.L_x_669 - vec_mul)
        .other          vec_mul,@"STO_CUDA_ENTRY STV_DEFAULT"
vec_mul:
.text.vec_mul:
        /* <DEDUP_REMOVED lines=23> */
[----:B---3--:R-:W-:-:S07]  /*0170*/  DMUL R2, R2, R4 ;  /* 0x0000000402027228 */ /* 0x008fce0000000000 */
[----:B------:R-:W-:Y:S01]  /*0180*/  STG.E.64 desc[UR4][R8.64], R2 ;  /* 0x0000000208007986 */ /* 0x000fe2000c101b04 */
[----:B------:R-:W-:Y:S05]  /*0190*/  EXIT ;  /* 0x000000000000794d */ /* 0x000fea0003800000 */
.L_x_551:
        /* <DEDUP_REMOVED lines=14> */
.L_x_669:


//--------------------- .text.vec_sub             --------------------------
	.section	.text.vec_sub,"ax",@progbits
	.align	128
        .global         vec_sub
        .type           vec_sub,@function
        .size           vec_sub,(.L_x_670 - vec_sub)
        .other          vec_sub,@"STO_CUDA_ENTRY STV_DEFAULT"
vec_sub:
.text.vec_sub:
        /* <DEDUP_REMOVED lines=23> */
[----:B---3--:R-:W-:-:S07]  /*0170*/  DADD R2, R2, -R4 ;  /* 0x0000000002027229 */ /* 0x008fce0000000804 */
[----:B------:R-:W-:Y:S01]  /*0180*/  STG.E.64 desc[UR4][R8.64], R2 ;  /* 0x0000000208007986 */ /* 0x000fe2000c101b04 */
[----:B------:R-:W-:Y:S05]  /*0190*/  EXIT ;  /* 0x000000000000794d */ /* 0x000fea0003800000 */
.L_x_552:
        /* <DEDUP_REMOVED lines=14> */
.L_x_670:


//--------------------- .text.vec_add             --------------------------
	.section	.text.vec_add,"ax",@progbits
	.align	128
        .global         vec_add
        .type           vec_add,@function
        .size           vec_add,(.L_x_671 - vec_add)
        .other          vec_add,@"STO_CUDA_ENTRY STV_DEFAULT"
vec_add:
.text.vec_add:
        /* <DEDUP_REMOVED lines=23> */
[----:B---3--:R-:W-:-:S07]  /*0170*/  DADD R2, R2, R4 ;  /* 0x0000000002027229 */ /* 0x008fce0000000004 */
[----:B------:R-:W-:Y:S01]  /*0180*/  STG.E.64 desc[UR4][R8.64], R2 ;  /* 0x0000000208007986 */ /* 0x000fe2000c101b04 */
[----:B------:R-:W-:Y:S05]  /*0190*/  EXIT ;  /* 0x000000000000794d */ /* 0x000fea0003800000 */
.L_x_553:
        /* <DEDUP_REMOVED lines=14> */
.L_x_671:


//--------------------- .text.vec_set             --------------------------
	.section	.text.vec_set,"ax",@progbits
	.align	128
        .global         vec_set
        .type           vec_set,@function
        .size           vec_set,(.L_x_672 - vec_set)
        .other          vec_set,@"STO_CUDA_ENTRY STV_DEFAULT"
vec_set:
.text.vec_set:
        /* <DEDUP_REMOVED lines=11> */
[----:B------:R-:W1:Y:S01]  /*00b0*/  LDC.64 R4, c[0x0][0x390] ;  /* 0x0000e400ff047b82 */ /* 0x000e620000000a00 */
[----:B------:R-:W1:Y:S01]  /*00c0*/  LDCU.64 UR4, c[0x0][0x358] ;  /* 0x00006b00ff0477ac */ /* 0x000e620008000a00 */
[----:B0-----:R-:W-:-:S04]  /*00d0*/  LEA R2, P0, R0, UR6, 0x3 ;  /* 0x0000000600027c11 */ /* 0x001fc8000f8018ff */
[----:B------:R-:W-:-:S05]  /*00e0*/  LEA.HI.X R3, R0, UR7, R3, 0x3, P0 ;  /* 0x0000000700037c11 */ /* 0x000fca00080f1c03 */
[----:B-1----:R-:W-:Y:S01]  /*00f0*/  STG.E.64 desc[UR4][R2.64], R4 ;  /* 0x0000000402007986 */ /* 0x002fe2000c101b04 */
[----:B------:R-:W-:Y:S05]  /*0100*/  EXIT ;  /* 0x000000000000794d */ /* 0x000fea0003800000 */
.L_x_554:
        /* <DEDUP_REMOVED lines=15> */
.L_x_672:


//--------------------- .nv.global.init           --------------------------
	.section	.nv.global.init,"aw",@progbits
	.align	16
.nv.global.init:
	.type		__cudart_sin_cos_coeffs,@object
	.size		__cudart_sin_cos_coeffs,(__cudart_i2opi_d - __cudart_sin_cos_coeffs)
__cudart_sin_cos_coeffs:
        /*0000*/ 	.byte	0x46, 0xd2, 0xb0, 0x2c, 0xf1, 0xe5, 0x5a, 0xbe, 0x92, 0xe3, 0xac, 0x69, 0xe3, 0x1d, 0xc7, 0x3e
        /*0010*/ 	.byte	0xa1, 0x62, 0xdb, 0x19, 0xa0, 0x01, 0x2a, 0xbf, 0x18, 0x08, 0x11, 0x11, 0x11, 0x11, 0x81, 0x3f
        /*0020*/ 	.byte	0x54, 0x55, 0x55, 0x55, 0x55, 0x55, 0xc5, 0xbf, 0x00, 0x00, 0x00, 0x00, 0x00, 0x00, 0x00, 0x00
        /*0030*/ 	.byte	0x00, 0x00, 0x00, 0x00, 0x00, 0x00, 0x00, 0x00, 0x64, 0x81, 0xfd, 0x20, 0x83, 0xff, 0xa8, 0xbd
        /*0040*/ 	.byte	0x28, 0x85, 0xef, 0xc1, 0xa7, 0xee, 0x21, 0x3e, 0xd9, 0xe6, 0x06, 0x8e, 0x4f, 0x7e, 0x92, 0xbe
        /*0050*/ 	.byte	0xe9, 0xbc, 0xdd, 0x19, 0xa0, 0x01, 0xfa, 0x3e, 0x47, 0x5d, 0xc1, 0x16, 0x6c, 0xc1, 0x56, 0xbf
        /*0060*/ 	.byte	0x51, 0x55, 0x55, 0x55, 0x55, 0x55, 0xa5, 0x3f, 0x00, 0x00, 0x00, 0x00, 0x00, 0x00, 0xe0, 0xbf
        /*0070*/ 	.byte	0x00, 0x00, 0x00, 0x00, 0x00, 0x00, 0xf0, 0x3f, 0x00, 0x00, 0x00, 0x00, 0x00, 0x00, 0x00, 0x00
	.type		__cudart_i2opi_d,@object
	.size		__cudart_i2opi_d,(.L_0 - __cudart_i2opi_d)
__cudart_i2opi_d:
        /* <DEDUP_REMOVED lines=9> */
.L_0:


//--------------------- .nv.shared.reserved.0     --------------------------
	.section	.nv.shared.reserved.0,"aw",@nobits
	.weak		__nv_reservedSMEM_offset_0_alias
	.size		__nv_reservedSMEM_offset_0_alias, 0, 64
	.other		__nv_reservedSMEM_offset_0_alias,@"STO_CUDA_RESERVED_SHARED STV_DEFAULT"
__nv_reservedSMEM_offset_0_alias:
	.zero		0
	.zero		64


//--------------------- .nv.constant0.vec_remainder --------------------------
	.section	.nv.constant0.vec_remainder,"a",@progbits
	.sectionflags	@""
	.align	4
.nv.constant0.vec_remainder:
	.zero		928


//--------------------- .nv.constant0.vec_pow     --------------------------
	.section	.nv.constant0.vec_pow,"a",@progbits
	.sectionflags	@""
	.align	4
.nv.constant0.vec_pow:
	.zero		928


//--------------------- .nv.constant0.vec_nextafter --------------------------
	.section	.nv.constant0.vec_nextafter,"a",@progbits
	.sectionflags	@""
	.align	4
.nv.constant0.vec_nextafter:
	.zero		928


//--------------------- .nv.constant0.vec_hypot   --------------------------
	.section	.nv.constant0.vec_hypot,"a",@progbits
	.sectionflags	@""
	.align	4
.nv.constant0.vec_hypot:
	.zero		928


//--------------------- .nv.constant0.vec_fmod    --------------------------
	.section	.nv.constant0.vec_fmod,"a",@progbits
	.sectionflags	@""
	.align	4
.nv.constant0.vec_fmod:
	.zero		928


//--------------------- .nv.constant0.vec_fmin    --------------------------
	.section	.nv.constant0.vec_fmin,"a",@progbits
	.sectionflags	@""
	.align	4
.nv.constant0.vec_fmin:
	.zero		928


//--------------------- .nv.constant0.vec_fmax    --------------------------
	.section	.nv.constant0.vec_fmax,"a",@progbits
	.sectionflags	@""
	.align	4
.nv.constant0.vec_fmax:
	.zero		928


//--------------------- .nv.constant0.vec_fdivide --------------------------
	.section	.nv.constant0.vec_fdivide,"a",@progbits
	.sectionflags	@""
	.align	4
.nv.constant0.vec_fdivide:
	.zero		928


//--------------------- .nv.constant0.vec_fdim    --------------------------
	.section	.nv.constant0.vec_fdim,"a",@progbits
	.sectionflags	@""
	.align	4
.nv.constant0.vec_fdim:
	.zero		928


//--------------------- .nv.constant0.vec_copysign --------------------------
	.section	.nv.constant0.vec_copysign,"a",@progbits
	.sectionflags	@""
	.align	4
.nv.constant0.vec_copysign:
	.zero		928


//--------------------- .nv.constant0.vec_y1      --------------------------
	.section	.nv.constant0.vec_y1,"a",@progbits
	.sectionflags	@""
	.align	4
.nv.constant0.vec_y1:
	.zero		920


//--------------------- .nv.constant0.vec_y0      --------------------------
	.section	.nv.constant0.vec_y0,"a",@progbits
	.sectionflags	@""
	.align	4
.nv.constant0.vec_y0:
	.zero		920


//--------------------- .nv.constant0.vec_trunc   --------------------------
	.section	.nv.constant0.vec_trunc,"a",@progbits
	.sectionflags	@""
	.align	4
.nv.constant0.vec_trunc:
	.zero		920


//--------------------- .nv.constant0.vec_tgamma  --------------------------
	.section	.nv.constant0.vec_tgamma,"a",@progbits
	.sectionflags	@""
	.align	4
.nv.constant0.vec_tgamma:
	.zero		920


//--------------------- .nv.constant0.vec_tanh    --------------------------
	.section	.nv.constant0.vec_tanh,"a",@progbits
	.sectionflags	@""
	.align	4
.nv.constant0.vec_tanh:
	.zero		920


//--------------------- .nv.constant0.vec_tan     --------------------------
	.section	.nv.constant0.vec_tan,"a",@progbits
	.sectionflags	@""
	.align	4
.nv.constant0.vec_tan:
	.zero		920


//--------------------- .nv.constant0.vec_sqrt    --------------------------
	.section	.nv.constant0.vec_sqrt,"a",@progbits
	.sectionflags	@""
	.align	4
.nv.constant0.vec_sqrt:
	.zero		920


//--------------------- .nv.constant0.vec_sinpi   --------------------------
	.section	.nv.constant0.vec_sinpi,"a",@progbits
	.sectionflags	@""
	.align	4
.nv.constant0.vec_sinpi:
	.zero		920


//--------------------- .nv.constant0.vec_sinh    --------------------------
	.section	.nv.constant0.vec_sinh,"a",@progbits
	.sectionflags	@""
	.align	4
.nv.constant0.vec_sinh:
	.zero		920


//--------------------- .nv.constant0.vec_sin     --------------------------
	.section	.nv.constant0.vec_sin,"a",@progbits
	.sectionflags	@""
	.align	4
.nv.constant0.vec_sin:
	.zero		920


//--------------------- .nv.constant0.vec_rsqrt   --------------------------
	.section	.nv.constant0.vec_rsqrt,"a",@progbits
	.sectionflags	@""
	.align	4
.nv.constant0.vec_rsqrt:
	.zero		920


//--------------------- .nv.constant0.vec_round   --------------------------
	.section	.nv.constant0.vec_round,"a",@progbits
	.sectionflags	@""
	.align	4
.nv.constant0.vec_round:
	.zero		920


//--------------------- .nv.constant0.vec_rint    --------------------------
	.section	.nv.constant0.vec_rint,"a",@progbits
	.sectionflags	@""
	.align	4
.nv.constant0.vec_rint:
	.zero		920


//--------------------- .nv.constant0.vec_rcbrt   --------------------------
	.section	.nv.constant0.vec_rcbrt,"a",@progbits
	.sectionflags	@""
	.align	4
.nv.constant0.vec_rcbrt:
	.zero		920


//--------------------- .nv.constant0.vec_normcdfinv --------------------------
	.section	.nv.constant0.vec_normcdfinv,"a",@progbits
	.sectionflags	@""
	.align	4
.nv.constant0.vec_normcdfinv:
	.zero		920


//--------------------- .nv.constant0.vec_normcdf --------------------------
	.section	.nv.constant0.vec_normcdf,"a",@progbits
	.sectionflags	@""
	.align	4
.nv.constant0.vec_normcdf:
	.zero		920


//--------------------- .nv.constant0.vec_log     --------------------------
	.section	.nv.constant0.vec_log,"a",@progbits
	.sectionflags	@""
	.align	4
.nv.constant0.vec_log:
	.zero		920


//--------------------- .nv.constant0.vec_logb    --------------------------
	.section	.nv.constant0.vec_logb,"a",@progbits
	.sectionflags	@""
	.align	4
.nv.constant0.vec_logb:
	.zero		920


//--------------------- .nv.constant0.vec_log2    --------------------------
	.section	.nv.constant0.vec_log2,"a",@progbits
	.sectionflags	@""
	.align	4
.nv.constant0.vec_log2:
	.zero		920


//--------------------- .nv.constant0.vec_log1p   --------------------------
	.section	.nv.constant0.vec_log1p,"a",@progbits
	.sectionflags	@""
	.align	4
.nv.constant0.vec_log1p:
	.zero		920


//--------------------- .nv.constant0.vec_log10   --------------------------
	.section	.nv.constant0.vec_log10,"a",@progbits
	.sectionflags	@""
	.align	4
.nv.constant0.vec_log10:
	.zero		920


//--------------------- .nv.constant0.vec_lgamma  --------------------------
	.section	.nv.constant0.vec_lgamma,"a",@progbits
	.sectionflags	@""
	.align	4
.nv.constant0.vec_lgamma:
	.zero		920


//--------------------- .nv.constant0.vec_j1      --------------------------
	.section	.nv.constant0.vec_j1,"a",@progbits
	.sectionflags	@""
	.align	4
.nv.constant0.vec_j1:
	.zero		920


//--------------------- .nv.constant0.vec_j0      --------------------------
	.section	.nv.constant0.vec_j0,"a",@progbits
	.sectionflags	@""
	.align	4
.nv.constant0.vec_j0:
	.zero		920


//--------------------- .nv.constant0.vec_floor   --------------------------
	.section	.nv.constant0.vec_floor,"a",@progbits
	.sectionflags	@""
	.align	4
.nv.constant0.vec_floor:
	.zero		920


//--------------------- .nv.constant0.vec_fabs    --------------------------
	.section	.nv.constant0.vec_fabs,"a",@progbits
	.sectionflags	@""
	.align	4
.nv.constant0.vec_fabs:
	.zero		920


//--------------------- .nv.constant0.vec_expm1   --------------------------
	.section	.nv.constant0.vec_expm1,"a",@progbits
	.sectionflags	@""
	.align	4
.nv.constant0.vec_expm1:
	.zero		920


//--------------------- .nv.constant0.vec_exp     --------------------------
	.section	.nv.constant0.vec_exp,"a",@progbits
	.sectionflags	@""
	.align	4
.nv.constant0.vec_exp:
	.zero		920


//--------------------- .nv.constant0.vec_exp2    --------------------------
	.section	.nv.constant0.vec_exp2,"a",@progbits
	.sectionflags	@""
	.align	4
.nv.constant0.vec_exp2:
	.zero		920


//--------------------- .nv.constant0.vec_exp10   --------------------------
	.section	.nv.constant0.vec_exp10,"a",@progbits
	.sectionflags	@""
	.align	4
.nv.constant0.vec_exp10:
	.zero		920


//--------------------- .nv.constant0.vec_erfinv  --------------------------
	.section	.nv.constant0.vec_erfinv,"a",@progbits
	.sectionflags	@""
	.align	4
.nv.constant0.vec_erfinv:
	.zero		920


//--------------------- .nv.constant0.vec_erf     --------------------------
	.section	.nv.constant0.vec_erf,"a",@progbits
	.sectionflags	@""
	.align	4
.nv.constant0.vec_erf:
	.zero		920


//--------------------- .nv.constant0.vec_erfcx   --------------------------
	.section	.nv.constant0.vec_erfcx,"a",@progbits
	.sectionflags	@""
	.align	4
.nv.constant0.vec_erfcx:
	.zero		920


//--------------------- .nv.constant0.vec_erfcinv --------------------------
	.section	.nv.constant0.vec_erfcinv,"a",@progbits
	.sectionflags	@""
	.align	4
.nv.constant0.vec_erfcinv:
	.zero		920


//--------------------- .nv.constant0.vec_erfc    --------------------------
	.section	.nv.constant0.vec_erfc,"a",@progbits
	.sectionflags	@""
	.align	4
.nv.constant0.vec_erfc:
	.zero		920


//--------------------- .nv.constant0.vec_cospi   --------------------------
	.section	.nv.constant0.vec_cospi,"a",@progbits
	.sectionflags	@""
	.align	4
.nv.constant0.vec_cospi:
	.zero		920


//--------------------- .nv.constant0.vec_cosh    --------------------------
	.section	.nv.constant0.vec_cosh,"a",@progbits
	.sectionflags	@""
	.align	4
.nv.constant0.vec_cosh:
	.zero		920


//--------------------- .nv.constant0.vec_cos     --------------------------
	.section	.nv.constant0.vec_cos,"a",@progbits
	.sectionflags	@""
	.align	4
.nv.constant0.vec_cos:
	.zero		920


//--------------------- .nv.constant0.vec_ceil    --------------------------
	.section	.nv.constant0.vec_ceil,"a",@progbits
	.sectionflags	@""
	.align	4
.nv.constant0.vec_ceil:
	.zero		920


//--------------------- .nv.constant0.vec_cbrt    --------------------------
	.section	.nv.constant0.vec_cbrt,"a",@progbits
	.sectionflags	@""
	.align	4
.nv.constant0.vec_cbrt:
	.zero		920


//--------------------- .nv.constant0.vec_atanh   --------------------------
	.section	.nv.constant0.vec_atanh,"a",@progbits
	.sectionflags	@""
	.align	4
.nv.constant0.vec_atanh:
	.zero		920


//--------------------- .nv.constant0.vec_atan    --------------------------
	.section	.nv.constant0.vec_atan,"a",@progbits
	.sectionflags	@""
	.align	4
.nv.constant0.vec_atan:
	.zero		920


//--------------------- .nv.constant0.vec_asinh   --------------------------
	.section	.nv.constant0.vec_asinh,"a",@progbits
	.sectionflags	@""
	.align	4
.nv.constant0.vec_asinh:
	.zero		920


//--------------------- .nv.constant0.vec_asin    --------------------------
	.section	.nv.constant0.vec_asin,"a",@progbits
	.sectionflags	@""
	.align	4
.nv.constant0.vec_asin:
	.zero		920


//--------------------- .nv.constant0.vec_acosh   --------------------------
	.section	.nv.constant0.vec_acosh,"a",@progbits
	.sectionflags	@""
	.align	4
.nv.constant0.vec_acosh:
	.zero		920


//--------------------- .nv.constant0.vec_acos    --------------------------
	.section	.nv.constant0.vec_acos,"a",@progbits
	.sectionflags	@""
	.align	4
.nv.constant0.vec_acos:
	.zero		920


//--------------------- .nv.constant0.vec_neScalar --------------------------
	.section	.nv.constant0.vec_neScalar,"a",@progbits
	.sectionflags	@""
	.align	4
.nv.constant0.vec_neScalar:
	.zero		928


//--------------------- .nv.constant0.vec_gtScalar --------------------------
	.section	.nv.constant0.vec_gtScalar,"a",@progbits
	.sectionflags	@""
	.align	4
.nv.constant0.vec_gtScalar:
	.zero		928


//--------------------- .nv.constant0.vec_gteScalar --------------------------
	.section	.nv.constant0.vec_gteScalar,"a",@progbits
	.sectionflags	@""
	.align	4
.nv.constant0.vec_gteScalar:
	.zero		928


//--------------------- .nv.constant0.vec_eqScalar --------------------------
	.section	.nv.constant0.vec_eqScalar,"a",@progbits
	.sectionflags	@""
	.align	4
.nv.constant0.vec_eqScalar:
	.zero		928


//--------------------- .nv.constant0.vec_lteScalar --------------------------
	.section	.nv.constant0.vec_lteScalar,"a",@progbits
	.sectionflags	@""
	.align	4
.nv.constant0.vec_lteScalar:
	.zero		928


//--------------------- .nv.constant0.vec_ltScalar --------------------------
	.section	.nv.constant0.vec_ltScalar,"a",@progbits
	.sectionflags	@""
	.align	4
.nv.constant0.vec_ltScalar:
	.zero		928


//--------------------- .nv.constant0.vec_ne      --------------------------
	.section	.nv.constant0.vec_ne,"a",@progbits
	.sectionflags	@""
	.align	4
.nv.constant0.vec_ne:
	.zero		928


//--------------------- .nv.constant0.vec_gt      --------------------------
	.section	.nv.constant0.vec_gt,"a",@progbits
	.sectionflags	@""
	.align	4
.nv.constant0.vec_gt:
	.zero		928


//--------------------- .nv.constant0.vec_gte     --------------------------
	.section	.nv.constant0.vec_gte,"a",@progbits
	.sectionflags	@""
	.align	4
.nv.constant0.vec_gte:
	.zero		928


//--------------------- .nv.constant0.vec_eq      --------------------------
	.section	.nv.constant0.vec_eq,"a",@progbits
	.sectionflags	@""
	.align	4
.nv.constant0.vec_eq:
	.zero		928


//--------------------- .nv.constant0.vec_lte     --------------------------
	.section	.nv.constant0.vec_lte,"a",@progbits
	.sectionflags	@""
	.align	4
.nv.constant0.vec_lte:
	.zero		928


//--------------------- .nv.constant0.vec_lt      --------------------------
	.section	.nv.constant0.vec_lt,"a",@progbits
	.sectionflags	@""
	.align	4
.nv.constant0.vec_lt:
	.zero		928


//--------------------- .nv.constant0.vec_scalarDiv --------------------------
	.section	.nv.constant0.vec_scalarDiv,"a",@progbits
	.sectionflags	@""
	.align	4
.nv.constant0.vec_scalarDiv:
	.zero		928


//--------------------- .nv.constant0.vec_scalarMul --------------------------
	.section	.nv.constant0.vec_scalarMul,"a",@progbits
	.sectionflags	@""
	.align	4
.nv.constant0.vec_scalarMul:
	.zero		928


//--------------------- .nv.constant0.vec_scalarSub --------------------------
	.section	.nv.constant0.vec_scalarSub,"a",@progbits
	.sectionflags	@""
	.align	4
.nv.constant0.vec_scalarSub:
	.zero		928


//--------------------- .nv.constant0.vec_scalarAdd --------------------------
	.section	.nv.constant0.vec_scalarAdd,"a",@progbits
	.sectionflags	@""
	.align	4
.nv.constant0.vec_scalarAdd:
	.zero		928


//--------------------- .nv.constant0.vec_divScalar --------------------------
	.section	.nv.constant0.vec_divScalar,"a",@progbits
	.sectionflags	@""
	.align	4
.nv.constant0.vec_divScalar:
	.zero		928


//--------------------- .nv.constant0.vec_mulScalar --------------------------
	.section	.nv.constant0.vec_mulScalar,"a",@progbits
	.sectionflags	@""
	.align	4
.nv.constant0.vec_mulScalar:
	.zero		928


//--------------------- .nv.constant0.vec_subScalar --------------------------
	.section	.nv.constant0.vec_subScalar,"a",@progbits
	.sectionflags	@""
	.align	4
.nv.constant0.vec_subScalar:
	.zero		928


//--------------------- .nv.constant0.vec_addScalar --------------------------
	.section	.nv.constant0.vec_addScalar,"a",@progbits
	.sectionflags	@""
	.align	4
.nv.constant0.vec_addScalar:
	.zero		928


//--------------------- .nv.constant0.vec_negate  --------------------------
	.section	.nv.constant0.vec_negate,"a",@progbits
	.sectionflags	@""
	.align	4
.nv.constant0.vec_negate:
	.zero		920


//--------------------- .nv.constant0.vec_div     --------------------------
	.section	.nv.constant0.vec_div,"a",@progbits
	.sectionflags	@""
	.align	4
.nv.constant0.vec_div:
	.zero		928


//--------------------- .nv.constant0.vec_mul     --------------------------
	.section	.nv.constant0.vec_mul,"a",@progbits
	.sectionflags	@""
	.align	4
.nv.constant0.vec_mul:
	.zero		928


//--------------------- .nv.constant0.vec_sub     --------------------------
	.section	.nv.constant0.vec_sub,"a",@progbits
	.sectionflags	@""
	.align	4
.nv.constant0.vec_sub:
	.zero		928


//--------------------- .nv.constant0.vec_add     --------------------------
	.section	.nv.constant0.vec_add,"a",@progbits
	.sectionflags	@""
	.align	4
.nv.constant0.vec_add:
	.zero		928


//--------------------- .nv.constant0.vec_set     --------------------------
	.section	.nv.constant0.vec_set,"a",@progbits
	.sectionflags	@""
	.align	4
.nv.constant0.vec_set:
	.zero		920


//--------------------- SYMBOLS --------------------------

	.type		.nv.reservedSmem.offset0,@object
	.size		.nv.reservedSmem.offset0,0x4
